def matmul_kernel(
    a_ptr,
    b_ptr,
    c_ptr,
    M,
    N,
    K,
    stride_am,
    stride_ak,
    stride_bk,
    stride_bn,
    stride_cm,
    stride_cn,
    BLOCK_M: tl.constexpr,
    BLOCK_N: tl.constexpr,
    BLOCK_K: tl.constexpr,
    GROUP_M: tl.constexpr,
):
    pid = tl.program_id(axis=0)
    num_pid_m = tl.cdiv(M, BLOCK_M)
    num_pid_n = tl.cdiv(N, BLOCK_N)
    num_pid_in_group = GROUP_M * num_pid_n
    group_id = pid // num_pid_in_group
    first_pid_m = group_id * GROUP_M
    group_size_m = min(num_pid_m - first_pid_m, GROUP_M)
    pid_m = first_pid_m + ((pid % num_pid_in_group) % group_size_m)
    pid_n = (pid % num_pid_in_group) // group_size_m

    offs_am = (pid_m * BLOCK_M + tl.arange(0, BLOCK_M)) % M
    offs_bn = (pid_n * BLOCK_N + tl.arange(0, BLOCK_N)) % N
    offs_k = tl.arange(0, BLOCK_K)
    a_ptrs = a_ptr + offs_am[:, None] * stride_am + offs_k[None, :] * stride_ak
    b_ptrs = b_ptr + offs_k[:, None] * stride_bk + offs_bn[None, :] * stride_bn

    acc = tl.zeros((BLOCK_M, BLOCK_N), dtype=tl.float32)
    for kk in range(0, tl.cdiv(K, BLOCK_K)):
        a = tl.load(a_ptrs, mask=offs_k[None, :] < K - kk * BLOCK_K, other=0.0)
        b = tl.load(b_ptrs, mask=offs_k[:, None] < K - kk * BLOCK_K, other=0.0)
        acc = tl.dot(a, b, acc)
        a_ptrs += BLOCK_K * stride_ak
        b_ptrs += BLOCK_K * stride_bk

    c = acc.to(c_ptr.dtype.element_ty)
    offs_cm = pid_m * BLOCK_M + tl.arange(0, BLOCK_M)
    offs_cn = pid_n * BLOCK_N + tl.arange(0, BLOCK_N)
    c_ptrs = c_ptr + offs_cm[:, None] * stride_cm + offs_cn[None, :] * stride_cn
    mask = (offs_cm[:, None] < M) & (offs_cn[None, :] < N)
    tl.store(c_ptrs, c, mask=mask)

# config = {"BLOCK_K": 64, "BLOCK_M": 64, "BLOCK_N": 256, "GROUP_M": 8, "arch": "sm_100", "dtype": "fp32", "num_ctas": 1, "num_stages": 4, "num_warps": 4}
# arch = sm_100


// ===== COMPILED SASS (sm_100a) =====

	.target	sm_100a

	.elftype	@"ET_EXEC"


//--------------------- .note.nv.tkinfo           --------------------------
	.section	.note.nv.tkinfo,"",@"SHT_NOTE"
	.sectionflags	@"SHF_NOTE_NV_TKINFO"
	.tkinfo
        /*0018*/ 	.word	0x00000081
        /*0030*/ 	.string	""
        /*0030*/ 	.string	"ptxas-blackwell"
        /*0030*/ 	.string	"Cuda compilation tools, release 12.9, V12.9.86"
        /*0030*/ 	.string	"Build cuda_12.9.r12.9/compiler.36037853_0"
        /*0030*/ 	.string	"-v  -suppress-debug-info  -lineinfo  -arch sm_100a "



//--------------------- .note.nv.cuver            --------------------------
	.section	.note.nv.cuver,"",@"SHT_NOTE"
	.sectionflags	@"SHF_NOTE_NV_CUVER"
        /*0018*/ 	.short	0x0001
        /*001a*/ 	.short	0x0064
        /*001c*/ 	.short	0x0001
        /*001e*/ 	.short	0x0000
        /*0020*/ 	.short	0x0001
        /*0022*/ 	.short	0x0000


//--------------------- .nv.info                  --------------------------
	.section	.nv.info,"",@"SHT_CUDA_INFO"
	.align	4


	//----- nvinfo : EIATTR_REGCOUNT
	.align		4
        /*0000*/ 	.byte	0x04, 0x2f
        /*0002*/ 	.short	(.L_4 - .L_3)
	.align		4
.L_3:
        /*0004*/ 	.word	index@(matmul_kernel)
        /*0008*/ 	.word	0x000000ff


	//----- nvinfo : EIATTR_FRAME_SIZE
	.align		4
.L_4:
        /*000c*/ 	.byte	0x04, 0x11
        /*000e*/ 	.short	(.L_6 - .L_5)
	.align		4
.L_5:
        /*0010*/ 	.word	index@($__internal_2_$__cuda_sm10x_tcgen05_guardrail_trap_unallocated_columns_being_dealloced)
        /*0014*/ 	.word	0x00000ca0


	//----- nvinfo : EIATTR_FRAME_SIZE
	.align		4
.L_6:
        /*0018*/ 	.byte	0x04, 0x11
        /*001a*/ 	.short	(.L_8 - .L_7)
	.align		4
.L_7:
        /*001c*/ 	.word	index@($__internal_1_$__cuda_sm10x_tcgen05_guardrail_trap_phase_invalid_during_alloc)
        /*0020*/ 	.word	0x00000ca0


	//----- nvinfo : EIATTR_FRAME_SIZE
	.align		4
.L_8:
        /*0024*/ 	.byte	0x04, 0x11
        /*0026*/ 	.short	(.L_10 - .L_9)
	.align		4
.L_9:
        /*0028*/ 	.word	index@($__internal_0_$__cuda_sm10x_tcgen05_guardrail_trap_col_being_dealloced_not_returned_by_alloc)
        /*002c*/ 	.word	0x00000ca0


	//----- nvinfo : EIATTR_FRAME_SIZE
	.align		4
.L_10:
        /*0030*/ 	.byte	0x04, 0x11
        /*0032*/ 	.short	(.L_12 - .L_11)
	.align		4
.L_11:
        /*0034*/ 	.word	index@(matmul_kernel)
        /*0038*/ 	.word	0x00000ca0


	//----- nvinfo : EIATTR_MIN_STACK_SIZE
	.align		4
.L_12:
        /*003c*/ 	.byte	0x04, 0x12
        /*003e*/ 	.short	(.L_14 - .L_13)
	.align		4
.L_13:
        /*0040*/ 	.word	index@(matmul_kernel)
        /*0044*/ 	.word	0x00000ca0
.L_14:


//--------------------- .nv.info.matmul_kernel    --------------------------
	.section	.nv.info.matmul_kernel,"",@"SHT_CUDA_INFO"
	.sectionflags	@""
	.align	4


	//----- nvinfo : EIATTR_CUDA_API_VERSION
	.align		4
        /*0000*/ 	.byte	0x04, 0x37
        /*0002*/ 	.short	(.L_16 - .L_15)
.L_15:
        /*0004*/ 	.word	0x00000081


	//----- nvinfo : EIATTR_KPARAM_INFO
	.align		4
.L_16:
        /*0008*/ 	.byte	0x04, 0x17
        /*000a*/ 	.short	(.L_18 - .L_17)
.L_17:
        /*000c*/ 	.word	0x00000000
        /*0010*/ 	.short	0x000d
        /*0012*/ 	.short	0x0048
        /*0014*/ 	.byte	0x00, 0xf4, 0x21, 0x00


	//----- nvinfo : EIATTR_KPARAM_INFO
	.align		4
.L_18:
        /*0018*/ 	.byte	0x04, 0x17
        /*001a*/ 	.short	(.L_20 - .L_19)
.L_19:
        /*001c*/ 	.word	0x00000000
        /*0020*/ 	.short	0x000c
        /*0022*/ 	.short	0x0040
        /*0024*/ 	.byte	0x00, 0xf4, 0x21, 0x00


	//----- nvinfo : EIATTR_KPARAM_INFO
	.align		4
.L_20:
        /*0028*/ 	.byte	0x04, 0x17
        /*002a*/ 	.short	(.L_22 - .L_21)
.L_21:
        /*002c*/ 	.word	0x00000000
        /*0030*/ 	.short	0x000b
        /*0032*/ 	.short	0x0038
        /*0034*/ 	.byte	0x00, 0xf0, 0x11, 0x00


	//----- nvinfo : EIATTR_KPARAM_INFO
	.align		4
.L_22:
        /*0038*/ 	.byte	0x04, 0x17
        /*003a*/ 	.short	(.L_24 - .L_23)
.L_23:
        /*003c*/ 	.word	0x00000000
        /*0040*/ 	.short	0x000a
        /*0042*/ 	.short	0x0034
        /*0044*/ 	.byte	0x00, 0xf0, 0x11, 0x00


	//----- nvinfo : EIATTR_KPARAM_INFO
	.align		4
.L_24:
        /*0048*/ 	.byte	0x04, 0x17
        /*004a*/ 	.short	(.L_26 - .L_25)
.L_25:
        /*004c*/ 	.word	0x00000000
        /*0050*/ 	.short	0x0009
        /*0052*/ 	.short	0x0030
        /*0054*/ 	.byte	0x00, 0xf0, 0x11, 0x00


	//----- nvinfo : EIATTR_KPARAM_INFO
	.align		4
.L_26:
        /*0058*/ 	.byte	0x04, 0x17
        /*005a*/ 	.short	(.L_28 - .L_27)
.L_27:
        /*005c*/ 	.word	0x00000000
        /*0060*/ 	.short	0x0008
        /*0062*/ 	.short	0x002c
        /*0064*/ 	.byte	0x00, 0xf0, 0x11, 0x00


	//----- nvinfo : EIATTR_KPARAM_INFO
	.align		4
.L_28:
        /*0068*/ 	.byte	0x04, 0x17
        /*006a*/ 	.short	(.L_30 - .L_29)
.L_29:
        /*006c*/ 	.word	0x00000000
        /*0070*/ 	.short	0x0007
        /*0072*/ 	.short	0x0028
        /*0074*/ 	.byte	0x00, 0xf0, 0x11, 0x00


	//----- nvinfo : EIATTR_KPARAM_INFO
	.align		4
.L_30:
        /*0078*/ 	.byte	0x04, 0x17
        /*007a*/ 	.short	(.L_32 - .L_31)
.L_31:
        /*007c*/ 	.word	0x00000000
        /*0080*/ 	.short	0x0006
        /*0082*/ 	.short	0x0024
        /*0084*/ 	.byte	0x00, 0xf0, 0x11, 0x00


	//----- nvinfo : EIATTR_KPARAM_INFO
	.align		4
.L_32:
        /*0088*/ 	.byte	0x04, 0x17
        /*008a*/ 	.short	(.L_34 - .L_33)
.L_33:
        /*008c*/ 	.word	0x00000000
        /*0090*/ 	.short	0x0005
        /*0092*/ 	.short	0x0020
        /*0094*/ 	.byte	0x00, 0xf0, 0x11, 0x00


	//----- nvinfo : EIATTR_KPARAM_INFO
	.align		4
.L_34:
        /*0098*/ 	.byte	0x04, 0x17
        /*009a*/ 	.short	(.L_36 - .L_35)
.L_35:
        /*009c*/ 	.word	0x00000000
        /*00a0*/ 	.short	0x0004
        /*00a2*/ 	.short	0x001c
        /*00a4*/ 	.byte	0x00, 0xf0, 0x11, 0x00


	//----- nvinfo : EIATTR_KPARAM_INFO
	.align		4
.L_36:
        /*00a8*/ 	.byte	0x04, 0x17
        /*00aa*/ 	.short	(.L_38 - .L_37)
.L_37:
        /*00ac*/ 	.word	0x00000000
        /*00b0*/ 	.short	0x0003
        /*00b2*/ 	.short	0x0018
        /*00b4*/ 	.byte	0x00, 0xf0, 0x11, 0x00


	//----- nvinfo : EIATTR_KPARAM_INFO
	.align		4
.L_38:
        /*00b8*/ 	.byte	0x04, 0x17
        /*00ba*/ 	.short	(.L_40 - .L_39)
.L_39:
        /*00bc*/ 	.word	0x00000000
        /*00c0*/ 	.short	0x0002
        /*00c2*/ 	.short	0x0010
        /*00c4*/ 	.byte	0x00, 0xf4, 0x21, 0x00


	//----- nvinfo : EIATTR_KPARAM_INFO
	.align		4
.L_40:
        /*00c8*/ 	.byte	0x04, 0x17
        /*00ca*/ 	.short	(.L_42 - .L_41)
.L_41:
        /*00cc*/ 	.word	0x00000000
        /*00d0*/ 	.short	0x0001
        /*00d2*/ 	.short	0x0008
        /*00d4*/ 	.byte	0x00, 0xf4, 0x21, 0x00


	//----- nvinfo : EIATTR_KPARAM_INFO
	.align		4
.L_42:
        /*00d8*/ 	.byte	0x04, 0x17
        /*00da*/ 	.short	(.L_44 - .L_43)
.L_43:
        /*00dc*/ 	.word	0x00000000
        /*00e0*/ 	.short	0x0000
        /*00e2*/ 	.short	0x0000
        /*00e4*/ 	.byte	0x00, 0xf4, 0x21, 0x00


	//----- nvinfo : EIATTR_AT_ENTRY_FRAGMENTS
	.align		4
.L_44:
        /*00e8*/ 	.byte	0x04, 0x4f
        /*00ea*/ 	.short	(.L_46 - .L_45)


	//   ....[0]....
.L_45:
        /*00ec*/ 	.word	0x00000004


	//----- nvinfo : EIATTR_RESERVED_SMEM_USED
	.align		4
.L_46:
        /*00f0*/ 	.byte	0x01, 0x41
	.zero		2


	//----- nvinfo : EIATTR_SPARSE_MMA_MASK
	.align		4
        /*00f4*/ 	.byte	0x03, 0x50
        /*00f6*/ 	.short	0x0000


	//----- nvinfo : EIATTR_TCGEN05_1CTA_USED
	.align		4
        /*00f8*/ 	.byte	0x01, 0x51
	.zero		2


	//----- nvinfo : EIATTR_MAXREG_COUNT
	.align		4
        /*00fc*/ 	.byte	0x03, 0x1b
        /*00fe*/ 	.short	0x00ff


	//----- nvinfo : EIATTR_NUM_BARRIERS
	.align		4
        /*0100*/ 	.byte	0x02, 0x4c
        /*0102*/ 	.byte	0x01
	.zero		1


	//----- nvinfo : EIATTR_ANNOTATIONS
	.align		4
        /*0104*/ 	.byte	0x04, 0x55
        /*0106*/ 	.short	(.L_48 - .L_47)


	//   ....[0]....
.L_47:
        /*0108*/ 	.word	0x00000001
        /*010c*/ 	.byte	0x70, 0x03, 0x00, 0x00, 0x01, 0x00, 0x00, 0x00, 0xe0, 0x03, 0x00, 0x00, 0x01, 0x00, 0x00, 0x00
        /* <DEDUP_REMOVED lines=885> */
        /*386c*/ 	.byte	0x70, 0x1b, 0x02, 0x00


	//----- nvinfo : EIATTR_INT_WARP_WIDE_INSTR_OFFSETS
	.align		4
.L_48:
        /*3870*/ 	.byte	0x04, 0x31
        /*3872*/ 	.short	(.L_50 - .L_49)


	//   ....[0]....
.L_49:
        /*3874*/ 	.word	0x0000bbc0


	//   ....[1]....
        /*3878*/ 	.word	0x0000bc50


	//   ....[2]....
        /*387c*/ 	.word	0x0000bcd0


	//   ....[3]....
        /*3880*/ 	.word	0x00022000


	//   ....[4]....
        /*3884*/ 	.word	0x00022050


	//----- nvinfo : EIATTR_COOP_GROUP_MASK_REGIDS
	.align		4
.L_50:
        /*3888*/ 	.byte	0x04, 0x29
        /*388a*/ 	.short	(.L_52 - .L_51)


	//   ....[0]....
.L_51:
        /*388c*/ 	.word	0xffffffff


	//   ....[1]....
        /*3890*/ 	.word	0xffffffff


	//   ....[2]....
        /*3894*/ 	.word	0xffffffff


	//   ....[3]....
        /*3898*/ 	.word	0xffffffff


	//----- nvinfo : EIATTR_COOP_GROUP_INSTR_OFFSETS
	.align		4
.L_52:
        /*389c*/ 	.byte	0x04, 0x28
        /*389e*/ 	.short	(.L_54 - .L_53)


	//   ....[0]....
.L_53:
        /*38a0*/ 	.word	0x00000070


	//   ....[1]....
        /*38a4*/ 	.word	0x00000330


	//   ....[2]....
        /*38a8*/ 	.word	0x00021e90


	//   ....[3]....
        /*38ac*/ 	.word	0x00022100


	//----- nvinfo : EIATTR_VRC_CTA_INIT_COUNT
	.align		4
.L_54:
        /*38b0*/ 	.byte	0x02, 0x4a
        /*38b2*/ 	.byte	0x80
	.zero		1


	//----- nvinfo : EIATTR_MBARRIER_INSTR_OFFSETS
	.align		4
        /*38b4*/ 	.byte	0x04, 0x39
        /*38b6*/ 	.short	(.L_56 - .L_55)


	//   ....[0]....
.L_55:
        /*38b8*/ 	.word	0x0000bcc0
        /*38bc*/ 	.word	0x000000ff
        /*38c0*/ 	.word	0x00000000
        /*38c4*/ 	.short	0x0100
        /*38c6*/ 	.byte	0x0d
	.zero		1


	//   ....[1]....
        /*38c8*/ 	.word	0x0000bd20
        /*38cc*/ 	.word	0x000000ff
        /*38d0*/ 	.word	0x00050008
        /*38d4*/ 	.short	0x0100
        /*38d6*/ 	.byte	0x0b
	.zero		1


	//   ....[2]....
        /*38d8*/ 	.word	0x0001a680
        /*38dc*/ 	.word	0x000000ff
        /*38e0*/ 	.word	0x00000000
        /*38e4*/ 	.short	0x010a
        /*38e6*/ 	.byte	0x1c
	.zero		1


	//   ....[3]....
        /*38e8*/ 	.word	0x0001d7d0
        /*38ec*/ 	.word	0x000000ff
        /*38f0*/ 	.word	0x00000000
        /*38f4*/ 	.short	0x010a
        /*38f6*/ 	.byte	0x0d
	.zero		1


	//   ....[4]....
        /*38f8*/ 	.word	0x0001d930
        /*38fc*/ 	.word	0x000000ff
        /*3900*/ 	.word	0x00050000
        /*3904*/ 	.short	0x0108
        /*3906*/ 	.byte	0x0b
	.zero		1


	//   ....[5]....
        /*3908*/ 	.word	0x0001d9e0
        /*390c*/ 	.word	0x000000ff
        /*3910*/ 	.word	0x00050008
        /*3914*/ 	.short	0x0108
        /*3916*/ 	.byte	0x0b
	.zero		1


	//   ....[6]....
        /*3918*/ 	.word	0x00022120
        /*391c*/ 	.word	0x000000ff
        /*3920*/ 	.word	0x00000000
        /*3924*/ 	.short	0x010a
        /*3926*/ 	.byte	0x1c
	.zero		1


	//   ....[7]....
        /*3928*/ 	.word	0x00022150
        /*392c*/ 	.word	0x000000ff
        /*3930*/ 	.word	0x00000000
        /*3934*/ 	.short	0x010a
        /*3936*/ 	.byte	0x0d
	.zero		1


	//----- nvinfo : EIATTR_NUM_MBARRIERS
	.align		4
.L_56:
        /*3938*/ 	.byte	0x03, 0x38
        /*393a*/ 	.short	0x0002


	//----- nvinfo : EIATTR_EXIT_INSTR_OFFSETS
	.align		4
        /*393c*/ 	.byte	0x04, 0x1c
        /*393e*/ 	.short	(.L_58 - .L_57)


	//   ....[0]....
.L_57:
        /*3940*/ 	.word	0x00022110


	//----- nvinfo : EIATTR_REQNTID
	.align		4
.L_58:
        /*3944*/ 	.byte	0x04, 0x10
        /*3946*/ 	.short	(.L_60 - .L_59)
.L_59:
        /*3948*/ 	.word	0x00000080
        /*394c*/ 	.word	0x00000001
        /*3950*/ 	.word	0x00000001


	//----- nvinfo : EIATTR_CRS_STACK_SIZE
	.align		4
.L_60:
        /*3954*/ 	.byte	0x04, 0x1e
        /*3956*/ 	.short	(.L_62 - .L_61)
.L_61:
        /*3958*/ 	.word	0x00000000


	//----- nvinfo : EIATTR_CBANK_PARAM_SIZE
	.align		4
.L_62:
        /*395c*/ 	.byte	0x03, 0x19
        /*395e*/ 	.short	0x0050


	//----- nvinfo : EIATTR_PARAM_CBANK
	.align		4
        /*3960*/ 	.byte	0x04, 0x0a
        /*3962*/ 	.short	(.L_64 - .L_63)
	.align		4
.L_63:
        /*3964*/ 	.word	index@(.nv.constant0.matmul_kernel)
        /*3968*/ 	.short	0x0380
        /*396a*/ 	.short	0x0050


	//----- nvinfo : EIATTR_SW_WAR
	.align		4
.L_64:
        /*396c*/ 	.byte	0x04, 0x36
        /*396e*/ 	.short	(.L_66 - .L_65)
.L_65:
        /*3970*/ 	.word	0x00000008
.L_66:


//--------------------- .nv.compat                --------------------------
	.section	.nv.compat,"",@"SHT_CUDA_COMPAT_INFO"
	.align	4
        /*0000*/ 	.byte	0x02, 0x02, 0x02, 0x00, 0x02, 0x05, 0x05, 0x00, 0x02, 0x03, 0x00, 0x00, 0x02, 0x06, 0x01, 0x00


//--------------------- .nv.callgraph             --------------------------
	.section	.nv.callgraph,"",@"SHT_CUDA_CALLGRAPH"
	.align	4
	.sectionentsize	8
	.align		4
        /*0000*/ 	.word	0x00000000
	.align		4
        /*0004*/ 	.word	0xffffffff
	.align		4
        /*0008*/ 	.word	0x00000000
	.align		4
        /*000c*/ 	.word	0xfffffffe
	.align		4
        /*0010*/ 	.word	0x00000000
	.align		4
        /*0014*/ 	.word	0xfffffffd
	.align		4
        /*0018*/ 	.word	0x00000000
	.align		4
        /*001c*/ 	.word	0xfffffffc


//--------------------- .text.matmul_kernel       --------------------------
	.section	.text.matmul_kernel,"ax",@progbits
	.align	128
        .global         matmul_kernel
        .type           matmul_kernel,@function
        .size           matmul_kernel,(.L_x_20 - matmul_kernel)
        .other          matmul_kernel,@"STO_CUDA_ENTRY STV_DEFAULT"
matmul_kernel:
.text.matmul_kernel:
[----:B------:R-:W1:Y:S01]  /*0000*/  LDC R1, c[0x0][0x37c] ;  /* 0x0000df00ff017b82 */ /* 0x000e620000000800 */
[----:B------:R-:W2:Y:S01]  /*0010*/  S2R R0, SR_TID.X ;  /* 0x0000000000007919 */ /* 0x000ea20000002100 */
[----:B-1----:R-:W-:Y:S01]  /*0020*/  VIADD R1, R1, 0xfffff360 ;  /* 0xfffff36001017836 */ /* 0x002fe20000000000 */
[----:B--2---:R-:W-:-:S13]  /*0030*/  ISETP.GE.U32.AND P0, PT, R0, 0x20, PT ;  /* 0x000000200000780c */ /* 0x004fda0003f06070 */
[----:B------:R-:W-:Y:S02]  /*0040*/  VOTEU.ANY UP0, P0 ;  /* 0x0000000000ff7886 */ /* 0x000fe40000000100 */
[----:B------:R-:W-:Y:S05]  /*0050*/  BRA.U UP0, `(.L_x_0) ;  /* 0x0000000100b87547 */ /* 0x000fea000b800000 */
[----:B------:R-:W1:Y:S01]  /*0060*/  S2UR UR6, SR_CgaCtaId ;  /* 0x00000000000679c3 */ /* 0x000e620000008800 */
[----:B------:R-:W-:Y:S01]  /*0070*/  NOP ;  /* 0x0000000000007918 */ /* 0x000fe20000000000 */
[----:B------:R-:W-:Y:S02]  /*0080*/  UMOV UR4, 0x40 ;  /* 0x0000004000047882 */ /* 0x000fe40000000000 */
[----:B-1----:R-:W-:-:S09]  /*0090*/  ULEA UR4, UR6, UR4, 0x18 ;  /* 0x0000000406047291 */ /* 0x002fd2000f8ec0ff */
[----:B------:R-:W1:Y:S01]  /*00a0*/  LDS.U8 R0, [UR4] ;  /* 0x00000004ff007984 */ /* 0x000e620008000000 */
[----:B------:R-:W-:Y:S02]  /*00b0*/  UMOV UR4, 0x400 ;  /* 0x0000040000047882 */ /* 0x000fe40000000000 */
[----:B------:R-:W-:Y:S01]  /*00c0*/  ULEA UR4, UR6, UR4, 0x18 ;  /* 0x0000000406047291 */ /* 0x000fe2000f8ec0ff */
[----:B-1----:R-:W-:-:S13]  /*00d0*/  ISETP.NE.AND P0, PT, R0, RZ, PT ;  /* 0x000000ff0000720c */ /* 0x002fda0003f05270 */
[----:B------:R-:W-:Y:S05]  /*00e0*/  @P0 BRA `(.L_x_1) ;  /* 0x00000000007c0947 */ /* 0x000fea0003800000 */
[----:B------:R-:W-:-:S13]  /*00f0*/  ELECT P0, URZ, PT ;  /* 0x0000000000ff782f */ /* 0x000fda0003800000 */
[----:B------:R-:W-:Y:S05]  /*0100*/  @!P0 BRA `(.L_x_2) ;  /* 0x0000000000848947 */ /* 0x000fea0003800000 */
[----:B------:R-:W-:Y:S01]  /*0110*/  UMOV UR5, 0x8 ;  /* 0x0000000800057882 */ /* 0x000fe20000000000 */
[----:B------:R-:W-:Y:S02]  /*0120*/  IMAD.MOV.U32 R4, RZ, RZ, 0x1 ;  /* 0x00000001ff047424 */ /* 0x000fe400078e00ff */
[----:B------:R-:W-:Y:S02]  /*0130*/  IMAD.MOV.U32 R5, RZ, RZ, 0xff ;  /* 0x000000ffff057424 */ /* 0x000fe400078e00ff */
[----:B------:R-:W-:Y:S04]  /*0140*/  DEPBAR.LE SB1, 0x36 ;  /* 0x00009d800000791a */ /* 0x000fe80000000000 */
[----:B------:R-:W1:Y:S02]  /*0150*/  UTCATOMSWS.FIND_AND_SET.ALIGN UP1, UR5, UR5 ;  /* 0x00000005000575e3 */ /* 0x000e640008020800 */
[----:B-1----:R-:W-:-:S04]  /*0160*/  PLOP3.LUT P0, PT, PT, PT, UP1, 0x80, 0x8 ;  /* 0x000000000008781c */ /* 0x002fc80003f0f018 */
[----:B------:R-:W-:-:S04]  /*0170*/  SEL R0, RZ, 0xffffffff, !P0 ;  /* 0xffffffffff007807 */ /* 0x000fc80004000000 */
[----:B------:R-:W-:Y:S01]  /*0180*/  ISETP.NE.AND P0, PT, R0, RZ, PT ;  /* 0x000000ff0000720c */ /* 0x000fe20003f05270 */
[----:B------:R-:W-:-:S12]  /*0190*/  IMAD.U32 R0, RZ, RZ, UR5 ;  /* 0x00000005ff007e24 */ /* 0x000fd8000f8e00ff */
[----:B------:R-:W-:Y:S05]  /*01a0*/  @P0 BRA `(.L_x_3) ;  /* 0x0000000000240947 */ /* 0x000fea0003800000 */
.L_x_4:
[----:B------:R-:W-:Y:S05]  /*01b0*/  NANOSLEEP 0x64 ;  /* 0x000000640000795d */ /* 0x000fea0003800000 */
[----:B------:R-:W-:-:S05]  /*01c0*/  UMOV UR5, 0x8 ;  /* 0x0000000800057882 */ /* 0x000fca0000000000 */
[----:B------:R-:W-:Y:S04]  /*01d0*/  DEPBAR.LE SB1, 0x36 ;  /* 0x00009d800000791a */ /* 0x000fe80000000000 */
[----:B------:R-:W1:Y:S02]  /*01e0*/  UTCATOMSWS.FIND_AND_SET.ALIGN UP1, UR5, UR5 ;  /* 0x00000005000575e3 */ /* 0x000e640008020800 */
[----:B-1----:R-:W-:-:S04]  /*01f0*/  PLOP3.LUT P0, PT, PT, PT, UP1, 0x80, 0x8 ;  /* 0x000000000008781c */ /* 0x002fc80003f0f018 */
[----:B------:R-:W-:-:S04]  /*0200*/  SEL R0, RZ, 0xffffffff, !P0 ;  /* 0xffffffffff007807 */ /* 0x000fc80004000000 */
[----:B------:R-:W-:Y:S01]  /*0210*/  ISETP.NE.AND P0, PT, R0, RZ, PT ;  /* 0x000000ff0000720c */ /* 0x000fe20003f05270 */
[----:B------:R-:W-:-:S12]  /*0220*/  IMAD.U32 R0, RZ, RZ, UR5 ;  /* 0x00000005ff007e24 */ /* 0x000fd8000f8e00ff */
[----:B------:R-:W-:Y:S05]  /*0230*/  @!P0 BRA `(.L_x_4) ;  /* 0xfffffffc00dc8947 */ /* 0x000fea000383ffff */
.L_x_3:
[C---:B------:R-:W-:Y:S01]  /*0240*/  VIADD R3, R0.reuse, 0x10 ;  /* 0x0000001000037836 */ /* 0x040fe20000000000 */
[----:B------:R-:W-:Y:S01]  /*0250*/  UMOV UR5, 0x50 ;  /* 0x0000005000057882 */ /* 0x000fe20000000000 */
[----:B------:R-:W-:Y:S01]  /*0260*/  SHF.L.U32 R2, R5, R0, RZ ;  /* 0x0000000005027219 */ /* 0x000fe200000006ff */
[----:B------:R-:W-:Y:S01]  /*0270*/  ULEA UR5, UR6, UR5, 0x18 ;  /* 0x0000000506057291 */ /* 0x000fe2000f8ec0ff */
[----:B------:R-:W-:Y:S01]  /*0280*/  IMAD.SHL.U32 R0, R0, 0x20, RZ ;  /* 0x0000002000007824 */ /* 0x000fe200078e00ff */
[----:B------:R-:W-:-:S04]  /*0290*/  SHF.L.U32 R3, R4, R3, RZ ;  /* 0x0000000304037219 */ /* 0x000fc800000006ff */
[----:B------:R-:W-:-:S05]  /*02a0*/  LOP3.LUT R2, R3, R2, RZ, 0xfc, !PT ;  /* 0x0000000203027212 */ /* 0x000fca00078efcff */
[----:B------:R1:W-:Y:S04]  /*02b0*/  ATOMS.OR RZ, [UR5], R2 ;  /* 0x00000002ffff798c */ /* 0x0003e8000b000005 */
[----:B------:R1:W-:Y:S01]  /*02c0*/  STS [UR4], R0 ;  /* 0x00000000ff007988 */ /* 0x0003e20008000804 */
[----:B------:R-:W-:Y:S05]  /*02d0*/  BRA `(.L_x_2) ;  /* 0x0000000000107947 */ /* 0x000fea0003800000 */
.L_x_1:
[----:B------:R-:W-:Y:S01]  /*02e0*/  IMAD.MOV.U32 R0, RZ, RZ, -0x1 ;  /* 0xffffffffff007424 */ /* 0x000fe200078e00ff */
[----:B------:R-:W-:-:S04]  /*02f0*/  MOV R2, 0x320 ;  /* 0x0000032000027802 */ /* 0x000fc80000000f00 */
[----:B------:R1:W-:Y:S03]  /*0300*/  STS [UR4], R0 ;  /* 0x00000000ff007988 */ /* 0x0003e60008000804 */
[----:B-1----:R-:W-:Y:S05]  /*0310*/  CALL.REL.NOINC `($__internal_1_$__cuda_sm10x_tcgen05_guardrail_trap_phase_invalid_during_alloc) ;  /* 0x0000021c00a47944 */ /* 0x002fea0003c00000 */
.L_x_2:
[----:B------:R-:W-:Y:S05]  /*0320*/  WARPSYNC.ALL ;  /* 0x0000000000007948 */ /* 0x000fea0003800000 */
[----:B------:R-:W-:Y:S01]  /*0330*/  NOP ;  /* 0x0000000000007918 */ /* 0x000fe20000000000 */
.L_x_0:
[----:B------:R-:W2:Y:S01]  /*0340*/  LDC.64 R8, c[0x0][0x398] ;  /* 0x0000e600ff087b82 */ /* 0x000ea20000000a00 */
[----:B------:R-:W3:Y:S01]  /*0350*/  S2R R6, SR_CTAID.X ;  /* 0x0000000000067919 */ /* 0x000ee20000002500 */
[----:B------:R-:W4:Y:S01]  /*0360*/  S2R R152, SR_TID.X ;  /* 0x0000000000987919 */ /* 0x000f220000002100 */
[----:B------:R-:W-:Y:S05]  /*0370*/  STL [R1+0x9e4], R4 ;  /* 0x0009e40401007387 */ /* 0x000fea0000100800 */
[----:B------:R-:W5:Y:S01]  /*0380*/  S2UR UR4, SR_CgaCtaId ;  /* 0x00000000000479c3 */ /* 0x000f620000008800 */
[----:B------:R-:W-:Y:S01]  /*0390*/  UMOV UR11, 0x400 ;  /* 0x00000400000b7882 */ /* 0x000fe20000000000 */
[----:B------:R-:W1:Y:S01]  /*03a0*/  LDCU.128 UR20, c[0x0][0x380] ;  /* 0x00007000ff1477ac */ /* 0x000e620008000c00 */
[----:B------:R-:W1:Y:S01]  /*03b0*/  LDCU UR8, c[0x0][0x3a0] ;  /* 0x00007400ff0877ac */ /* 0x000e620008000800 */
[----:B------:R-:W1:Y:S02]  /*03c0*/  LDCU UR7, c[0x0][0x3a4] ;  /* 0x00007480ff0777ac */ /* 0x000e640008000800 */
[----:B-12---:R-:W-:Y:S01]  /*03d0*/  VIADD R0, R9, 0xff ;  /* 0x000000ff09007836 */ /* 0x006fe20000000000 */
[----:B------:R1:W-:Y:S01]  /*03e0*/  STL [R1+0x9e8], R9 ;  /* 0x0009e80901007387 */ /* 0x0003e20000100800 */
[----:B------:R-:W2:Y:S03]  /*03f0*/  LDCU UR9, c[0x0][0x3b0] ;  /* 0x00007600ff0977ac */ /* 0x000ea60008000800 */
[----:B------:R-:W-:-:S04]  /*0400*/  SHF.R.S32.HI R3, RZ, 0x1f, R0 ;  /* 0x0000001fff037819 */ /* 0x000fc80000011400 */
[----:B------:R-:W-:Y:S02]  /*0410*/  LEA.HI R3, R3, R0, RZ, 0x8 ;  /* 0x0000000003037211 */ /* 0x000fe400078f40ff */
[----:B---3--:R-:W-:Y:S02]  /*0420*/  IABS R12, R6 ;  /* 0x00000006000c7213 */ /* 0x008fe40000000000 */
[----:B------:R-:W-:-:S05]  /*0430*/  SHF.R.S32.HI R3, RZ, 0x8, R3 ;  /* 0x00000008ff037819 */ /* 0x000fca0000011403 */
[----:B------:R-:W-:-:S05]  /*0440*/  IMAD.SHL.U32 R5, R3, 0x8, RZ ;  /* 0x0000000803057824 */ /* 0x000fca00078e00ff */
[-C--:B------:R-:W-:Y:S02]  /*0450*/  IABS R7, R5.reuse ;  /* 0x0000000500077213 */ /* 0x080fe40000000000 */
[----:B------:R-:W-:Y:S02]  /*0460*/  IABS R13, R5 ;  /* 0x00000005000d7213 */ /* 0x000fe40000000000 */
[----:B------:R-:W3:Y:S08]  /*0470*/  I2F.RP R0, R7 ;  /* 0x0000000700007306 */ /* 0x000ef00000209400 */
[----:B---3--:R-:W3:Y:S02]  /*0480*/  MUFU.RCP R0, R0 ;  /* 0x0000000000007308 */ /* 0x008ee40000001000 */
[----:B---3--:R-:W-:-:S02]  /*0490*/  VIADD R2, R0, 0xffffffe ;  /* 0x0ffffffe00027836 */ /* 0x008fc40000000000 */
[----:B------:R-:W-:-:S04]  /*04a0*/  IMAD.MOV R0, RZ, RZ, -R13 ;  /* 0x000000ffff007224 */ /* 0x000fc800078e0a0d */
[----:B------:R3:W1:Y:S02]  /*04b0*/  F2I.FTZ.U32.TRUNC.NTZ R3, R2 ;  /* 0x0000000200037305 */ /* 0x000664000021f000 */
[----:B---3--:R-:W-:Y:S02]  /*04c0*/  IMAD.MOV.U32 R2, RZ, RZ, RZ ;  /* 0x000000ffff027224 */ /* 0x008fe400078e00ff */
[----:B-1----:R-:W-:-:S04]  /*04d0*/  IMAD.MOV R10, RZ, RZ, -R3 ;  /* 0x000000ffff0a7224 */ /* 0x002fc800078e0a03 */
[----:B------:R-:W-:Y:S02]  /*04e0*/  IMAD R11, R10, R7, RZ ;  /* 0x000000070a0b7224 */ /* 0x000fe400078e02ff */
[----:B------:R-:W-:Y:S01]  /*04f0*/  IMAD.MOV.U32 R10, RZ, RZ, R12 ;  /* 0x000000ffff0a7224 */ /* 0x000fe200078e000c */
[----:B------:R-:W-:Y:S01]  /*0500*/  IABS R12, R9 ;  /* 0x00000009000c7213 */ /* 0x000fe20000000000 */
[----:B------:R-:W-:-:S06]  /*0510*/  IMAD.HI.U32 R3, R3, R11, R2 ;  /* 0x0000000b03037227 */ /* 0x000fcc00078e0002 */
[----:B------:R-:W-:-:S04]  /*0520*/  IMAD.HI.U32 R3, R3, R10, RZ ;  /* 0x0000000a03037227 */ /* 0x000fc800078e00ff */
[----:B------:R-:W-:Y:S01]  /*0530*/  IMAD R0, R3, R0, R10 ;  /* 0x0000000003007224 */ /* 0x000fe200078e020a */
[----:B------:R-:W-:Y:S04]  /*0540*/  BAR.SYNC.DEFER_BLOCKING 0x0 ;  /* 0x0000000000007b1d */ /* 0x000fe80000010000 */
[----:B------:R-:W-:-:S13]  /*0550*/  ISETP.GT.U32.AND P1, PT, R7, R0, PT ;  /* 0x000000000700720c */ /* 0x000fda0003f24070 */
[----:B------:R-:W-:Y:S02]  /*0560*/  @!P1 IMAD.IADD R0, R0, 0x1, -R7 ;  /* 0x0000000100009824 */ /* 0x000fe400078e0a07 */
[----:B------:R-:W-:Y:S01]  /*0570*/  @!P1 VIADD R3, R3, 0x1 ;  /* 0x0000000103039836 */ /* 0x000fe20000000000 */
[----:B------:R-:W-:Y:S02]  /*0580*/  ISETP.NE.AND P1, PT, R5, RZ, PT ;  /* 0x000000ff0500720c */ /* 0x000fe40003f25270 */
[----:B------:R-:W-:Y:S02]  /*0590*/  ISETP.GE.U32.AND P0, PT, R0, R7, PT ;  /* 0x000000070000720c */ /* 0x000fe40003f06070 */
[----:B------:R-:W-:-:S04]  /*05a0*/  LOP3.LUT R0, R6, R5, RZ, 0x3c, !PT ;  /* 0x0000000506007212 */ /* 0x000fc800078e3cff */
[----:B------:R-:W-:Y:S01]  /*05b0*/  ISETP.GE.AND P2, PT, R0, RZ, PT ;  /* 0x000000ff0000720c */ /* 0x000fe20003f46270 */
[----:B------:R-:W-:-:S06]  /*05c0*/  VIADD R0, R8, 0x3f ;  /* 0x0000003f08007836 */ /* 0x000fcc0000000000 */
[----:B------:R-:W-:-:S04]  /*05d0*/  @P0 VIADD R3, R3, 0x1 ;  /* 0x0000000103030836 */ /* 0x000fc80000000000 */
[----:B------:R-:W-:Y:S01]  /*05e0*/  IMAD.MOV.U32 R2, RZ, RZ, R3 ;  /* 0x000000ffff027224 */ /* 0x000fe200078e0003 */
[----:B------:R-:W-:-:S03]  /*05f0*/  SHF.R.S32.HI R3, RZ, 0x1f, R0 ;  /* 0x0000001fff037819 */ /* 0x000fc60000011400 */
[----:B------:R-:W-:Y:S01]  /*0600*/  @!P2 IMAD.MOV R2, RZ, RZ, -R2 ;  /* 0x000000ffff02a224 */ /* 0x000fe200078e0a02 */
[----:B------:R-:W-:Y:S02]  /*0610*/  @!P1 LOP3.LUT R2, RZ, R5, RZ, 0x33, !PT ;  /* 0x00000005ff029212 */ /* 0x000fe400078e33ff */
[----:B------:R-:W-:-:S03]  /*0620*/  LEA.HI R3, R3, R0, RZ, 0x6 ;  /* 0x0000000003037211 */ /* 0x000fc600078f30ff */
[----:B------:R-:W-:Y:S02]  /*0630*/  IMAD.SHL.U32 R14, R2, 0x8, RZ ;  /* 0x00000008020e7824 */ /* 0x000fe400078e00ff */
[----:B------:R-:W-:-:S03]  /*0640*/  IMAD.MOV R2, RZ, RZ, -R2 ;  /* 0x000000ffff027224 */ /* 0x000fc600078e0a02 */
[----:B------:R-:W-:Y:S01]  /*0650*/  LEA.HI.SX32 R3, R3, -R14, 0x1a ;  /* 0x8000000e03037211 */ /* 0x000fe200078fd2ff */
[----:B------:R-:W-:Y:S02]  /*0660*/  IMAD R15, R5, R2, R6 ;  /* 0x00000002050f7224 */ /* 0x000fe400078e0206 */
[----:B------:R-:W-:Y:S01]  /*0670*/  IMAD.MOV.U32 R2, RZ, RZ, RZ ;  /* 0x000000ffff027224 */ /* 0x000fe200078e00ff */
[----:B------:R-:W-:Y:S02]  /*0680*/  VIMNMX R16, PT, PT, R3, 0x8, PT ;  /* 0x0000000803107848 */ /* 0x000fe40003fe0100 */
[----:B------:R-:W-:Y:S02]  /*0690*/  IABS R6, R15 ;  /* 0x0000000f00067213 */ /* 0x000fe40000000000 */
[-C--:B------:R-:W-:Y:S02]  /*06a0*/  IABS R7, R16.reuse ;  /* 0x0000001000077213 */ /* 0x080fe40000000000 */
[----:B------:R-:W-:-:S02]  /*06b0*/  IABS R11, R16 ;  /* 0x00000010000b7213 */ /* 0x000fc40000000000 */
[----:B------:R-:W1:Y:S08]  /*06c0*/  I2F.RP R0, R7 ;  /* 0x0000000700007306 */ /* 0x000e700000209400 */
[----:B-1----:R-:W1:Y:S02]  /*06d0*/  MUFU.RCP R0, R0 ;  /* 0x0000000000007308 */ /* 0x002e640000001000 */
[----:B-1----:R-:W-:-:S02]  /*06e0*/  VIADD R3, R0, 0xffffffe ;  /* 0x0ffffffe00037836 */ /* 0x002fc40000000000 */
[----:B------:R-:W-:-:S04]  /*06f0*/  IMAD.MOV R0, RZ, RZ, -R11 ;  /* 0x000000ffff007224 */ /* 0x000fc800078e0a0b */
[----:B------:R-:W1:Y:S02]  /*0700*/  F2I.FTZ.U32.TRUNC.NTZ R3, R3 ;  /* 0x0000000300037305 */ /* 0x000e64000021f000 */
[----:B-1----:R-:W-:-:S04]  /*0710*/  IMAD.MOV R10, RZ, RZ, -R3 ;  /* 0x000000ffff0a7224 */ /* 0x002fc800078e0a03 */
[----:B------:R-:W-:Y:S02]  /*0720*/  IMAD R5, R10, R7, RZ ;  /* 0x000000070a057224 */ /* 0x000fe400078e02ff */
[----:B------:R-:W-:Y:S02]  /*0730*/  IMAD.MOV.U32 R10, RZ, RZ, R12 ;  /* 0x000000ffff0a7224 */ /* 0x000fe400078e000c */
[----:B------:R-:W-:Y:S01]  /*0740*/  IMAD.HI.U32 R2, R3, R5, R2 ;  /* 0x0000000503027227 */ /* 0x000fe200078e0002 */
[----:B------:R-:W-:-:S03]  /*0750*/  IABS R3, R8 ;  /* 0x0000000800037213 */ /* 0x000fc60000000000 */
[----:B------:R-:W-:Y:S02]  /*0760*/  IMAD.MOV.U32 R5, RZ, RZ, R6 ;  /* 0x000000ffff057224 */ /* 0x000fe400078e0006 */
[----:B------:R-:W1:Y:S02]  /*0770*/  I2F.RP R6, R10 ;  /* 0x0000000a00067306 */ /* 0x000e640000209400 */
[----:B------:R-:W-:-:S04]  /*0780*/  IMAD.HI.U32 R2, R2, R5, RZ ;  /* 0x0000000502027227 */ /* 0x000fc800078e00ff */
[----:B------:R-:W-:Y:S02]  /*0790*/  IMAD R0, R2, R0, R5 ;  /* 0x0000000002007224 */ /* 0x000fe400078e0205 */
[----:B------:R-:W3:Y:S03]  /*07a0*/  I2F.RP R5, R3 ;  /* 0x0000000300057306 */ /* 0x000ee60000209400 */
[----:B------:R-:W-:-:S05]  /*07b0*/  ISETP.GT.U32.AND P1, PT, R7, R0, PT ;  /* 0x000000000700720c */ /* 0x000fca0003f24070 */
[----:B-1----:R-:W1:Y:S08]  /*07c0*/  MUFU.RCP R6, R6 ;  /* 0x0000000600067308 */ /* 0x002e700000001000 */
[----:B------:R-:W-:Y:S01]  /*07d0*/  @!P1 IMAD.IADD R0, R0, 0x1, -R7 ;  /* 0x0000000100009824 */ /* 0x000fe200078e0a07 */
[----:B---3--:R-:W3:Y:S01]  /*07e0*/  MUFU.RCP R5, R5 ;  /* 0x0000000500057308 */ /* 0x008ee20000001000 */
[----:B------:R-:W-:Y:S01]  /*07f0*/  @!P1 VIADD R2, R2, 0x1 ;  /* 0x0000000102029836 */ /* 0x000fe20000000000 */
[----:B------:R-:W-:-:S02]  /*0800*/  ISETP.NE.AND P1, PT, R16, RZ, PT ;  /* 0x000000ff1000720c */ /* 0x000fc40003f25270 */
[----:B------:R-:W-:Y:S02]  /*0810*/  ISETP.GE.U32.AND P0, PT, R0, R7, PT ;  /* 0x000000070000720c */ /* 0x000fe40003f06070 */
[----:B------:R-:W-:Y:S01]  /*0820*/  LOP3.LUT R0, R15, R16, RZ, 0x3c, !PT ;  /* 0x000000100f007212 */ /* 0x000fe200078e3cff */
[----:B-1----:R-:W-:-:S03]  /*0830*/  VIADD R12, R6, 0xffffffe ;  /* 0x0ffffffe060c7836 */ /* 0x002fc60000000000 */
[----:B------:R-:W-:Y:S01]  /*0840*/  ISETP.GE.AND P2, PT, R0, RZ, PT ;  /* 0x000000ff0000720c */ /* 0x000fe20003f46270 */
[----:B------:R1:W2:Y:S06]  /*0850*/  F2I.FTZ.U32.TRUNC.NTZ R13, R12 ;  /* 0x0000000c000d7305 */ /* 0x0002ac000021f000 */
[----:B------:R-:W-:Y:S02]  /*0860*/  @P0 VIADD R2, R2, 0x1 ;  /* 0x0000000102020836 */ /* 0x000fe40000000000 */
[----:B---3--:R-:W-:Y:S02]  /*0870*/  VIADD R6, R5, 0xffffffe ;  /* 0x0ffffffe05067836 */ /* 0x008fe40000000000 */
[----:B------:R-:W-:Y:S01]  /*0880*/  IMAD.MOV.U32 R19, RZ, RZ, R2 ;  /* 0x000000ffff137224 */ /* 0x000fe200078e0002 */
[----:B----4-:R-:W-:Y:S01]  /*0890*/  SHF.R.U32.HI R2, RZ, 0x6, R152 ;  /* 0x00000006ff027819 */ /* 0x010fe20000011698 */
[----:B-1----:R-:W-:Y:S01]  /*08a0*/  IMAD.MOV.U32 R12, RZ, RZ, RZ ;  /* 0x000000ffff0c7224 */ /* 0x002fe200078e00ff */
[----:B------:R-:W1:Y:S01]  /*08b0*/  F2I.FTZ.U32.TRUNC.NTZ R7, R6 ;  /* 0x0000000600077305 */ /* 0x000e62000021f000 */
[----:B------:R-:W-:Y:S01]  /*08c0*/  @!P2 IMAD.MOV R19, RZ, RZ, -R19 ;  /* 0x000000ffff13a224 */ /* 0x000fe200078e0a13 */
[----:B------:R-:W-:Y:S01]  /*08d0*/  SGXT.U32 R2, R2, 0x1 ;  /* 0x000000010202781a */ /* 0x000fe20000000000 */
[----:B--2---:R-:W-:Y:S01]  /*08e0*/  IMAD.MOV R5, RZ, RZ, -R13 ;  /* 0x000000ffff057224 */ /* 0x004fe200078e0a0d */
[----:B------:R-:W-:-:S03]  /*08f0*/  @!P1 LOP3.LUT R19, RZ, R16, RZ, 0x33, !PT ;  /* 0x00000010ff139212 */ /* 0x000fc600078e33ff */
[----:B------:R-:W-:Y:S01]  /*0900*/  IMAD R5, R5, R10, RZ ;  /* 0x0000000a05057224 */ /* 0x000fe200078e02ff */
[--C-:B------:R-:W-:Y:S01]  /*0910*/  PRMT R0, R2, 0x6540, R19.reuse ;  /* 0x0000654002007816 */ /* 0x100fe20000000013 */
[----:B------:R-:W-:Y:S02]  /*0920*/  IMAD.MOV R11, RZ, RZ, -R19 ;  /* 0x000000ffff0b7224 */ /* 0x000fe400078e0a13 */
[----:B------:R-:W-:Y:S01]  /*0930*/  IMAD.HI.U32 R5, R13, R5, R12 ;  /* 0x000000050d057227 */ /* 0x000fe200078e000c */
[----:B------:R-:W-:Y:S02]  /*0940*/  LOP3.LUT R118, R0, 0xfe, RZ, 0xfc, !PT ;  /* 0x000000fe00767812 */ /* 0x000fe400078efcff */
[----:B------:R-:W-:Y:S01]  /*0950*/  IABS R107, R0 ;  /* 0x00000000006b7213 */ /* 0x000fe20000000000 */
[----:B-1----:R-:W-:Y:S01]  /*0960*/  IMAD.MOV R6, RZ, RZ, -R7 ;  /* 0x000000ffff067224 */ /* 0x002fe200078e0a07 */
[----:B------:R-:W-:Y:S01]  /*0970*/  IABS R106, R118 ;  /* 0x00000076006a7213 */ /* 0x000fe20000000000 */
[----:B------:R-:W-:Y:S01]  /*0980*/  IMAD R11, R16, R11, R15 ;  /* 0x0000000b100b7224 */ /* 0x000fe200078e020f */
[----:B------:R-:W-:Y:S01]  /*0990*/  STL [R1+0x77c], R118 ;  /* 0x00077c7601007387 */ /* 0x000fe20000100800 */
[----:B------:R-:W-:Y:S01]  /*09a0*/  IMAD R15, R6, R3, RZ ;  /* 0x00000003060f7224 */ /* 0x000fe200078e02ff */
[C---:B------:R-:W-:Y:S01]  /*09b0*/  LOP3.LUT R241, R0.reuse, 0x46, RZ, 0xfc, !PT ;  /* 0x0000004600f17812 */ /* 0x040fe200078efcff */
[----:B------:R-:W-:Y:S01]  /*09c0*/  IMAD.HI.U32 R13, R5, R106, RZ ;  /* 0x0000006a050d7227 */ /* 0x000fe200078e00ff */
[----:B------:R-:W-:-:S02]  /*09d0*/  LOP3.LUT R245, R0, 0x42, RZ, 0xfc, !PT ;  /* 0x0000004200f57812 */ /* 0x000fc400078efcff */
[----:B------:R-:W-:Y:S01]  /*09e0*/  IABS R59, R241 ;  /* 0x000000f1003b7213 */ /* 0x000fe20000000000 */
[----:B------:R-:W-:Y:S01]  /*09f0*/  IMAD.MOV R17, RZ, RZ, -R13 ;  /* 0x000000ffff117224 */ /* 0x000fe200078e0a0d */
[C---:B------:R-:W-:Y:S01]  /*0a00*/  LOP3.LUT R246, R0.reuse, 0x40, RZ, 0xfc, !PT ;  /* 0x0000004000f67812 */ /* 0x040fe200078efcff */
[----:B------:R-:W-:Y:S01]  /*0a10*/  IMAD.SHL.U32 R13, R19, 0x100, RZ ;  /* 0x00000100130d7824 */ /* 0x000fe200078e00ff */
[----:B------:R-:W-:Y:S01]  /*0a20*/  IABS R62, R245 ;  /* 0x000000f5003e7213 */ /* 0x000fe20000000000 */
[----:B------:R-:W-:Y:S01]  /*0a30*/  IMAD.MOV.U32 R6, RZ, RZ, RZ ;  /* 0x000000ffff067224 */ /* 0x000fe200078e00ff */
[----:B------:R-:W-:Y:S01]  /*0a40*/  LOP3.LUT R236, R0, 0x50, RZ, 0xfc, !PT ;  /* 0x0000005000ec7812 */ /* 0x000fe200078efcff */
[----:B------:R-:W-:Y:S01]  /*0a50*/  IMAD.HI.U32 R12, R5, R107, RZ ;  /* 0x0000006b050c7227 */ /* 0x000fe200078e00ff */
[C-C-:B------:R-:W-:Y:S02]  /*0a60*/  LOP3.LUT R120, R13.reuse, 0x8, R2.reuse, 0xfe, !PT ;  /* 0x000000080d787812 */ /* 0x140fe400078efe02 */
[----:B------:R-:W-:Y:S01]  /*0a70*/  LOP3.LUT R116, R13, 0x2, R2, 0xfe, !PT ;  /* 0x000000020d747812 */ /* 0x000fe200078efe02 */
[----:B------:R-:W-:Y:S01]  /*0a80*/  IMAD.HI.U32 R7, R7, R15, R6 ;  /* 0x0000000f07077227 */ /* 0x000fe200078e0006 */
[----:B------:R-:W-:-:S02]  /*0a90*/  LOP3.LUT R117, R13, 0x4, R2, 0xfe, !PT ;  /* 0x000000040d757812 */ /* 0x000fc400078efe02 */
[C---:B------:R-:W-:Y:S01]  /*0aa0*/  LOP3.LUT R119, R13.reuse, 0x6, R2, 0xfe, !PT ;  /* 0x000000060d777812 */ /* 0x040fe200078efe02 */
[----:B------:R-:W-:Y:S01]  /*0ab0*/  STL [R1+0x74c], R116 ;  /* 0x00074c7401007387 */ /* 0x000fe20000100800 */
[----:B------:R-:W-:Y:S01]  /*0ac0*/  IABS R100, R120 ;  /* 0x0000007800647213 */ /* 0x000fe20000000000 */
[----:B------:R-:W-:Y:S01]  /*0ad0*/  IMAD.MOV R12, RZ, RZ, -R12 ;  /* 0x000000ffff0c7224 */ /* 0x000fe200078e0a0c */
[C-C-:B------:R-:W-:Y:S01]  /*0ae0*/  LOP3.LUT R18, R13.reuse, 0xa, R2.reuse, 0xfe, !PT ;  /* 0x0000000a0d127812 */ /* 0x140fe200078efe02 */
[----:B------:R-:W-:Y:S01]  /*0af0*/  STL [R1+0x748], R117 ;  /* 0x0007487501007387 */ /* 0x000fe20000100800 */
[--C-:B------:R-:W-:Y:S01]  /*0b00*/  LOP3.LUT R21, R13, 0xc, R2.reuse, 0xfe, !PT ;  /* 0x0000000c0d157812 */ /* 0x100fe200078efe02 */
[----:B------:R-:W-:Y:S01]  /*0b10*/  IMAD.HI.U32 R15, R5, R100, RZ ;  /* 0x00000064050f7227 */ /* 0x000fe200078e00ff */
[C-C-:B------:R-:W-:Y:S01]  /*0b20*/  LOP3.LUT R9, R13.reuse, 0x12, R2.reuse, 0xfe, !PT ;  /* 0x000000120d097812 */ /* 0x140fe200078efe02 */
[----:B------:R-:W-:Y:S01]  /*0b30*/  STL [R1+0x744], R119 ;  /* 0x0007447701007387 */ /* 0x000fe20000100800 */
[----:B------:R-:W-:Y:S01]  /*0b40*/  IABS R99, R18 ;  /* 0x0000001200637213 */ /* 0x000fe20000000000 */
[----:B------:R-:W-:Y:S01]  /*0b50*/  IMAD.MOV R15, RZ, RZ, -R15 ;  /* 0x000000ffff0f7224 */ /* 0x000fe200078e0a0f */
[C---:B------:R-:W-:Y:S01]  /*0b60*/  LOP3.LUT R20, R13.reuse, 0xe, R2, 0xfe, !PT ;  /* 0x0000000e0d147812 */ /* 0x040fe200078efe02 */
[----:B------:R-:W-:Y:S01]  /*0b70*/  STL [R1+0x6e4], R120 ;  /* 0x0006e47801007387 */ /* 0x000fe20000100800 */
[----:B------:R-:W-:Y:S01]  /*0b80*/  IABS R94, R9 ;  /* 0x00000009005e7213 */ /* 0x000fe20000000000 */
[C---:B------:R-:W-:Y:S01]  /*0b90*/  IMAD R100, R10.reuse, R15, R100 ;  /* 0x0000000f0a647224 */ /* 0x040fe200078e0264 */
[--C-:B------:R-:W-:Y:S01]  /*0ba0*/  LOP3.LUT R4, R13, 0x14, R2.reuse, 0xfe, !PT ;  /* 0x000000140d047812 */ /* 0x100fe200078efe02 */
[----:B------:R1:W-:Y:S01]  /*0bb0*/  STL [R1+0x6e0], R18 ;  /* 0x0006e01201007387 */ /* 0x0003e20000100800 */
[----:B------:R-:W-:Y:S01]  /*0bc0*/  IABS R96, R20 ;  /* 0x0000001400607213 */ /* 0x000fe20000000000 */
[----:B------:R-:W-:Y:S01]  /*0bd0*/  IMAD.HI.U32 R15, R5, R94, RZ ;  /* 0x0000005e050f7227 */ /* 0x000fe200078e00ff */
[C---:B------:R-:W-:Y:S01]  /*0be0*/  LOP3.LUT R22, R13.reuse, 0x16, R2, 0xfe, !PT ;  /* 0x000000160d167812 */ /* 0x040fe200078efe02 */
[----:B------:R-:W-:Y:S01]  /*0bf0*/  STL [R1+0x6dc], R21 ;  /* 0x0006dc1501007387 */ /* 0x000fe20000100800 */
[----:B------:R-:W-:Y:S01]  /*0c00*/  IABS R92, R4 ;  /* 0x00000004005c7213 */ /* 0x000fe20000000000 */
[----:B------:R-:W-:Y:S01]  /*0c10*/  IMAD.MOV R15, RZ, RZ, -R15 ;  /* 0x000000ffff0f7224 */ /* 0x000fe200078e0a0f */
[----:B------:R-:W-:Y:S01]  /*0c20*/  IABS R103, R117 ;  /* 0x0000007500677213 */ /* 0x000fe20000000000 */
[----:B------:R2:W-:Y:S01]  /*0c30*/  STL [R1+0x6d8], R20 ;  /* 0x0006d81401007387 */ /* 0x0005e20000100800 */
[----:B------:R-:W-:Y:S01]  /*0c40*/  IABS R91, R22 ;  /* 0x00000016005b7213 */ /* 0x000fe20000000000 */
[----:B------:R-:W-:Y:S01]  /*0c50*/  IMAD R94, R10, R15, R94 ;  /* 0x0000000f0a5e7224 */ /* 0x000fe200078e025e */
[----:B-1----:R-:W-:Y:S01]  /*0c60*/  LOP3.LUT R18, R13, 0x10, R2, 0xfe, !PT ;  /* 0x000000100d127812 */ /* 0x002fe200078efe02 */
[----:B------:R-:W-:Y:S01]  /*0c70*/  IMAD.HI.U32 R16, R5, R99, RZ ;  /* 0x0000006305107227 */ /* 0x000fe200078e00ff */
[----:B------:R-:W-:-:S02]  /*0c80*/  IABS R104, R116 ;  /* 0x0000007400687213 */ /* 0x000fc40000000000 */
[----:B------:R-:W-:Y:S01]  /*0c90*/  IABS R95, R18 ;  /* 0x00000012005f7213 */ /* 0x000fe20000000000 */
[----:B------:R1:W-:Y:S01]  /*0ca0*/  STL [R1+0x6d4], R18 ;  /* 0x0006d41201007387 */ /* 0x0003e20000100800 */
[----:B------:R-:W-:Y:S01]  /*0cb0*/  IMAD R107, R10, R12, R107 ;  /* 0x0000000c0a6b7224 */ /* 0x000fe200078e026b */
[----:B--2---:R-:W-:Y:S01]  /*0cc0*/  LOP3.LUT R20, R13, 0x18, R2, 0xfe, !PT ;  /* 0x000000180d147812 */ /* 0x004fe200078efe02 */
[----:B------:R-:W-:Y:S01]  /*0cd0*/  IMAD.HI.U32 R12, R5, R103, RZ ;  /* 0x00000067050c7227 */ /* 0x000fe200078e00ff */
[----:B------:R2:W-:Y:S01]  /*0ce0*/  STL [R1+0x6d0], R9 ;  /* 0x0006d00901007387 */ /* 0x0005e20000100800 */
[----:B------:R-:W-:Y:S02]  /*0cf0*/  IABS R102, R119 ;  /* 0x0000007700667213 */ /* 0x000fe40000000000 */
[----:B------:R-:W-:Y:S01]  /*0d00*/  IABS R90, R20 ;  /* 0x00000014005a7213 */ /* 0x000fe20000000000 */
[----:B------:R3:W-:Y:S01]  /*0d10*/  STL [R1+0x6cc], R4 ;  /* 0x0006cc0401007387 */ /* 0x0007e20000100800 */
[----:B------:R-:W-:Y:S01]  /*0d20*/  IMAD.MOV R16, RZ, RZ, -R16 ;  /* 0x000000ffff107224 */ /* 0x000fe200078e0a10 */
[--C-:B-1----:R-:W-:Y:S01]  /*0d30*/  LOP3.LUT R18, R13, 0x1a, R2.reuse, 0xfe, !PT ;  /* 0x0000001a0d127812 */ /* 0x102fe200078efe02 */
[----:B------:R-:W-:Y:S01]  /*0d40*/  IMAD.IADD R11, R14, 0x1, R11 ;  /* 0x000000010e0b7824 */ /* 0x000fe200078e020b */
[----:B------:R1:W-:Y:S01]  /*0d50*/  STL [R1+0x6c8], R22 ;  /* 0x0006c81601007387 */ /* 0x0003e20000100800 */
[----:B------:R-:W-:Y:S01]  /*0d60*/  IMAD.HI.U32 R6, R5, R104, RZ ;  /* 0x0000006805067227 */ /* 0x000fe200078e00ff */
[----:B--2---:R-:W-:-:S02]  /*0d70*/  LOP3.LUT R9, R13, 0x1c, R2, 0xfe, !PT ;  /* 0x0000001c0d097812 */ /* 0x004fc400078efe02 */
[----:B------:R2:W-:Y:S01]  /*0d80*/  STL [R1+0x740], R20 ;  /* 0x0007401401007387 */ /* 0x0005e20000100800 */
[----:B------:R-:W-:Y:S01]  /*0d90*/  IABS R88, R18 ;  /* 0x0000001200587213 */ /* 0x000fe20000000000 */
[----:B------:R-:W-:Y:S01]  /*0da0*/  IMAD.HI.U32 R14, R5, R102, RZ ;  /* 0x00000066050e7227 */ /* 0x000fe200078e00ff */
[----:B------:R-:W-:Y:S01]  /*0db0*/  IABS R87, R9 ;  /* 0x0000000900577213 */ /* 0x000fe20000000000 */
[----:B------:R4:W-:Y:S01]  /*0dc0*/  STL [R1+0x73c], R18 ;  /* 0x00073c1201007387 */ /* 0x0009e20000100800 */
[C---:B---3--:R-:W-:Y:S01]  /*0dd0*/  LOP3.LUT R4, R13.reuse, 0x1e, R2, 0xfe, !PT ;  /* 0x0000001e0d047812 */ /* 0x048fe200078efe02 */
[----:B------:R-:W-:Y:S01]  /*0de0*/  IMAD.MOV R12, RZ, RZ, -R12 ;  /* 0x000000ffff0c7224 */ /* 0x000fe200078e0a0c */
[--C-:B-1----:R-:W-:Y:S01]  /*0df0*/  LOP3.LUT R22, R13, 0x20, R2.reuse, 0xfe, !PT ;  /* 0x000000200d167812 */ /* 0x102fe200078efe02 */
[----:B------:R1:W-:Y:S01]  /*0e00*/  STL [R1+0x730], R9 ;  /* 0x0007300901007387 */ /* 0x0003e20000100800 */
[----:B------:R-:W-:Y:S01]  /*0e10*/  IMAD.HI.U32 R15, R5, R87, RZ ;  /* 0x00000057050f7227 */ /* 0x000fe200078e00ff */
[----:B--2---:R-:W-:-:S02]  /*0e20*/  LOP3.LUT R20, R13, 0x22, R2, 0xfe, !PT ;  /* 0x000000220d147812 */ /* 0x004fc400078efe02 */
[----:B------:R-:W-:Y:S01]  /*0e30*/  STL [R1+0x72c], R4 ;  /* 0x00072c0401007387 */ /* 0x000fe20000100800 */
[----:B------:R-:W-:Y:S01]  /*0e40*/  IMAD.MOV R15, RZ, RZ, -R15 ;  /* 0x000000ffff0f7224 */ /* 0x000fe200078e0a0f */
[C-C-:B----4-:R-:W-:Y:S01]  /*0e50*/  LOP3.LUT R18, R13.reuse, 0x24, R2.reuse, 0xfe, !PT ;  /* 0x000000240d127812 */ /* 0x150fe200078efe02 */
[C---:B------:R-:W-:Y:S01]  /*0e60*/  IMAD R99, R10.reuse, R16, R99 ;  /* 0x000000100a637224 */ /* 0x040fe200078e0263 */
[----:B------:R-:W-:Y:S01]  /*0e70*/  STL [R1+0x728], R22 ;  /* 0x0007281601007387 */ /* 0x000fe20000100800 */
[----:B------:R-:W-:Y:S01]  /*0e80*/  IABS R98, R21 ;  /* 0x0000001500627213 */ /* 0x000fe20000000000 */
[----:B------:R-:W-:Y:S01]  /*0e90*/  IMAD R87, R10, R15, R87 ;  /* 0x0000000f0a577224 */ /* 0x000fe200078e0257 */
[----:B-1----:R-:W-:Y:S01]  /*0ea0*/  LOP3.LUT R9, R13, 0x26, R2, 0xfe, !PT ;  /* 0x000000260d097812 */ /* 0x002fe200078efe02 */
[----:B------:R-:W-:Y:S01]  /*0eb0*/  STL [R1+0x724], R20 ;  /* 0x0007241401007387 */ /* 0x000fe20000100800 */
[----:B------:R-:W-:Y:S01]  /*0ec0*/  IMAD.HI.U32 R16, R5, R92, RZ ;  /* 0x0000005c05107227 */ /* 0x000fe200078e00ff */
[----:B------:R-:W-:-:S02]  /*0ed0*/  IABS R86, R4 ;  /* 0x0000000400567213 */ /* 0x000fc40000000000 */
[----:B------:R-:W-:Y:S01]  /*0ee0*/  IABS R80, R9 ;  /* 0x0000000900507213 */ /* 0x000fe20000000000 */
[----:B------:R-:W-:Y:S01]  /*0ef0*/  STL [R1+0x720], R18 ;  /* 0x0007201201007387 */ /* 0x000fe20000100800 */
[C---:B------:R-:W-:Y:S01]  /*0f00*/  IMAD R106, R10.reuse, R17, R106 ;  /* 0x000000110a6a7224 */ /* 0x040fe200078e026a */
[----:B------:R-:W-:Y:S01]  /*0f10*/  IABS R83, R20 ;  /* 0x0000001400537213 */ /* 0x000fe20000000000 */
[----:B------:R-:W-:Y:S01]  /*0f20*/  IMAD.MOV R17, RZ, RZ, -R6 ;  /* 0x000000ffff117224 */ /* 0x000fe200078e0a06 */
[----:B------:R1:W-:Y:S01]  /*0f30*/  STL [R1+0x71c], R9 ;  /* 0x00071c0901007387 */ /* 0x0003e20000100800 */
[----:B------:R-:W-:Y:S01]  /*0f40*/  IMAD.HI.U32 R15, R5, R80, RZ ;  /* 0x00000050050f7227 */ /* 0x000fe200078e00ff */
[----:B------:R-:W-:Y:S02]  /*0f50*/  LOP3.LUT R249, R13, 0x3a, R2, 0xfe, !PT ;  /* 0x0000003a0df97812 */ /* 0x000fe400078efe02 */
[----:B------:R-:W-:Y:S01]  /*0f60*/  IABS R84, R22 ;  /* 0x0000001600547213 */ /* 0x000fe20000000000 */
[----:B------:R-:W-:Y:S01]  /*0f70*/  IMAD.MOV R19, RZ, RZ, -R14 ;  /* 0x000000ffff137224 */ /* 0x000fe200078e0a0e */
[----:B------:R-:W-:Y:S01]  /*0f80*/  IABS R82, R18 ;  /* 0x0000001200527213 */ /* 0x000fe20000000000 */
[----:B------:R-:W-:Y:S01]  /*0f90*/  IMAD R103, R10, R12, R103 ;  /* 0x0000000c0a677224 */ /* 0x000fe200078e0267 */
[----:B------:R-:W-:Y:S01]  /*0fa0*/  IABS R67, R249 ;  /* 0x000000f900437213 */ /* 0x000fe20000000000 */
[----:B------:R-:W-:Y:S01]  /*0fb0*/  IMAD.HI.U32 R6, R5, R98, RZ ;  /* 0x0000006205067227 */ /* 0x000fe200078e00ff */
[----:B-1----:R-:W-:-:S02]  /*0fc0*/  LOP3.LUT R9, R13, 0x30, R2, 0xfe, !PT ;  /* 0x000000300d097812 */ /* 0x002fc400078efe02 */
[--C-:B------:R-:W-:Y:S01]  /*0fd0*/  LOP3.LUT R20, R13, 0x2c, R2.reuse, 0xfe, !PT ;  /* 0x0000002c0d147812 */ /* 0x100fe200078efe02 */
[----:B------:R-:W-:Y:S01]  /*0fe0*/  IMAD.HI.U32 R12, R5, R96, RZ ;  /* 0x00000060050c7227 */ /* 0x000fe200078e00ff */
[----:B------:R-:W-:Y:S02]  /*0ff0*/  IABS R74, R9 ;  /* 0x00000009004a7213 */ /* 0x000fe40000000000 */
[--C-:B------:R-:W-:Y:S01]  /*1000*/  LOP3.LUT R18, R13, 0x2e, R2.reuse, 0xfe, !PT ;  /* 0x0000002e0d127812 */ /* 0x100fe200078efe02 */
[----:B------:R-:W-:Y:S01]  /*1010*/  IMAD.HI.U32 R14, R5, R95, RZ ;  /* 0x0000005f050e7227 */ /* 0x000fe200078e00ff */
[C---:B------:R-:W-:Y:S02]  /*1020*/  LOP3.LUT R4, R13.reuse, 0x28, R2, 0xfe, !PT ;  /* 0x000000280d047812 */ /* 0x040fe400078efe02 */
[----:B------:R-:W-:Y:S01]  /*1030*/  IABS R76, R20 ;  /* 0x00000014004c7213 */ /* 0x000fe20000000000 */
[----:B------:R-:W-:Y:S01]  /*1040*/  IMAD.MOV R21, RZ, RZ, -R16 ;  /* 0x000000ffff157224 */ /* 0x000fe200078e0a10 */
[----:B------:R-:W-:Y:S01]  /*1050*/  IABS R75, R18 ;  /* 0x00000012004b7213 */ /* 0x000fe20000000000 */
[----:B------:R-:W-:Y:S01]  /*1060*/  IMAD.MOV R15, RZ, RZ, -R15 ;  /* 0x000000ffff0f7224 */ /* 0x000fe200078e0a0f */
[--C-:B------:R-:W-:Y:S01]  /*1070*/  LOP3.LUT R252, R13, 0x34, R2.reuse, 0xfe, !PT ;  /* 0x000000340dfc7812 */ /* 0x100fe200078efe02 */
[----:B------:R-:W-:Y:S01]  /*1080*/  IMAD.HI.U32 R16, R5, R86, RZ ;  /* 0x0000005605107227 */ /* 0x000fe200078e00ff */
[C---:B------:R-:W-:Y:S01]  /*1090*/  LOP3.LUT R251, R13.reuse, 0x36, R2, 0xfe, !PT ;  /* 0x000000360dfb7812 */ /* 0x040fe200078efe02 */
[----:B------:R1:W-:Y:S01]  /*10a0*/  STL [R1+0x718], R4 ;  /* 0x0007180401007387 */ /* 0x0003e20000100800 */
[----:B------:R-:W-:Y:S01]  /*10b0*/  IABS R79, R4 ;  /* 0x00000004004f7213 */ /* 0x000fe20000000000 */
[C---:B------:R-:W-:Y:S01]  /*10c0*/  IMAD R104, R10.reuse, R17, R104 ;  /* 0x000000110a687224 */ /* 0x040fe200078e0268 */
[C---:B------:R-:W-:Y:S01]  /*10d0*/  LOP3.LUT R250, R13.reuse, 0x38, R2, 0xfe, !PT ;  /* 0x000000380dfa7812 */ /* 0x040fe200078efe02 */
[C---:B------:R-:W-:Y:S01]  /*10e0*/  IMAD R102, R10.reuse, R19, R102 ;  /* 0x000000130a667224 */ /* 0x040fe200078e0266 */
[----:B------:R-:W-:Y:S01]  /*10f0*/  IABS R71, R252 ;  /* 0x000000fc00477213 */ /* 0x000fe20000000000 */
[----:B------:R-:W-:Y:S01]  /*1100*/  IMAD.MOV R17, RZ, RZ, -R6 ;  /* 0x000000ffff117224 */ /* 0x000fe200078e0a06 */
[----:B------:R-:W-:Y:S01]  /*1110*/  IABS R70, R251 ;  /* 0x000000fb00467213 */ /* 0x000fe20000000000 */
[----:B------:R-:W-:Y:S01]  /*1120*/  IMAD.MOV R19, RZ, RZ, -R12 ;  /* 0x000000ffff137224 */ /* 0x000fe200078e0a0c */
[----:B------:R-:W-:Y:S01]  /*1130*/  IABS R68, R250 ;  /* 0x000000fa00447213 */ /* 0x000fe20000000000 */
[----:B------:R-:W-:Y:S01]  /*1140*/  IMAD.MOV R14, RZ, RZ, -R14 ;  /* 0x000000ffff0e7224 */ /* 0x000fe200078e0a0e */
[C---:B-1----:R-:W-:Y:S01]  /*1150*/  LOP3.LUT R4, R13.reuse, 0x32, R2, 0xfe, !PT ;  /* 0x000000320d047812 */ /* 0x042fe200078efe02 */
[C---:B------:R-:W-:Y:S01]  /*1160*/  IMAD R92, R10.reuse, R21, R92 ;  /* 0x000000150a5c7224 */ /* 0x040fe200078e025c */
[----:B------:R-:W-:Y:S01]  /*1170*/  LOP3.LUT R247, R13, 0x3e, R2, 0xfe, !PT ;  /* 0x0000003e0df77812 */ /* 0x000fe200078efe02 */
[----:B------:R-:W-:Y:S01]  /*1180*/  IMAD R80, R10, R15, R80 ;  /* 0x0000000f0a507224 */ /* 0x000fe200078e0250 */
[----:B------:R-:W-:Y:S01]  /*1190*/  LOP3.LUT R244, R0, 0x44, RZ, 0xfc, !PT ;  /* 0x0000004400f47812 */ /* 0x000fe200078efcff */
[----:B------:R-:W-:Y:S01]  /*11a0*/  IMAD.HI.U32 R6, R5, R91, RZ ;  /* 0x0000005b05067227 */ /* 0x000fe200078e00ff */
[----:B------:R-:W-:-:S02]  /*11b0*/  IABS R63, R246 ;  /* 0x000000f6003f7213 */ /* 0x000fc40000000000 */
[----:B------:R-:W-:Y:S01]  /*11c0*/  IABS R72, R4 ;  /* 0x0000000400487213 */ /* 0x000fe20000000000 */
[----:B------:R-:W-:Y:S01]  /*11d0*/  IMAD.HI.U32 R12, R5, R90, RZ ;  /* 0x0000005a050c7227 */ /* 0x000fe200078e00ff */
[----:B------:R-:W-:Y:S02]  /*11e0*/  LOP3.LUT R248, R13, 0x3c, R2, 0xfe, !PT ;  /* 0x0000003c0df87812 */ /* 0x000fe400078efe02 */
[----:B------:R-:W-:Y:S01]  /*11f0*/  IABS R52, R236 ;  /* 0x000000ec00347213 */ /* 0x000fe20000000000 */
[----:B------:R-:W-:Y:S01]  /*1200*/  IMAD.MOV R21, RZ, RZ, -R16 ;  /* 0x000000ffff157224 */ /* 0x000fe200078e0a10 */
[----:B------:R-:W-:Y:S01]  /*1210*/  IABS R64, R247 ;  /* 0x000000f700407213 */ /* 0x000fe20000000000 */
[C---:B------:R-:W-:Y:S01]  /*1220*/  IMAD.HI.U32 R15, R5.reuse, R74, RZ ;  /* 0x0000004a050f7227 */ /* 0x040fe200078e00ff */
[----:B------:R-:W-:Y:S02]  /*1230*/  IABS R60, R244 ;  /* 0x000000f4003c7213 */ /* 0x000fe40000000000 */
[----:B------:R-:W-:Y:S01]  /*1240*/  LOP3.LUT R238, R0, 0x4c, RZ, 0xfc, !PT ;  /* 0x0000004c00ee7812 */ /* 0x000fe200078efcff */
[----:B------:R-:W-:Y:S01]  /*1250*/  IMAD R98, R10, R17, R98 ;  /* 0x000000110a627224 */ /* 0x000fe200078e0262 */
[----:B------:R-:W-:Y:S01]  /*1260*/  LOP3.LUT R240, R0, 0x48, RZ, 0xfc, !PT ;  /* 0x0000004800f07812 */ /* 0x000fe200078efcff */
[----:B------:R-:W-:Y:S01]  /*1270*/  IMAD R95, R10, R14, R95 ;  /* 0x0000000e0a5f7224 */ /* 0x000fe200078e025f */
[----:B------:R-:W-:Y:S01]  /*1280*/  LOP3.LUT R239, R0, 0x4a, RZ, 0xfc, !PT ;  /* 0x0000004a00ef7812 */ /* 0x000fe200078efcff */
[----:B------:R-:W-:Y:S01]  /*1290*/  IMAD.HI.U32 R14, R5, R88, RZ ;  /* 0x00000058050e7227 */ /* 0x000fe200078e00ff */
[----:B------:R-:W-:-:S02]  /*12a0*/  IABS R66, R248 ;  /* 0x000000f800427213 */ /* 0x000fc40000000000 */
[----:B------:R-:W-:Y:S01]  /*12b0*/  IABS R55, R238 ;  /* 0x000000ee00377213 */ /* 0x000fe20000000000 */
[----:B------:R-:W-:Y:S01]  /*12c0*/  IMAD.MOV R6, RZ, RZ, -R6 ;  /* 0x000000ffff067224 */ /* 0x000fe200078e0a06 */
[C---:B------:R-:W-:Y:S01]  /*12d0*/  LOP3.LUT R231, R0.reuse, 0x5a, RZ, 0xfc, !PT ;  /* 0x0000005a00e77812 */ /* 0x040fe200078efcff */
[----:B------:R-:W-:Y:S01]  /*12e0*/  IMAD.MOV R17, RZ, RZ, -R12 ;  /* 0x000000ffff117224 */ /* 0x000fe200078e0a0c */
[----:B------:R-:W-:Y:S01]  /*12f0*/  LOP3.LUT R237, R0, 0x4e, RZ, 0xfc, !PT ;  /* 0x0000004e00ed7812 */ /* 0x000fe200078efcff */
[C---:B------:R-:W-:Y:S01]  /*1300*/  IMAD R86, R10.reuse, R21, R86 ;  /* 0x000000150a567224 */ /* 0x040fe200078e0256 */
[----:B------:R-:W-:Y:S01]  /*1310*/  LOP3.LUT R21, R13, 0x2a, R2, 0xfe, !PT ;  /* 0x0000002a0d157812 */ /* 0x000fe200078efe02 */
[----:B------:R-:W-:Y:S01]  /*1320*/  IMAD.MOV R15, RZ, RZ, -R15 ;  /* 0x000000ffff0f7224 */ /* 0x000fe200078e0a0f */
[----:B------:R-:W-:Y:S01]  /*1330*/  IABS R58, R240 ;  /* 0x000000f0003a7213 */ /* 0x000fe20000000000 */
[C---:B------:R-:W-:Y:S01]  /*1340*/  IMAD.HI.U32 R12, R5.reuse, R83, RZ ;  /* 0x00000053050c7227 */ /* 0x040fe200078e00ff */
[----:B------:R-:W-:Y:S01]  /*1350*/  IABS R78, R21 ;  /* 0x00000015004e7213 */ /* 0x000fe20000000000 */
[----:B------:R-:W-:Y:S01]  /*1360*/  STL [R1+0x714], R21 ;  /* 0x0007141501007387 */ /* 0x000fe20000100800 */
[----:B------:R-:W-:Y:S01]  /*1370*/  IABS R56, R239 ;  /* 0x000000ef00387213 */ /* 0x000fe20000000000 */
[----:B------:R-:W-:Y:S01]  /*1380*/  IMAD R96, R10, R19, R96 ;  /* 0x000000130a607224 */ /* 0x000fe200078e0260 */
[----:B------:R-:W-:Y:S01]  /*1390*/  LOP3.LUT R234, R0, 0x54, RZ, 0xfc, !PT ;  /* 0x0000005400ea7812 */ /* 0x000fe200078efcff */
[----:B------:R-:W-:Y:S01]  /*13a0*/  IMAD.MOV R19, RZ, RZ, -R14 ;  /* 0x000000ffff137224 */ /* 0x000fe200078e0a0e */
[----:B------:R-:W-:Y:S01]  /*13b0*/  IABS R46, R231 ;  /* 0x000000e7002e7213 */ /* 0x000fe20000000000 */
[C---:B------:R-:W-:Y:S01]  /*13c0*/  IMAD R91, R10.reuse, R6, R91 ;  /* 0x000000060a5b7224 */ /* 0x040fe200078e025b */
[----:B------:R-:W-:Y:S01]  /*13d0*/  IABS R54, R237 ;  /* 0x000000ed00367213 */ /* 0x000fe20000000000 */
[----:B------:R-:W-:Y:S01]  /*13e0*/  IMAD R74, R10, R15, R74 ;  /* 0x0000000f0a4a7224 */ /* 0x000fe200078e024a */
[C---:B------:R-:W-:Y:S01]  /*13f0*/  LOP3.LUT R233, R0.reuse, 0x56, RZ, 0xfc, !PT ;  /* 0x0000005600e97812 */ /* 0x040fe200078efcff */
[C---:B------:R-:W-:Y:S01]  /*1400*/  IMAD.HI.U32 R6, R5.reuse, R84, RZ ;  /* 0x0000005405067227 */ /* 0x040fe200078e00ff */
[C---:B------:R-:W-:Y:S01]  /*1410*/  LOP3.LUT R235, R0.reuse, 0x52, RZ, 0xfc, !PT ;  /* 0x0000005200eb7812 */ /* 0x040fe200078efcff */
[----:B------:R1:W-:Y:S01]  /*1420*/  STL [R1+0x710], R20 ;  /* 0x0007101401007387 */ /* 0x0003e20000100800 */
[C---:B------:R-:W-:Y:S01]  /*1430*/  LOP3.LUT R232, R0.reuse, 0x58, RZ, 0xfc, !PT ;  /* 0x0000005800e87812 */ /* 0x040fe200078efcff */
[C---:B------:R-:W-:Y:S01]  /*1440*/  IMAD.HI.U32 R14, R5.reuse, R82, RZ ;  /* 0x00000052050e7227 */ /* 0x040fe200078e00ff */
[----:B------:R-:W-:Y:S01]  /*1450*/  IABS R50, R234 ;  /* 0x000000ea00327213 */ /* 0x000fe20000000000 */
[----:B------:R2:W-:Y:S01]  /*1460*/  STL [R1+0x70c], R18 ;  /* 0x00070c1201007387 */ /* 0x0005e20000100800 */
[C---:B------:R-:W-:Y:S01]  /*1470*/  LOP3.LUT R229, R0.reuse, 0x5e, RZ, 0xfc, !PT ;  /* 0x0000005e00e57812 */ /* 0x040fe200078efcff */
[----:B------:R-:W-:Y:S01]  /*1480*/  IMAD.MOV R12, RZ, RZ, -R12 ;  /* 0x000000ffff0c7224 */ /* 0x000fe200078e0a0c */
[----:B------:R-:W-:Y:S01]  /*1490*/  IABS R48, R233 ;  /* 0x000000e900307213 */ /* 0x000fe20000000000 */
[C---:B------:R-:W-:Y:S01]  /*14a0*/  IMAD.HI.U32 R15, R5.reuse, R67, RZ ;  /* 0x00000043050f7227 */ /* 0x040fe200078e00ff */
[----:B------:R-:W-:Y:S01]  /*14b0*/  LOP3.LUT R226, R0, 0x64, RZ, 0xfc, !PT ;  /* 0x0000006400e27812 */ /* 0x000fe200078efcff */
[----:B------:R-:W-:Y:S01]  /*14c0*/  STL [R1+0x708], R9 ;  /* 0x0007080901007387 */ /* 0x000fe20000100800 */
[----:B------:R-:W-:Y:S01]  /*14d0*/  IABS R51, R235 ;  /* 0x000000eb00337213 */ /* 0x000fe20000000000 */
[C---:B------:R-:W-:Y:S01]  /*14e0*/  IMAD R90, R10.reuse, R17, R90 ;  /* 0x000000110a5a7224 */ /* 0x040fe200078e025a */
[----:B------:R-:W-:Y:S01]  /*14f0*/  IABS R47, R232 ;  /* 0x000000e8002f7213 */ /* 0x000fe20000000000 */
[----:B------:R-:W-:Y:S01]  /*1500*/  IMAD R88, R10, R19, R88 ;  /* 0x000000130a587224 */ /* 0x000fe200078e0258 */
[----:B------:R-:W-:Y:S01]  /*1510*/  IABS R43, R229 ;  /* 0x000000e5002b7213 */ /* 0x000fe20000000000 */
[----:B------:R-:W-:Y:S01]  /*1520*/  IMAD.MOV R17, RZ, RZ, -R6 ;  /* 0x000000ffff117224 */ /* 0x000fe200078e0a06 */
[----:B------:R-:W-:Y:S01]  /*1530*/  IABS R40, R226 ;  /* 0x000000e200287213 */ /* 0x000fe20000000000 */
[----:B------:R-:W-:Y:S01]  /*1540*/  IMAD.MOV R19, RZ, RZ, -R14 ;  /* 0x000000ffff137224 */ /* 0x000fe200078e0a0e */
[----:B------:R-:W-:Y:S01]  /*1550*/  LOP3.LUT R228, R0, 0x60, RZ, 0xfc, !PT ;  /* 0x0000006000e47812 */ /* 0x000fe200078efcff */
[----:B------:R-:W-:Y:S01]  /*1560*/  IMAD R83, R10, R12, R83 ;  /* 0x0000000c0a537224 */ /* 0x000fe200078e0253 */
[C---:B------:R-:W-:Y:S01]  /*1570*/  LOP3.LUT R230, R0.reuse, 0x5c, RZ, 0xfc, !PT ;  /* 0x0000005c00e67812 */ /* 0x040fe200078efcff */
[----:B------:R-:W-:Y:S01]  /*1580*/  IMAD.MOV R15, RZ, RZ, -R15 ;  /* 0x000000ffff0f7224 */ /* 0x000fe200078e0a0f */
[C---:B------:R-:W-:Y:S01]  /*1590*/  LOP3.LUT R227, R0.reuse, 0x62, RZ, 0xfc, !PT ;  /* 0x0000006200e37812 */ /* 0x040fe200078efcff */
[C---:B------:R-:W-:Y:S01]  /*15a0*/  IMAD.HI.U32 R6, R5.reuse, R78, RZ ;  /* 0x0000004e05067227 */ /* 0x040fe200078e00ff */
[C---:B------:R-:W-:Y:S01]  /*15b0*/  LOP3.LUT R225, R0.reuse, 0x66, RZ, 0xfc, !PT ;  /* 0x0000006600e17812 */ /* 0x040fe200078efcff */
[----:B------:R-:W-:Y:S01]  /*15c0*/  STL [R1+0x704], R4 ;  /* 0x0007040401007387 */ /* 0x000fe20000100800 */
[C---:B------:R-:W-:Y:S01]  /*15d0*/  LOP3.LUT R222, R0.reuse, 0x6c, RZ, 0xfc, !PT ;  /* 0x0000006c00de7812 */ /* 0x040fe200078efcff */
[C---:B------:R-:W-:Y:S01]  /*15e0*/  IMAD.HI.U32 R12, R5.reuse, R76, RZ ;  /* 0x0000004c050c7227 */ /* 0x040fe200078e00ff */
[----:B------:R-:W-:Y:S01]  /*15f0*/  IABS R44, R230 ;  /* 0x000000e6002c7213 */ /* 0x000fe20000000000 */
[----:B------:R-:W-:Y:S01]  /*1600*/  STL [R1+0x700], R252 ;  /* 0x000700fc01007387 */ /* 0x000fe20000100800 */
        /* <DEDUP_REMOVED lines=8> */
[----:B------:R-:W-:Y:S01]  /*1690*/  LOP3.LUT R221, R0, 0x6e, RZ, 0xfc, !PT ;  /* 0x0000006e00dd7812 */ /* 0x000fe200078efcff */
[----:B------:R-:W-:Y:S01]  /*16a0*/  IMAD R67, R10, R15, R67 ;  /* 0x0000000f0a437224 */ /* 0x000fe200078e0243 */
[----:B------:R-:W-:Y:S01]  /*16b0*/  IABS R36, R223 ;  /* 0x000000df00247213 */ /* 0x000fe20000000000 */
[C---:B------:R-:W-:Y:S01]  /*16c0*/  IMAD.HI.U32 R16, R5.reuse, R79, RZ ;  /* 0x0000004f05107227 */ /* 0x040fe200078e00ff */
[C---:B------:R-:W-:Y:S01]  /*16d0*/  LOP3.LUT R220, R0.reuse, 0x70, RZ, 0xfc, !PT ;  /* 0x0000007000dc7812 */ /* 0x040fe200078efcff */
[----:B------:R-:W-:Y:S01]  /*16e0*/  STL [R1+0x6f8], R250 ;  /* 0x0006f8fa01007387 */ /* 0x000fe20000100800 */
[C---:B------:R-:W-:Y:S01]  /*16f0*/  LOP3.LUT R224, R0.reuse, 0x68, RZ, 0xfc, !PT ;  /* 0x0000006800e07812 */ /* 0x040fe200078efcff */
[----:B------:R-:W-:Y:S01]  /*1700*/  IMAD.MOV R17, RZ, RZ, -R6 ;  /* 0x000000ffff117224 */ /* 0x000fe200078e0a06 */
[----:B------:R-:W-:Y:S01]  /*1710*/  IABS R34, R221 ;  /* 0x000000dd00227213 */ /* 0x000fe20000000000 */
[----:B------:R-:W-:Y:S01]  /*1720*/  IMAD.MOV R19, RZ, RZ, -R12 ;  /* 0x000000ffff137224 */ /* 0x000fe200078e0a0c */
[C---:B------:R-:W-:Y:S01]  /*1730*/  LOP3.LUT R217, R0.reuse, 0x76, RZ, 0xfc, !PT ;  /* 0x0000007600d97812 */ /* 0x040fe200078efcff */
[----:B------:R-:W-:Y:S01]  /*1740*/  IMAD.MOV R14, RZ, RZ, -R14 ;  /* 0x000000ffff0e7224 */ /* 0x000fe200078e0a0e */
[C---:B------:R-:W-:Y:S01]  /*1750*/  LOP3.LUT R216, R0.reuse, 0x78, RZ, 0xfc, !PT ;  /* 0x0000007800d87812 */ /* 0x040fe200078efcff */
[C---:B------:R-:W-:Y:S01]  /*1760*/  IMAD.HI.U32 R15, R5.reuse, R59, RZ ;  /* 0x0000003b050f7227 */ /* 0x040fe200078e00ff */
[----:B------:R-:W-:Y:S01]  /*1770*/  IABS R32, R220 ;  /* 0x000000dc00207213 */ /* 0x000fe20000000000 */
[----:B------:R-:W-:Y:S01]  /*1780*/  STL [R1+0x6f4], R249 ;  /* 0x0006f4f901007387 */ /* 0x000fe20000100800 */
[C---:B------:R-:W-:Y:S01]  /*1790*/  LOP3.LUT R218, R0.reuse, 0x74, RZ, 0xfc, !PT ;  /* 0x0000007400da7812 */ /* 0x040fe200078efcff */
[C---:B------:R-:W-:Y:S01]  /*17a0*/  IMAD.HI.U32 R6, R5.reuse, R71, RZ ;  /* 0x0000004705067227 */ /* 0x040fe200078e00ff */
[----:B------:R-:W-:Y:S01]  /*17b0*/  LOP3.LUT R215, R0, 0x7a, RZ, 0xfc, !PT ;  /* 0x0000007a00d77812 */ /* 0x000fe200078efcff */
[----:B------:R-:W-:Y:S01]  /*17c0*/  STL [R1+0x6f0], R248 ;  /* 0x0006f0f801007387 */ /* 0x000fe20000100800 */
[----:B------:R-:W-:Y:S01]  /*17d0*/  IABS R38, R224 ;  /* 0x000000e000267213 */ /* 0x000fe20000000000 */
[C---:B------:R-:W-:Y:S01]  /*17e0*/  IMAD.HI.U32 R12, R5.reuse, R70, RZ ;  /* 0x00000046050c7227 */ /* 0x040fe200078e00ff */
[----:B------:R-:W-:Y:S01]  /*17f0*/  IABS R28, R217 ;  /* 0x000000d9001c7213 */ /* 0x000fe20000000000 */
[----:B------:R-:W-:Y:S01]  /*1800*/  STL [R1+0x6ec], R247 ;  /* 0x0006ecf701007387 */ /* 0x000fe20000100800 */
[----:B------:R-:W-:Y:S01]  /*1810*/  IABS R27, R216 ;  /* 0x000000d8001b7213 */ /* 0x000fe20000000000 */
[----:B------:R-:W-:Y:S01]  /*1820*/  IMAD.MOV R16, RZ, RZ, -R16 ;  /* 0x000000ffff107224 */ /* 0x000fe200078e0a10 */
[----:B------:R-:W-:Y:S01]  /*1830*/  IABS R30, R218 ;  /* 0x000000da001e7213 */ /* 0x000fe20000000000 */
[C---:B------:R-:W-:Y:S01]  /*1840*/  IMAD R78, R10.reuse, R17, R78 ;  /* 0x000000110a4e7224 */ /* 0x040fe200078e024e */
[----:B------:R-:W-:Y:S01]  /*1850*/  IABS R26, R215 ;  /* 0x000000d7001a7213 */ /* 0x000fe20000000000 */
        /* <DEDUP_REMOVED lines=8> */
[----:B------:R-:W-:Y:S01]  /*18e0*/  IMAD.MOV R6, RZ, RZ, -R6 ;  /* 0x000000ffff067224 */ /* 0x000fe200078e0a06 */
[----:B------:R-:W-:Y:S01]  /*18f0*/  IABS R23, R213 ;  /* 0x000000d500177213 */ /* 0x000fe20000000000 */
[----:B------:R-:W-:Y:S01]  /*1900*/  IMAD.MOV R17, RZ, RZ, -R12 ;  /* 0x000000ffff117224 */ /* 0x000fe200078e0a0c */
[----:B------:R-:W-:Y:S01]  /*1910*/  IABS R31, R219 ;  /* 0x000000db001f7213 */ /* 0x000fe20000000000 */
[C---:B------:R-:W-:Y:S01]  /*1920*/  IMAD.HI.U32 R13, R5.reuse, R62, RZ ;  /* 0x0000003e050d7227 */ /* 0x040fe200078e00ff */
[----:B------:R-:W-:Y:S01]  /*1930*/  IABS R22, R212 ;  /* 0x000000d400167213 */ /* 0x000fe20000000000 */
[----:B------:R-:W-:Y:S01]  /*1940*/  STL [R1+0x83c], R245 ;  /* 0x00083cf501007387 */ /* 0x000fe20000100800 */
[----:B-1----:R-:W-:Y:S01]  /*1950*/  IABS R20, R211 ;  /* 0x000000d300147213 */ /* 0x002fe20000000000 */
[C---:B------:R-:W-:Y:S01]  /*1960*/  IMAD.HI.U32 R12, R5.reuse, R63, RZ ;  /* 0x0000003f050c7227 */ /* 0x040fe200078e00ff */
[C---:B------:R-:W-:Y:S01]  /*1970*/  LOP3.LUT R208, R0.reuse, 0x88, RZ, 0xfc, !PT ;  /* 0x0000008800d07812 */ /* 0x040fe200078efcff */
[----:B------:R-:W-:Y:S01]  /*1980*/  STL [R1+0x880], R244 ;  /* 0x000880f401007387 */ /* 0x000fe20000100800 */
[----:B------:R-:W-:Y:S01]  /*1990*/  LOP3.LUT R214, R0, 0x7c, RZ, 0xfc, !PT ;  /* 0x0000007c00d67812 */ /* 0x000fe200078efcff */
[----:B------:R-:W-:Y:S01]  /*19a0*/  IMAD R79, R10, R16, R79 ;  /* 0x000000100a4f7224 */ /* 0x000fe200078e024f */
[----:B------:R-:W-:Y:S01]  /*19b0*/  LOP3.LUT R207, R0, 0x8a, RZ, 0xfc, !PT ;  /* 0x0000008a00cf7812 */ /* 0x000fe200078efcff */
[----:B------:R-:W-:Y:S01]  /*19c0*/  IMAD R76, R10, R19, R76 ;  /* 0x000000130a4c7224 */ /* 0x000fe200078e024c */
[----:B------:R-:W-:Y:S01]  /*19d0*/  LOP3.LUT R206, R0, 0x8c, RZ, 0xfc, !PT ;  /* 0x0000008c00ce7812 */ /* 0x000fe200078efcff */
[----:B------:R-:W-:Y:S01]  /*19e0*/  IMAD R59, R10, R15, R59 ;  /* 0x0000000f0a3b7224 */ /* 0x000fe200078e023b */
[----:B------:R-:W-:Y:S01]  /*19f0*/  IABS R24, R214 ;  /* 0x000000d600187213 */ /* 0x000fe20000000000 */
[C---:B------:R-:W-:Y:S01]  /*1a00*/  IMAD.HI.U32 R16, R5.reuse, R72, RZ ;  /* 0x0000004805107227 */ /* 0x040fe200078e00ff */
[----:B------:R-:W-:Y:S01]  /*1a10*/  IABS R25, R206 ;  /* 0x000000ce00197213 */ /* 0x000fe20000000000 */
[----:B------:R-:W-:Y:S01]  /*1a20*/  STL [R1+0x87c], R241 ;  /* 0x00087cf101007387 */ /* 0x000fe20000100800 */
[C---:B------:R-:W-:Y:S01]  /*1a30*/  LOP3.LUT R210, R0.reuse, 0x84, RZ, 0xfc, !PT ;  /* 0x0000008400d27812 */ /* 0x040fe200078efcff */
[----:B------:R-:W-:Y:S01]  /*1a40*/  IMAD.MOV R19, RZ, RZ, -R14 ;  /* 0x000000ffff137224 */ /* 0x000fe200078e0a0e */
[----:B------:R-:W-:Y:S01]  /*1a50*/  LOP3.LUT R209, R0, 0x86, RZ, 0xfc, !PT ;  /* 0x0000008600d17812 */ /* 0x000fe200078efcff */
[----:B------:R-:W-:Y:S01]  /*1a60*/  IMAD R71, R10, R6, R71 ;  /* 0x000000060a477224 */ /* 0x000fe200078e0247 */
[C---:B------:R-:W-:Y:S01]  /*1a70*/  LOP3.LUT R205, R0.reuse, 0x8e, RZ, 0xfc, !PT ;  /* 0x0000008e00cd7812 */ /* 0x040fe200078efcff */
[----:B------:R-:W-:Y:S01]  /*1a80*/  IMAD.MOV R13, RZ, RZ, -R13 ;  /* 0x000000ffff0d7224 */ /* 0x000fe200078e0a0d */
[----:B--2---:R-:W-:Y:S01]  /*1a90*/  IABS R18, R209 ;  /* 0x000000d100127213 */ /* 0x004fe20000000000 */
[C---:B------:R-:W-:Y:S01]  /*1aa0*/  IMAD.HI.U32 R15, R5.reuse, R52, RZ ;  /* 0x00000034050f7227 */ /* 0x040fe200078e00ff */
[C---:B------:R-:W-:Y:S01]  /*1ab0*/  LOP3.LUT R202, R0.reuse, 0x94, RZ, 0xfc, !PT ;  /* 0x0000009400ca7812 */ /* 0x040fe200078efcff */
[----:B------:R-:W-:Y:S01]  /*1ac0*/  STL [R1+0x878], R240 ;  /* 0x000878f001007387 */ /* 0x000fe20000100800 */
[C---:B------:R-:W-:Y:S01]  /*1ad0*/  LOP3.LUT R204, R0.reuse, 0x90, RZ, 0xfc, !PT ;  /* 0x0000009000cc7812 */ /* 0x040fe200078efcff */
[C---:B------:R-:W-:Y:S01]  /*1ae0*/  IMAD.HI.U32 R6, R5.reuse, R64, RZ ;  /* 0x0000004005067227 */ /* 0x040fe200078e00ff */
[C---:B------:R-:W-:Y:S01]  /*1af0*/  LOP3.LUT R203, R0.reuse, 0x92, RZ, 0xfc, !PT ;  /* 0x0000009200cb7812 */ /* 0x040fe200078efcff */
[----:B------:R-:W-:Y:S01]  /*1b00*/  STL [R1+0x874], R239 ;  /* 0x000874ef01007387 */ /* 0x000fe20000100800 */
[----:B------:R-:W-:Y:S01]  /*1b10*/  LOP3.LUT R201, R0, 0x96, RZ, 0xfc, !PT ;  /* 0x0000009600c97812 */ /* 0x000fe200078efcff */
[C---:B------:R-:W-:Y:S01]  /*1b20*/  IMAD.HI.U32 R14, R5.reuse, R60, RZ ;  /* 0x0000003c050e7227 */ /* 0x040fe200078e00ff */
[----:B------:R-:W-:Y:S01]  /*1b30*/  IABS R45, R202 ;  /* 0x000000ca002d7213 */ /* 0x000fe20000000000 */
[----:B------:R-:W-:Y:S01]  /*1b40*/  STL [R1+0x870], R238 ;  /* 0x000870ee01007387 */ /* 0x000fe20000100800 */
[----:B------:R-:W-:Y:S01]  /*1b50*/  IABS R33, R204 ;  /* 0x000000cc00217213 */ /* 0x000fe20000000000 */
[----:B------:R-:W-:Y:S01]  /*1b60*/  IMAD.MOV R12, RZ, RZ, -R12 ;  /* 0x000000ffff0c7224 */ /* 0x000fe200078e0a0c */
[----:B------:R-:W-:Y:S01]  /*1b70*/  IABS R37, R203 ;  /* 0x000000cb00257213 */ /* 0x000fe20000000000 */
[----:B------:R-:W-:Y:S01]  /*1b80*/  IMAD.MOV R21, RZ, RZ, -R16 ;  /* 0x000000ffff157224 */ /* 0x000fe200078e0a10 */
[----:B------:R-:W-:Y:S01]  /*1b90*/  IABS R53, R201 ;  /* 0x000000c900357213 */ /* 0x000fe20000000000 */
[----:B------:R-:W-:Y:S01]  /*1ba0*/  IMAD R70, R10, R17, R70 ;  /* 0x000000110a467224 */ /* 0x000fe200078e0246 */
[----:B------:R-:W-:Y:S01]  /*1bb0*/  LOP3.LUT R200, R0, 0x98, RZ, 0xfc, !PT ;  /* 0x0000009800c87812 */ /* 0x000fe200078efcff */
[----:B------:R-:W-:Y:S01]  /*1bc0*/  IMAD R68, R10, R19, R68 ;  /* 0x000000130a447224 */ /* 0x000fe200078e0244 */
        /* <DEDUP_REMOVED lines=8> */
[----:B------:R-:W-:Y:S01]  /*1c50*/  IABS R65, R197 ;  /* 0x000000c500417213 */ /* 0x000fe20000000000 */
[----:B------:R-:W-:Y:S01]  /*1c60*/  IMAD.MOV R17, RZ, RZ, -R6 ;  /* 0x000000ffff117224 */ /* 0x000fe200078e0a06 */
[----:B------:R-:W-:Y:S01]  /*1c70*/  IABS R73, R196 ;  /* 0x000000c400497213 */ /* 0x000fe20000000000 */
[----:B------:R-:W-:Y:S01]  /*1c80*/  IMAD.MOV R19, RZ, RZ, -R14 ;  /* 0x000000ffff137224 */ /* 0x000fe200078e0a0e */
[----:B------:R-:W-:Y:S01]  /*1c90*/  LOP3.LUT R195, R0, 0xa2, RZ, 0xfc, !PT ;  /* 0x000000a200c37812 */ /* 0x000fe200078efcff */
[----:B------:R-:W-:Y:S01]  /*1ca0*/  IMAD R63, R10, R12, R63 ;  /* 0x0000000c0a3f7224 */ /* 0x000fe200078e023f */
[C---:B------:R-:W-:Y:S01]  /*1cb0*/  LOP3.LUT R192, R0.reuse, 0xa8, RZ, 0xfc, !PT ;  /* 0x000000a800c07812 */ /* 0x040fe200078efcff */
[C---:B------:R-:W-:Y:S01]  /*1cc0*/  IMAD.HI.U32 R13, R5.reuse, R55, RZ ;  /* 0x00000037050d7227 */ /* 0x040fe200078e00ff */
[C---:B------:R-:W-:Y:S01]  /*1cd0*/  LOP3.LUT R194, R0.reuse, 0xa4, RZ, 0xfc, !PT ;  /* 0x000000a400c27812 */ /* 0x040fe200078efcff */
[----:B------:R-:W-:Y:S01]  /*1ce0*/  STL [R1+0x868], R236 ;  /* 0x000868ec01007387 */ /* 0x000fe20000100800 */
[C---:B------:R-:W-:Y:S01]  /*1cf0*/  LOP3.LUT R193, R0.reuse, 0xa6, RZ, 0xfc, !PT ;  /* 0x000000a600c17812 */ /* 0x040fe200078efcff */
[C---:B------:R-:W-:Y:S01]  /*1d00*/  IMAD.HI.U32 R6, R5.reuse, R58, RZ ;  /* 0x0000003a05067227 */ /* 0x040fe200078e00ff */
[C---:B------:R-:W-:Y:S01]  /*1d10*/  LOP3.LUT R191, R0.reuse, 0xaa, RZ, 0xfc, !PT ;  /* 0x000000aa00bf7812 */ /* 0x040fe200078efcff */
[----:B------:R-:W-:Y:S01]  /*1d20*/  STL [R1+0x864], R235 ;  /* 0x000864eb01007387 */ /* 0x000fe20000100800 */
[----:B------:R-:W-:Y:S01]  /*1d30*/  IABS R85, R192 ;  /* 0x000000c000557213 */ /* 0x000fe20000000000 */
[C---:B------:R-:W-:Y:S01]  /*1d40*/  IMAD.HI.U32 R12, R5.reuse, R56, RZ ;  /* 0x00000038050c7227 */ /* 0x040fe200078e00ff */
[----:B------:R-:W-:Y:S01]  /*1d50*/  IABS R93, R191 ;  /* 0x000000bf005d7213 */ /* 0x000fe20000000000 */
[----:B------:R-:W-:Y:S01]  /*1d60*/  STL [R1+0x860], R234 ;  /* 0x000860ea01007387 */ /* 0x000fe20000100800 */
[----:B------:R-:W-:Y:S01]  /*1d70*/  LOP3.LUT R190, R0, 0xac, RZ, 0xfc, !PT ;  /* 0x000000ac00be7812 */ /* 0x000fe200078efcff */
[----:B------:R-:W-:Y:S01]  /*1d80*/  IMAD R72, R10, R21, R72 ;  /* 0x000000150a487224 */ /* 0x000fe200078e0248 */
[----:B------:R-:W-:Y:S01]  /*1d90*/  LOP3.LUT R178, R0, 0xb2, RZ, 0xfc, !PT ;  /* 0x000000b200b27812 */ /* 0x000fe200078efcff */
        /* <DEDUP_REMOVED lines=23> */
[C---:B------:R-:W-:Y:S01]  /*1f10*/  LOP3.LUT R158, R0.reuse, 0xc8, RZ, 0xfc, !PT ;  /* 0x000000c8009e7812 */ /* 0x040fe200078efcff */
[----:B------:R-:W-:Y:S01]  /*1f20*/  STL [R1+0x854], R231 ;  /* 0x000854e701007387 */ /* 0x000fe20000100800 */
[----:B------:R-:W-:Y:S01]  /*1f30*/  LOP3.LUT R146, R0, 0xd2, RZ, 0xfc, !PT ;  /* 0x000000d200927812 */ /* 0x000fe200078efcff */
[C---:B------:R-:W-:Y:S01]  /*1f40*/  IMAD R66, R10.reuse, R21, R66 ;  /* 0x000000150a427224 */ /* 0x040fe200078e0242 */
[----:B------:R-:W-:Y:S01]  /*1f50*/  IABS R133, R158 ;  /* 0x0000009e00857213 */ /* 0x000fe20000000000 */
[----:B------:R-:W-:Y:S01]  /*1f60*/  IMAD R55, R10, R13, R55 ;  /* 0x0000000d0a377224 */ /* 0x000fe200078e0237 */
[----:B------:R-:W-:Y:S01]  /*1f70*/  IABS R151, R146 ;  /* 0x0000009200977213 */ /* 0x000fe20000000000 */
[----:B------:R-:W-:Y:S01]  /*1f80*/  IMAD.MOV R15, RZ, RZ, -R15 ;  /* 0x000000ffff0f7224 */ /* 0x000fe200078e0a0f */
[C---:B------:R-:W-:Y:S01]  /*1f90*/  LOP3.LUT R139, R0.reuse, 0xdc, RZ, 0xfc, !PT ;  /* 0x000000dc008b7812 */ /* 0x040fe200078efcff */
[----:B------:R-:W-:Y:S01]  /*1fa0*/  IMAD.MOV R21, RZ, RZ, -R14 ;  /* 0x000000ffff157224 */ /* 0x000fe200078e0a0e */
[----:B------:R-:W-:Y:S01]  /*1fb0*/  LOP3.LUT R135, R0, 0xe2, RZ, 0xfc, !PT ;  /* 0x000000e200877812 */ /* 0x000fe200078efcff */
[----:B------:R-:W-:Y:S01]  /*1fc0*/  IMAD R58, R10, R17, R58 ;  /* 0x000000110a3a7224 */ /* 0x000fe200078e023a */
[----:B------:R-:W-:Y:S01]  /*1fd0*/  IABS R161, R139 ;  /* 0x0000008b00a17213 */ /* 0x000fe20000000000 */
[C---:B------:R-:W-:Y:S01]  /*1fe0*/  IMAD.HI.U32 R13, R5.reuse, R48, RZ ;  /* 0x00000030050d7227 */ /* 0x040fe200078e00ff */
[----:B------:R-:W-:Y:S01]  /*1ff0*/  IABS R167, R135 ;  /* 0x0000008700a77213 */ /* 0x000fe20000000000 */
[----:B------:R-:W-:Y:S01]  /*2000*/  STL [R1+0x850], R230 ;  /* 0x000850e601007387 */ /* 0x000fe20000100800 */
[----:B------:R-:W-:Y:S01]  /*2010*/  LOP3.LUT R131, R0, 0xe8, RZ, 0xfc, !PT ;  /* 0x000000e800837812 */ /* 0x000fe200078efcff */
[C---:B------:R-:W-:Y:S01]  /*2020*/  IMAD.HI.U32 R6, R5.reuse, R51, RZ ;  /* 0x0000003305067227 */ /* 0x040fe200078e00ff */
[----:B------:R-:W-:Y:S01]  /*2030*/  LOP3.LUT R156, R152, 0x3f, RZ, 0xc0, !PT ;  /* 0x0000003f989c7812 */ /* 0x000fe200078ec0ff */
[----:B------:R-:W-:Y:S01]  /*2040*/  STL [R1+0x84c], R229 ;  /* 0x00084ce501007387 */ /* 0x000fe20000100800 */
[----:B------:R-:W-:Y:S01]  /*2050*/  IABS R173, R131 ;  /* 0x0000008300ad7213 */ /* 0x000fe20000000000 */
[C---:B------:R-:W-:Y:S01]  /*2060*/  IMAD.HI.U32 R14, R5.reuse, R47, RZ ;  /* 0x0000002f050e7227 */ /* 0x040fe200078e00ff */
[----:B------:R-:W-:Y:S01]  /*2070*/  ISETP.GT.U32.AND P2, PT, R10, R106, PT ;  /* 0x0000006a0a00720c */ /* 0x000fe20003f44070 */
[----:B------:R-:W-:Y:S01]  /*2080*/  STL [R1+0x848], R228 ;  /* 0x000848e401007387 */ /* 0x000fe20000100800 */
[C---:B------:R-:W-:Y:S01]  /*2090*/  LOP3.LUT R174, R0.reuse, 0xb8, RZ, 0xfc, !PT ;  /* 0x000000b800ae7812 */ /* 0x040fe200078efcff */
[----:B------:R-:W-:Y:S01]  /*20a0*/  IMAD.MOV R17, RZ, RZ, -R12 ;  /* 0x000000ffff117224 */ /* 0x000fe200078e0a0c */
[----:B------:R-:W-:Y:S01]  /*20b0*/  LOP3.LUT R170, R0, 0xbc, RZ, 0xfc, !PT ;  /* 0x000000bc00aa7812 */ /* 0x000fe200078efcff */
[C---:B------:R-:W-:Y:S01]  /*20c0*/  IMAD.HI.U32 R12, R5.reuse, R43, RZ ;  /* 0x0000002b050c7227 */ /* 0x040fe200078e00ff */
[C---:B------:R-:W-:Y:S01]  /*20d0*/  ISETP.GT.U32.AND P4, PT, R10.reuse, R107, PT ;  /* 0x0000006b0a00720c */ /* 0x040fe20003f84070 */
[----:B------:R-:W-:Y:S01]  /*20e0*/  STL [R1+0x844], R227 ;  /* 0x000844e301007387 */ /* 0x000fe20000100800 */
[C---:B------:R-:W-:Y:S01]  /*20f0*/  ISETP.GT.U32.AND P5, PT, R10.reuse, R99, PT ;  /* 0x000000630a00720c */ /* 0x040fe20003fa4070 */
[C---:B------:R-:W-:Y:S01]  /*2100*/  IMAD R46, R10.reuse, R15, R46 ;  /* 0x0000000f0a2e7224 */ /* 0x040fe200078e022e */
[C---:B------:R-:W-:Y:S01]  /*2110*/  ISETP.GT.U32.AND P1, PT, R10.reuse, R104, PT ;  /* 0x000000680a00720c */ /* 0x040fe20003f24070 */
[----:B------:R-:W-:Y:S01]  /*2120*/  IMAD.MOV R13, RZ, RZ, -R13 ;  /* 0x000000ffff0d7224 */ /* 0x000fe200078e0a0d */
[C---:B------:R-:W-:Y:S01]  /*2130*/  ISETP.GT.U32.AND P0, PT, R10.reuse, R103, PT ;  /* 0x000000670a00720c */ /* 0x040fe20003f04070 */
[C---:B------:R-:W-:Y:S01]  /*2140*/  IMAD.HI.U32 R15, R5.reuse, R40, RZ ;  /* 0x00000028050f7227 */ /* 0x040fe200078e00ff */
[C---:B------:R-:W-:Y:S01]  /*2150*/  ISETP.GT.U32.AND P3, PT, R10.reuse, R102, PT ;  /* 0x000000660a00720c */ /* 0x040fe20003f64070 */
[----:B------:R-:W-:Y:S01]  /*2160*/  STL [R1+0x840], R226 ;  /* 0x000840e201007387 */ /* 0x000fe20000100800 */
[----:B------:R-:W-:Y:S01]  /*2170*/  ISETP.GT.U32.AND P6, PT, R10, R100, PT ;  /* 0x000000640a00720c */ /* 0x000fe20003fc4070 */
[----:B------:R-:W-:Y:S01]  /*2180*/  IMAD.MOV R6, RZ, RZ, -R6 ;  /* 0x000000ffff067224 */ /* 0x000fe200078e0a06 */
[----:B------:R-:W-:Y:S01]  /*2190*/  IABS R112, R170 ;  /* 0x000000aa00707213 */ /* 0x000fe20000000000 */
[----:B------:R-:W-:Y:S01]  /*21a0*/  IMAD.MOV R14, RZ, RZ, -R14 ;  /* 0x000000ffff0e7224 */ /* 0x000fe200078e0a0e */
[C---:B------:R-:W-:Y:S01]  /*21b0*/  LOP3.LUT R164, R0.reuse, 0xc2, RZ, 0xfc, !PT ;  /* 0x000000c200a47812 */ /* 0x040fe200078efcff */
[----:B------:R-:W-:Y:S01]  /*21c0*/  IMAD.MOV R12, RZ, RZ, -R12 ;  /* 0x000000ffff0c7224 */ /* 0x000fe200078e0a0c */
[----:B------:R-:W-:Y:S01]  /*21d0*/  LOP3.LUT R162, R0, 0xc4, RZ, 0xfc, !PT ;  /* 0x000000c400a27812 */ /* 0x000fe200078efcff */
[----:B------:R-:W-:Y:S01]  /*21e0*/  IMAD R48, R10, R13, R48 ;  /* 0x0000000d0a307224 */ /* 0x000fe200078e0230 */
[----:B------:R-:W-:Y:S01]  /*21f0*/  IABS R121, R164 ;  /* 0x000000a400797213 */ /* 0x000fe20000000000 */
[----:B------:R-:W-:Y:S01]  /*2200*/  IMAD.MOV R15, RZ, RZ, -R15 ;  /* 0x000000ffff0f7224 */ /* 0x000fe200078e0a0f */
        /* <DEDUP_REMOVED lines=9> */
[C---:B------:R-:W-:Y:S01]  /*22a0*/  IMAD.HI.U32 R6, R5.reuse, R44, RZ ;  /* 0x0000002c05067227 */ /* 0x040fe200078e00ff */
[C---:B------:R-:W-:Y:S01]  /*22b0*/  LOP3.LUT R148, R0.reuse, 0xce, RZ, 0xfc, !PT ;  /* 0x000000ce00947812 */ /* 0x040fe200078efcff */
[----:B------:R-:W-:Y:S01]  /*22c0*/  STL [R1+0x834], R224 ;  /* 0x000834e001007387 */ /* 0x000fe20000100800 */
[----:B------:R-:W-:Y:S01]  /*22d0*/  IABS R137, R154 ;  /* 0x0000009a00897213 */ /* 0x000fe20000000000 */
[C---:B------:R-:W-:Y:S01]  /*22e0*/  IMAD.HI.U32 R14, R5.reuse, R42, RZ ;  /* 0x0000002a050e7227 */ /* 0x040fe200078e00ff */
[----:B------:R-:W-:Y:S01]  /*22f0*/  LOP3.LUT R147, R0, 0xd0, RZ, 0xfc, !PT ;  /* 0x000000d000937812 */ /* 0x000fe200078efcff */
[----:B------:R-:W-:Y:S01]  /*2300*/  STL [R1+0x830], R223 ;  /* 0x000830df01007387 */ /* 0x000fe20000100800 */
[----:B------:R-:W-:Y:S01]  /*2310*/  IABS R145, R148 ;  /* 0x0000009400917213 */ /* 0x000fe20000000000 */
[----:B------:R-:W-:Y:S01]  /*2320*/  IMAD R43, R10, R12, R43 ;  /* 0x0000000c0a2b7224 */ /* 0x000fe200078e022b */
[----:B------:R-:W-:Y:S01]  /*2330*/  IABS R149, R147 ;  /* 0x0000009300957213 */ /* 0x000fe20000000000 */
[C---:B------:R-:W-:Y:S01]  /*2340*/  IMAD.HI.U32 R12, R5.reuse, R39, RZ ;  /* 0x00000027050c7227 */ /* 0x040fe200078e00ff */
[C---:B------:R-:W-:Y:S01]  /*2350*/  LOP3.LUT R142, R0.reuse, 0xd8, RZ, 0xfc, !PT ;  /* 0x000000d8008e7812 */ /* 0x040fe200078efcff */
[----:B------:R-:W-:Y:S01]  /*2360*/  STL [R1+0x82c], R222 ;  /* 0x00082cde01007387 */ /* 0x000fe20000100800 */
[----:B------:R-:W-:Y:S01]  /*2370*/  LOP3.LUT R150, R0, 0xcc, RZ, 0xfc, !PT ;  /* 0x000000cc00967812 */ /* 0x000fe200078efcff */
[C---:B------:R-:W-:Y:S01]  /*2380*/  IMAD R40, R10.reuse, R15, R40 ;  /* 0x0000000f0a287224 */ /* 0x040fe200078e0228 */
        /* <DEDUP_REMOVED lines=8> */
[----:B------:R-:W-:Y:S01]  /*2410*/  IABS R153, R144 ;  /* 0x0000009000997213 */ /* 0x000fe20000000000 */
[----:B------:R-:W-:Y:S01]  /*2420*/  STL [R1+0x828], R221 ;  /* 0x000828dd01007387 */ /* 0x000fe20000100800 */
        /* <DEDUP_REMOVED lines=10> */
[----:B------:R-:W-:Y:S01]  /*24d0*/  LOP3.LUT R136, R0, 0xe0, RZ, 0xfc, !PT ;  /* 0x000000e000887812 */ /* 0x000fe200078efcff */
[----:B------:R-:W-:Y:S01]  /*24e0*/  IMAD R6, R10, R13, R16 ;  /* 0x0000000d0a067224 */ /* 0x000fe200078e0210 */
[----:B------:R-:W-:Y:S01]  /*24f0*/  LOP3.LUT R134, R0, 0xe4, RZ, 0xfc, !PT ;  /* 0x000000e400867812 */ /* 0x000fe200078efcff */
[----:B------:R-:W-:Y:S01]  /*2500*/  IMAD.MOV R15, RZ, RZ, -R15 ;  /* 0x000000ffff0f7224 */ /* 0x000fe200078e0a0f */
[----:B------:R-:W-:Y:S01]  /*2510*/  IABS R165, R136 ;  /* 0x0000008800a57213 */ /* 0x000fe20000000000 */
[----:B------:R-:W-:Y:S01]  /*2520*/  IMAD R44, R10, R17, R44 ;  /* 0x000000110a2c7224 */ /* 0x000fe200078e022c */
[----:B------:R-:W-:Y:S01]  /*2530*/  IABS R169, R134 ;  /* 0x0000008600a97213 */ /* 0x000fe20000000000 */
[C---:B------:R-:W-:Y:S01]  /*2540*/  IMAD.HI.U32 R16, R5.reuse, R34, RZ ;  /* 0x0000002205107227 */ /* 0x040fe200078e00ff */
[C---:B------:R-:W-:Y:S01]  /*2550*/  LOP3.LUT R132, R0.reuse, 0xe6, RZ, 0xfc, !PT ;  /* 0x000000e600847812 */ /* 0x040fe200078efcff */
[----:B------:R-:W-:Y:S01]  /*2560*/  STL [R1+0x820], R219 ;  /* 0x000820db01007387 */ /* 0x000fe20000100800 */
[----:B------:R-:W-:Y:S01]  /*2570*/  LOP3.LUT R128, R0, 0xec, RZ, 0xfc, !PT ;  /* 0x000000ec00807812 */ /* 0x000fe200078efcff */
[----:B------:R-:W-:Y:S01]  /*2580*/  IMAD.MOV R17, RZ, RZ, -R14 ;  /* 0x000000ffff117224 */ /* 0x000fe200078e0a0e */
[----:B------:R-:W-:Y:S01]  /*2590*/  IABS R171, R132 ;  /* 0x0000008400ab7213 */ /* 0x000fe20000000000 */
[----:B------:R-:W-:Y:S01]  /*25a0*/  IMAD R39, R10, R12, R39 ;  /* 0x0000000c0a277224 */ /* 0x000fe200078e0227 */
[----:B------:R-:W-:Y:S01]  /*25b0*/  STL [R1+0x8f8], R218 ;  /* 0x0008f8da01007387 */ /* 0x000fe20000100800 */
[----:B------:R-:W-:Y:S01]  /*25c0*/  IMAD.HI.U32 R12, R5, R32, RZ ;  /* 0x00000020050c7227 */ /* 0x000fe200078e00ff */
[----:B------:R-:W-:-:S02]  /*25d0*/  LOP3.LUT R127, R0, 0xee, RZ, 0xfc, !PT ;  /* 0x000000ee007f7812 */ /* 0x000fc400078efcff */
[----:B------:R-:W-:Y:S01]  /*25e0*/  STL [R1+0x8f4], R217 ;  /* 0x0008f4d901007387 */ /* 0x000fe20000100800 */
[C---:B------:R-:W-:Y:S01]  /*25f0*/  IMAD R42, R10.reuse, R19, R42 ;  /* 0x000000130a2a7224 */ /* 0x040fe200078e022a */
[----:B------:R-:W-:Y:S01]  /*2600*/  IABS R181, R128 ;  /* 0x0000008000b57213 */ /* 0x000fe20000000000 */
[----:B------:R-:W-:Y:S01]  /*2610*/  IMAD R35, R10, R15, R35 ;  /* 0x0000000f0a237224 */ /* 0x000fe200078e0223 */
[----:B------:R-:W-:Y:S01]  /*2620*/  STL [R1+0x8f0], R216 ;  /* 0x0008f0d801007387 */ /* 0x000fe20000100800 */
[C---:B------:R-:W-:Y:S01]  /*2630*/  IMAD.HI.U32 R13, R5.reuse, R38, RZ ;  /* 0x00000026050d7227 */ /* 0x040fe200078e00ff */
[----:B------:R-:W-:Y:S02]  /*2640*/  IABS R182, R127 ;  /* 0x0000007f00b67213 */ /* 0x000fe40000000000 */
[----:B------:R-:W-:Y:S01]  /*2650*/  STL [R1+0x8ec], R215 ;  /* 0x0008ecd701007387 */ /* 0x000fe20000100800 */
[----:B------:R-:W-:Y:S01]  /*2660*/  IMAD.MOV R19, RZ, RZ, -R16 ;  /* 0x000000ffff137224 */ /* 0x000fe200078e0a10 */
[C---:B------:R-:W-:Y:S01]  /*2670*/  LOP3.LUT R123, R0.reuse, 0xf4, RZ, 0xfc, !PT ;  /* 0x000000f4007b7812 */ /* 0x040fe200078efcff */
[----:B------:R-:W-:Y:S01]  /*2680*/  IMAD.HI.U32 R15, R5, R28, RZ ;  /* 0x0000001c050f7227 */ /* 0x000fe200078e00ff */
[----:B------:R-:W-:Y:S01]  /*2690*/  STL [R1+0x8e8], R214 ;  /* 0x0008e8d601007387 */ /* 0x000fe20000100800 */
[----:B------:R-:W-:-:S02]  /*26a0*/  LOP3.LUT R126, R0, 0xf0, RZ, 0xfc, !PT ;  /* 0x000000f0007e7812 */ /* 0x000fc400078efcff */
[----:B------:R-:W-:Y:S01]  /*26b0*/  IMAD R36, R10, R17, R36 ;  /* 0x000000110a247224 */ /* 0x000fe200078e0224 */
[----:B------:R-:W-:Y:S01]  /*26c0*/  STL [R1+0x8e4], R213 ;  /* 0x0008e4d501007387 */ /* 0x000fe20000100800 */
[C---:B------:R-:W-:Y:S01]  /*26d0*/  IMAD.HI.U32 R16, R5.reuse, R27, RZ ;  /* 0x0000001b05107227 */ /* 0x040fe200078e00ff */
[----:B------:R-:W-:Y:S02]  /*26e0*/  LOP3.LUT R130, R0, 0xea, RZ, 0xfc, !PT ;  /* 0x000000ea00827812 */ /* 0x000fe400078efcff */
[----:B------:R-:W-:Y:S01]  /*26f0*/  STL [R1+0x8e0], R212 ;  /* 0x0008e0d401007387 */ /* 0x000fe20000100800 */
[----:B------:R-:W-:Y:S02]  /*2700*/  IMAD.MOV R17, RZ, RZ, -R12 ;  /* 0x000000ffff117224 */ /* 0x000fe400078e0a0c */
[C---:B------:R-:W-:Y:S01]  /*2710*/  IMAD.HI.U32 R14, R5.reuse, R30, RZ ;  /* 0x0000001e050e7227 */ /* 0x040fe200078e00ff */
[----:B------:R-:W-:Y:S03]  /*2720*/  STL [R1+0x8dc], R211 ;  /* 0x0008dcd301007387 */ /* 0x000fe60000100800 */
[----:B------:R-:W-:Y:S01]  /*2730*/  IMAD.MOV R13, RZ, RZ, -R13 ;  /* 0x000000ffff0d7224 */ /* 0x000fe200078e0a0d */
[----:B------:R-:W-:Y:S01]  /*2740*/  STL [R1+0x8d8], R210 ;  /* 0x0008d8d201007387 */ /* 0x000fe20000100800 */
[----:B------:R-:W-:-:S04]  /*2750*/  IMAD.HI.U32 R12, R5, R26, RZ ;  /* 0x0000001a050c7227 */ /* 0x000fc800078e00ff */
[C---:B------:R-:W-:Y:S01]  /*2760*/  IMAD R34, R10.reuse, R19, R34 ;  /* 0x000000130a227224 */ /* 0x040fe200078e0222 */
[----:B------:R-:W-:Y:S01]  /*2770*/  STL [R1+0x8d4], R209 ;  /* 0x0008d4d101007387 */ /* 0x000fe20000100800 */
[----:B------:R-:W-:Y:S02]  /*2780*/  IMAD.MOV R15, RZ, RZ, -R15 ;  /* 0x000000ffff0f7224 */ /* 0x000fe400078e0a0f */
[C---:B------:R-:W-:Y:S01]  /*2790*/  IMAD R54, R10.reuse, R21, R54 ;  /* 0x000000150a367224 */ /* 0x040fe200078e0236 */
[----:B------:R-:W-:Y:S01]  /*27a0*/  IABS R21, R207 ;  /* 0x000000cf00157213 */ /* 0x000fe20000000000 */
[----:B------:R-:W-:Y:S01]  /*27b0*/  IMAD.MOV R16, RZ, RZ, -R16 ;  /* 0x000000ffff107224 */ /* 0x000fe200078e0a10 */
[----:B------:R-:W-:Y:S01]  /*27c0*/  STL [R1+0x8d0], R208 ;  /* 0x0008d0d001007387 */ /* 0x000fe20000100800 */
[----:B------:R-:W-:Y:S02]  /*27d0*/  IMAD R32, R10, R17, R32 ;  /* 0x000000110a207224 */ /* 0x000fe400078e0220 */
[----:B------:R-:W-:Y:S01]  /*27e0*/  @!P2 IMAD.IADD R106, R106, 0x1, -R10 ;  /* 0x000000016a6aa824 */ /* 0x000fe200078e0a0a */
[----:B------:R-:W-:Y:S01]  /*27f0*/  STL [R1+0x8cc], R207 ;  /* 0x0008cccf01007387 */ /* 0x000fe20000100800 */
[----:B------:R-:W-:-:S02]  /*2800*/  IMAD.MOV R19, RZ, RZ, -R14 ;  /* 0x000000ffff137224 */ /* 0x000fc400078e0a0e */
[--C-:B------:R-:W-:Y:S02]  /*2810*/  @!P4 IMAD.IADD R107, R107, 0x1, -R10.reuse ;  /* 0x000000016b6bc824 */ /* 0x100fe400078e0a0a */
[--C-:B------:R-:W-:Y:S02]  /*2820*/  @!P5 IMAD.IADD R99, R99, 0x1, -R10.reuse ;  /* 0x000000016363d824 */ /* 0x100fe400078e0a0a */
[--C-:B------:R-:W-:Y:S02]  /*2830*/  @!P1 IMAD.IADD R104, R104, 0x1, -R10.reuse ;  /* 0x0000000168689824 */ /* 0x100fe400078e0a0a */
[--C-:B------:R-:W-:Y:S02]  /*2840*/  @!P0 IMAD.IADD R103, R103, 0x1, -R10.reuse ;  /* 0x0000000167678824 */ /* 0x100fe400078e0a0a */
[--C-:B------:R-:W-:Y:S02]  /*2850*/  @!P3 IMAD.IADD R102, R102, 0x1, -R10.reuse ;  /* 0x000000016666b824 */ /* 0x100fe400078e0a0a */
[----:B------:R-:W-:Y:S01]  /*2860*/  @!P6 IMAD.IADD R100, R100, 0x1, -R10 ;  /* 0x000000016464e824 */ /* 0x000fe200078e0a0a */
[----:B------:R-:W-:Y:S01]  /*2870*/  IABS R185, R123 ;  /* 0x0000007b00b97213 */ /* 0x000fe20000000000 */
[----:B------:R-:W-:Y:S01]  /*2880*/  IMAD.MOV R17, RZ, RZ, -R12 ;  /* 0x000000ffff117224 */ /* 0x000fe200078e0a0c */
[----:B------:R-:W-:Y:S01]  /*2890*/  IABS R183, R126 ;  /* 0x0000007e00b77213 */ /* 0x000fe20000000000 */
[----:B------:R-:W-:Y:S01]  /*28a0*/  IMAD R38, R10, R13, R38 ;  /* 0x0000000d0a267224 */ /* 0x000fe200078e0226 */
[----:B------:R-:W-:Y:S01]  /*28b0*/  LOP3.LUT R124, R0, 0xf2, RZ, 0xfc, !PT ;  /* 0x000000f2007c7812 */ /* 0x000fe200078efcff */
[----:B------:R-:W-:Y:S01]  /*28c0*/  IMAD R28, R10, R15, R28 ;  /* 0x0000000f0a1c7224 */ /* 0x000fe200078e021c */
[----:B------:R-:W-:Y:S01]  /*28d0*/  IABS R175, R130 ;  /* 0x0000008200af7213 */ /* 0x000fe20000000000 */
[----:B------:R-:W-:-:S04]  /*28e0*/  IMAD.HI.U32 R14, R5, R23, RZ ;  /* 0x00000017050e7227 */ /* 0x000fc800078e00ff */
[C---:B------:R-:W-:Y:S01]  /*28f0*/  IMAD R27, R10.reuse, R16, R27 ;  /* 0x000000100a1b7224 */ /* 0x040fe200078e021b */
[----:B------:R-:W-:Y:S01]  /*2900*/  ISETP.GT.U32.AND P2, PT, R10, R98, PT ;  /* 0x000000620a00720c */ /* 0x000fe20003f44070 */
[C---:B------:R-:W-:Y:S01]  /*2910*/  IMAD.HI.U32 R13, R5.reuse, R31, RZ ;  /* 0x0000001f050d7227 */ /* 0x040fe200078e00ff */
[----:B------:R-:W-:Y:S03]  /*2920*/  STL [R1+0x8c8], R206 ;  /* 0x0008c8ce01007387 */ /* 0x000fe60000100800 */
[----:B------:R-:W-:-:S04]  /*2930*/  IMAD.HI.U32 R15, R5, R22, RZ ;  /* 0x00000016050f7227 */ /* 0x000fc800078e00ff */
[C---:B------:R-:W-:Y:S01]  /*2940*/  IMAD R30, R10.reuse, R19, R30 ;  /* 0x000000130a1e7224 */ /* 0x040fe200078e021e */
[C---:B------:R-:W-:Y:S01]  /*2950*/  ISETP.GT.U32.AND P4, PT, R10.reuse, R96, PT ;  /* 0x000000600a00720c */ /* 0x040fe20003f84070 */
[----:B------:R-:W-:Y:S01]  /*2960*/  IMAD.HI.U32 R16, R5, R20, RZ ;  /* 0x0000001405107227 */ /* 0x000fe200078e00ff */
[C---:B------:R-:W-:Y:S01]  /*2970*/  ISETP.GT.U32.AND P1, PT, R10.reuse, R95, PT ;  /* 0x0000005f0a00720c */ /* 0x040fe20003f24070 */
[----:B------:R-:W-:Y:S02]  /*2980*/  STL [R1+0x8c4], R205 ;  /* 0x0008c4cd01007387 */ /* 0x000fe40000100800 */
[C---:B------:R-:W-:Y:S01]  /*2990*/  IMAD R26, R10.reuse, R17, R26 ;  /* 0x000000110a1a7224 */ /* 0x040fe200078e021a */
[----:B------:R-:W-:Y:S01]  /*29a0*/  IABS R17, R208 ;  /* 0x000000d000117213 */ /* 0x000fe20000000000 */
[----:B------:R-:W-:Y:S01]  /*29b0*/  IMAD.MOV R14, RZ, RZ, -R14 ;  /* 0x000000ffff0e7224 */ /* 0x000fe200078e0a0e */
[C---:B------:R-:W-:Y:S01]  /*29c0*/  ISETP.GT.U32.AND P0, PT, R10.reuse, R94, PT ;  /* 0x0000005e0a00720c */ /* 0x040fe20003f04070 */
[----:B------:R-:W-:Y:S01]  /*29d0*/  IMAD.MOV R13, RZ, RZ, -R13 ;  /* 0x000000ffff0d7224 */ /* 0x000fe200078e0a0d */
[C---:B------:R-:W-:Y:S01]  /*29e0*/  ISETP.GT.U32.AND P3, PT, R10.reuse, R92, PT ;  /* 0x0000005c0a00720c */ /* 0x040fe20003f64070 */
[----:B------:R-:W-:Y:S01]  /*29f0*/  IMAD.MOV R15, RZ, RZ, -R15 ;  /* 0x000000ffff0f7224 */ /* 0x000fe200078e0a0f */
[C---:B------:R-:W-:Y:S01]  /*2a00*/  ISETP.GT.U32.AND P6, PT, R10.reuse, R107, PT ;  /* 0x0000006b0a00720c */ /* 0x040fe20003fc4070 */
[----:B------:R-:W-:Y:S01]  /*2a10*/  IMAD.MOV R19, RZ, RZ, -R16 ;  /* 0x000000ffff137224 */ /* 0x000fe200078e0a10 */
[----:B------:R-:W-:Y:S01]  /*2a20*/  STL [R1+0x8c0], R204 ;  /* 0x0008c0cc01007387 */ /* 0x000fe20000100800 */
[----:B------:R-:W-:-:S02]  /*2a30*/  IMAD R23, R10, R14, R23 ;  /* 0x0000000e0a177224 */ /* 0x000fc400078e0217 */
[C---:B------:R-:W-:Y:S01]  /*2a40*/  IMAD R31, R10.reuse, R13, R31 ;  /* 0x0000000d0a1f7224 */ /* 0x040fe200078e021f */
[----:B------:R-:W-:Y:S01]  /*2a50*/  STL [R1+0x8b8], R203 ;  /* 0x0008b8cb01007387 */ /* 0x000fe20000100800 */
[C---:B------:R-:W-:Y:S02]  /*2a60*/  IMAD R22, R10.reuse, R15, R22 ;  /* 0x0000000f0a167224 */ /* 0x040fe400078e0216 */
[C---:B------:R-:W-:Y:S01]  /*2a70*/  IMAD.HI.U32 R14, R5.reuse, R17, RZ ;  /* 0x00000011050e7227 */ /* 0x040fe200078e00ff */
[----:B------:R-:W-:Y:S03]  /*2a80*/  STL [R1+0x8b4], R202 ;  /* 0x0008b4ca01007387 */ /* 0x000fe60000100800 */
[C---:B------:R-:W-:Y:S01]  /*2a90*/  IMAD.HI.U32 R13, R5.reuse, R24, RZ ;  /* 0x00000018050d7227 */ /* 0x040fe200078e00ff */
[----:B------:R-:W-:Y:S03]  /*2aa0*/  STL [R1+0x8b0], R201 ;  /* 0x0008b0c901007387 */ /* 0x000fe60000100800 */
[----:B------:R-:W-:Y:S01]  /*2ab0*/  IMAD R20, R10, R19, R20 ;  /* 0x000000130a147224 */ /* 0x000fe200078e0214 */
[----:B------:R-:W-:Y:S01]  /*2ac0*/  IABS R19, R210 ;  /* 0x000000d200137213 */ /* 0x000fe20000000000 */
[C---:B------:R-:W-:Y:S01]  /*2ad0*/  IMAD.HI.U32 R15, R5.reuse, R21, RZ ;  /* 0x00000015050f7227 */ /* 0x040fe200078e00ff */
[----:B------:R-:W-:Y:S03]  /*2ae0*/  STL [R1+0x8ac], R200 ;  /* 0x0008acc801007387 */ /* 0x000fe60000100800 */
[----:B------:R-:W-:Y:S01]  /*2af0*/  IMAD.HI.U32 R16, R5, R25, RZ ;  /* 0x0000001905107227 */ /* 0x000fe200078e00ff */
[----:B------:R-:W-:Y:S03]  /*2b00*/  STL [R1+0x8a8], R199 ;  /* 0x0008a8c701007387 */ /* 0x000fe60000100800 */
[----:B------:R-:W-:Y:S01]  /*2b10*/  IMAD.MOV R14, RZ, RZ, -R14 ;  /* 0x000000ffff0e7224 */ /* 0x000fe200078e0a0e */
[----:B------:R-:W-:Y:S01]  /*2b20*/  STL [R1+0x8a4], R198 ;  /* 0x0008a4c601007387 */ /* 0x000fe20000100800 */
[----:B------:R-:W-:-:S02]  /*2b30*/  IMAD.MOV R13, RZ, RZ, -R13 ;  /* 0x000000ffff0d7224 */ /* 0x000fc400078e0a0d */
[----:B------:R-:W-:Y:S01]  /*2b40*/  IMAD.MOV R15, RZ, RZ, -R15 ;  /* 0x000000ffff0f7224 */ /* 0x000fe200078e0a0f */
[----:B------:R-:W-:Y:S01]  /*2b50*/  STL [R1+0x8a0], R197 ;  /* 0x0008a0c501007387 */ /* 0x000fe20000100800 */
[----:B------:R-:W-:Y:S02]  /*2b60*/  IMAD.MOV R29, RZ, RZ, -R16 ;  /* 0x000000ffff1d7224 */ /* 0x000fe400078e0a10 */
[----:B------:R-:W-:Y:S01]  /*2b70*/  IMAD.HI.U32 R12, R5, R19, RZ ;  /* 0x00000013050c7227 */ /* 0x000fe200078e00ff */
[----:B------:R-:W-:Y:S03]  /*2b80*/  STL [R1+0x89c], R196 ;  /* 0x00089cc401007387 */ /* 0x000fe60000100800 */
[C---:B------:R-:W-:Y:S01]  /*2b90*/  IMAD R16, R10.reuse, R14, R17 ;  /* 0x0000000e0a107224 */ /* 0x040fe200078e0211 */
[----:B------:R-:W-:Y:S01]  /*2ba0*/  STL [R1+0x898], R195 ;  /* 0x000898c301007387 */ /* 0x000fe20000100800 */
[----:B------:R-:W-:-:S02]  /*2bb0*/  IMAD R24, R10, R13, R24 ;  /* 0x0000000d0a187224 */ /* 0x000fc400078e0218 */
[C---:B------:R-:W-:Y:S01]  /*2bc0*/  IMAD R14, R10.reuse, R15, R21 ;  /* 0x0000000f0a0e7224 */ /* 0x040fe200078e0215 */
[----:B------:R-:W-:Y:S01]  /*2bd0*/  STL [R1+0x894], R194 ;  /* 0x000894c201007387 */ /* 0x000fe20000100800 */
[----:B------:R-:W-:Y:S01]  /*2be0*/  IMAD.HI.U32 R13, R5, R18, RZ ;  /* 0x00000012050d7227 */ /* 0x000fe200078e00ff */
[----:B------:R-:W-:Y:S02]  /*2bf0*/  IABS R184, R124 ;  /* 0x0000007c00b87213 */ /* 0x000fe40000000000 */
[----:B------:R-:W-:Y:S01]  /*2c00*/  STL [R1+0x890], R193 ;  /* 0x000890c101007387 */ /* 0x000fe20000100800 */
[----:B------:R-:W-:Y:S01]  /*2c10*/  IMAD R15, R10, R29, R25 ;  /* 0x0000001d0a0f7224 */ /* 0x000fe200078e0219 */
[----:B------:R-:W-:Y:S01]  /*2c20*/  IABS R29, R205 ;  /* 0x000000cd001d7213 */ /* 0x000fe20000000000 */
[----:B------:R-:W-:Y:S01]  /*2c30*/  IMAD.MOV R12, RZ, RZ, -R12 ;  /* 0x000000ffff0c7224 */ /* 0x000fe200078e0a0c */
[----:B------:R-:W-:Y:S01]  /*2c40*/  STL [R1+0x88c], R192 ;  /* 0x00088cc001007387 */ /* 0x000fe20000100800 */
[----:B------:R-:W-:-:S02]  /*2c50*/  IMAD.MOV R13, RZ, RZ, -R13 ;  /* 0x000000ffff0d7224 */ /* 0x000fc400078e0a0d */
[----:B------:R-:W-:Y:S01]  /*2c60*/  IMAD R19, R10, R12, R19 ;  /* 0x0000000c0a137224 */ /* 0x000fe200078e0213 */
[----:B------:R-:W-:Y:S01]  /*2c70*/  STL [R1+0x888], R191 ;  /* 0x000888bf01007387 */ /* 0x000fe20000100800 */
[----:B------:R-:W-:-:S03]  /*2c80*/  IMAD.HI.U32 R12, R5, R29, RZ ;  /* 0x0000001d050c7227 */ /* 0x000fc600078e00ff */
[----:B------:R-:W-:Y:S01]  /*2c90*/  STL [R1+0x884], R190 ;  /* 0x000884be01007387 */ /* 0x000fe20000100800 */
[----:B------:R-:W-:-:S03]  /*2ca0*/  IMAD.HI.U32 R21, R5, R45, RZ ;  /* 0x0000002d05157227 */ /* 0x000fc600078e00ff */
[----:B------:R-:W-:Y:S01]  /*2cb0*/  STL [R1+0x81c], R180 ;  /* 0x00081cb401007387 */ /* 0x000fe20000100800 */
[----:B------:R-:W-:Y:S02]  /*2cc0*/  IMAD R18, R10, R13, R18 ;  /* 0x0000000d0a127224 */ /* 0x000fe400078e0212 */
[C---:B------:R-:W-:Y:S01]  /*2cd0*/  IMAD.HI.U32 R13, R5.reuse, R33, RZ ;  /* 0x00000021050d7227 */ /* 0x040fe200078e00ff */
[----:B------:R-:W-:Y:S03]  /*2ce0*/  STL [R1+0x818], R179 ;  /* 0x000818b301007387 */ /* 0x000fe60000100800 */
        /* <DEDUP_REMOVED lines=10> */
[----:B------:R-:W-:Y:S01]  /*2d90*/  IMAD.MOV R57, RZ, RZ, -R25 ;  /* 0x000000ffff397224 */ /* 0x000fe200078e0a19 */
[----:B------:R-:W-:Y:S01]  /*2da0*/  LOP3.LUT R122, R0, 0xf6, RZ, 0xfc, !PT ;  /* 0x000000f6007a7812 */ /* 0x000fe200078efcff */
[C---:B------:R-:W-:Y:S01]  /*2db0*/  IMAD R17, R10.reuse, R12, R29 ;  /* 0x0000000c0a117224 */ /* 0x040fe200078e021d */
[----:B------:R-:W-:Y:S01]  /*2dc0*/  STL [R1+0x804], R172 ;  /* 0x000804ac01007387 */ /* 0x000fe20000100800 */
[C---:B------:R-:W-:Y:S01]  /*2dd0*/  IMAD R29, R10.reuse, R49, R45 ;  /* 0x000000310a1d7224 */ /* 0x040fe200078e022d */
[----:B------:R-:W-:Y:S01]  /*2de0*/  IABS R49, R200 ;  /* 0x000000c800317213 */ /* 0x000fe20000000000 */
[C---:B------:R-:W-:Y:S01]  /*2df0*/  IMAD R21, R10.reuse, R13, R33 ;  /* 0x0000000d0a157224 */ /* 0x040fe200078e0221 */
[----:B------:R-:W-:Y:S01]  /*2e00*/  STL [R1+0x800], R170 ;  /* 0x000800aa01007387 */ /* 0x000fe20000100800 */
[C---:B------:R-:W-:Y:S01]  /*2e10*/  IMAD R33, R10.reuse, R57, R53 ;  /* 0x000000390a217224 */ /* 0x040fe200078e0235 */
[----:B------:R-:W-:Y:S01]  /*2e20*/  IABS R53, R199 ;  /* 0x000000c700357213 */ /* 0x000fe20000000000 */
[----:B------:R-:W-:Y:S01]  /*2e30*/  IMAD R25, R10, R41, R37 ;  /* 0x000000290a197224 */ /* 0x000fe200078e0225 */
[----:B------:R-:W-:Y:S01]  /*2e40*/  IABS R57, R198 ;  /* 0x000000c600397213 */ /* 0x000fe20000000000 */
[C---:B------:R-:W-:Y:S01]  /*2e50*/  IMAD.HI.U32 R12, R5.reuse, R49, RZ ;  /* 0x00000031050c7227 */ /* 0x040fe200078e00ff */
[----:B------:R-:W-:Y:S03]  /*2e60*/  STL [R1+0x7fc], R168 ;  /* 0x0007fca801007387 */ /* 0x000fe60000100800 */
[C---:B------:R-:W-:Y:S01]  /*2e70*/  IMAD.HI.U32 R41, R5.reuse, R65, RZ ;  /* 0x0000004105297227 */ /* 0x040fe200078e00ff */
[----:B------:R-:W-:Y:S03]  /*2e80*/  STL [R1+0x7f8], R166 ;  /* 0x0007f8a601007387 */ /* 0x000fe60000100800 */
[----:B------:R-:W-:-:S04]  /*2e90*/  IMAD.HI.U32 R13, R5, R53, RZ ;  /* 0x00000035050d7227 */ /* 0x000fc800078e00ff */
[--C-:B------:R-:W-:Y:S02]  /*2ea0*/  @!P2 IMAD.IADD R98, R98, 0x1, -R10.reuse ;  /* 0x000000016262a824 */ /* 0x100fe400078e0a0a */
[--C-:B------:R-:W-:Y:S02]  /*2eb0*/  @!P4 IMAD.IADD R96, R96, 0x1, -R10.reuse ;  /* 0x000000016060c824 */ /* 0x100fe400078e0a0a */
[--C-:B------:R-:W-:Y:S02]  /*2ec0*/  @!P1 IMAD.IADD R95, R95, 0x1, -R10.reuse ;  /* 0x000000015f5f9824 */ /* 0x100fe400078e0a0a */
[--C-:B------:R-:W-:Y:S02]  /*2ed0*/  @!P0 IMAD.IADD R94, R94, 0x1, -R10.reuse ;  /* 0x000000015e5e8824 */ /* 0x100fe400078e0a0a */
[--C-:B------:R-:W-:Y:S02]  /*2ee0*/  @!P3 IMAD.IADD R92, R92, 0x1, -R10.reuse ;  /* 0x000000015c5cb824 */ /* 0x100fe400078e0a0a */
[----:B------:R-:W-:Y:S01]  /*2ef0*/  @!P6 IMAD.IADD R107, R107, 0x1, -R10 ;  /* 0x000000016b6be824 */ /* 0x000fe200078e0a0a */
[----:B------:R-:W-:Y:S01]  /*2f00*/  IABS R186, R122 ;  /* 0x0000007a00ba7213 */ /* 0x000fe20000000000 */
[C---:B------:R-:W-:Y:S01]  /*2f10*/  IMAD.HI.U32 R37, R5.reuse, R57, RZ ;  /* 0x0000003905257227 */ /* 0x040fe200078e00ff */
[----:B------:R-:W-:Y:S03]  /*2f20*/  STL [R1+0x7f4], R164 ;  /* 0x0007f4a401007387 */ /* 0x000fe60000100800 */
[----:B------:R-:W-:-:S04]  /*2f30*/  IMAD.HI.U32 R45, R5, R73, RZ ;  /* 0x00000049052d7227 */ /* 0x000fc800078e00ff */
[----:B------:R-:W-:Y:S02]  /*2f40*/  IMAD.MOV R12, RZ, RZ, -R12 ;  /* 0x000000ffff0c7224 */ /* 0x000fe400078e0a0c */
[----:B------:R-:W-:Y:S02]  /*2f50*/  IMAD.MOV R69, RZ, RZ, -R41 ;  /* 0x000000ffff457224 */ /* 0x000fe400078e0a29 */
[----:B------:R-:W-:Y:S01]  /*2f60*/  IMAD.MOV R13, RZ, RZ, -R13 ;  /* 0x000000ffff0d7224 */ /* 0x000fe200078e0a0d */
[C---:B------:R-:W-:Y:S01]  /*2f70*/  ISETP.GT.U32.AND P2, PT, R10.reuse, R106, PT ;  /* 0x0000006a0a00720c */ /* 0x040fe20003f44070 */
[----:B------:R-:W-:Y:S01]  /*2f80*/  IMAD.MOV R61, RZ, RZ, -R37 ;  /* 0x000000ffff3d7224 */ /* 0x000fe200078e0a25 */
[C---:B------:R-:W-:Y:S01]  /*2f90*/  ISETP.GT.U32.AND P4, PT, R10.reuse, R104, PT ;  /* 0x000000680a00720c */ /* 0x040fe20003f84070 */
[----:B------:R-:W-:Y:S01]  /*2fa0*/  IMAD.MOV R77, RZ, RZ, -R45 ;  /* 0x000000ffff4d7224 */ /* 0x000fe200078e0a2d */
[C---:B------:R-:W-:Y:S01]  /*2fb0*/  ISETP.GT.U32.AND P1, PT, R10.reuse, R103, PT ;  /* 0x000000670a00720c */ /* 0x040fe20003f24070 */
[C---:B------:R-:W-:Y:S01]  /*2fc0*/  IMAD R37, R10.reuse, R12, R49 ;  /* 0x0000000c0a257224 */ /* 0x040fe200078e0231 */
[C---:B------:R-:W-:Y:S01]  /*2fd0*/  ISETP.GT.U32.AND P0, PT, R10.reuse, R102, PT ;  /* 0x000000660a00720c */ /* 0x040fe20003f04070 */
[C---:B------:R-:W-:Y:S01]  /*2fe0*/  IMAD R49, R10.reuse, R69, R65 ;  /* 0x000000450a317224 */ /* 0x040fe200078e0241 */
[----:B------:R-:W-:Y:S01]  /*2ff0*/  IABS R69, R195 ;  /* 0x000000c300457213 */ /* 0x000fe20000000000 */
[C---:B------:R-:W-:Y:S01]  /*3000*/  IMAD R41, R10.reuse, R13, R53 ;  /* 0x0000000d0a297224 */ /* 0x040fe200078e0235 */
[C---:B------:R-:W-:Y:S01]  /*3010*/  ISETP.GT.U32.AND P3, PT, R10.reuse, R100, PT ;  /* 0x000000640a00720c */ /* 0x040fe20003f64070 */
[C---:B------:R-:W-:Y:S01]  /*3020*/  IMAD R53, R10.reuse, R77, R73 ;  /* 0x0000004d0a357224 */ /* 0x040fe200078e0249 */
[----:B------:R-:W-:Y:S01]  /*3030*/  IABS R73, R194 ;  /* 0x000000c200497213 */ /* 0x000fe20000000000 */
[C---:B------:R-:W-:Y:S01]  /*3040*/  IMAD R45, R10.reuse, R61, R57 ;  /* 0x0000003d0a2d7224 */ /* 0x040fe200078e0239 */
[----:B------:R-:W-:Y:S01]  /*3050*/  IABS R77, R193 ;  /* 0x000000c1004d7213 */ /* 0x000fe20000000000 */
[C---:B------:R-:W-:Y:S01]  /*3060*/  IMAD.HI.U32 R12, R5.reuse, R69, RZ ;  /* 0x00000045050c7227 */ /* 0x040fe200078e00ff */
[----:B------:R-:W-:Y:S01]  /*3070*/  ISETP.GT.U32.AND P6, PT, R10, R92, PT ;  /* 0x0000005c0a00720c */ /* 0x000fe20003fc4070 */
[----:B------:R-:W-:Y:S02]  /*3080*/  STL [R1+0x7f0], R162 ;  /* 0x0007f0a201007387 */ /* 0x000fe40000100800 */
[----:B------:R-:W-:-:S02]  /*3090*/  IMAD.HI.U32 R61, R5, R85, RZ ;  /* 0x00000055053d7227 */ /* 0x000fc400078e00ff */
[----:B------:R-:W-:Y:S02]  /*30a0*/  STL [R1+0x7ec], R160 ;  /* 0x0007eca001007387 */ /* 0x000fe40000100800 */
[C---:B------:R-:W-:Y:S02]  /*30b0*/  IMAD.HI.U32 R13, R5.reuse, R73, RZ ;  /* 0x00000049050d7227 */ /* 0x040fe400078e00ff */
[----:B------:R-:W-:Y:S02]  /*30c0*/  STL [R1+0x7e8], R158 ;  /* 0x0007e89e01007387 */ /* 0x000fe40000100800 */
[C---:B------:R-:W-:Y:S02]  /*30d0*/  IMAD.HI.U32 R57, R5.reuse, R77, RZ ;  /* 0x0000004d05397227 */ /* 0x040fe400078e00ff */
[----:B------:R-:W-:Y:S02]  /*30e0*/  STL [R1+0x7e4], R154 ;  /* 0x0007e49a01007387 */ /* 0x000fe40000100800 */
[----:B------:R-:W-:-:S02]  /*30f0*/  IMAD.HI.U32 R65, R5, R93, RZ ;  /* 0x0000005d05417227 */ /* 0x000fc400078e00ff */
[----:B------:R-:W-:Y:S02]  /*3100*/  STL [R1+0x7e0], R150 ;  /* 0x0007e09601007387 */ /* 0x000fe40000100800 */
[----:B------:R-:W-:Y:S02]  /*3110*/  IMAD.MOV R12, RZ, RZ, -R12 ;  /* 0x000000ffff0c7224 */ /* 0x000fe400078e0a0c */
[----:B------:R-:W-:Y:S01]  /*3120*/  IMAD.MOV R89, RZ, RZ, -R61 ;  /* 0x000000ffff597224 */ /* 0x000fe200078e0a3d */
[----:B------:R-:W-:Y:S01]  /*3130*/  STL [R1+0x7dc], R148 ;  /* 0x0007dc9401007387 */ /* 0x000fe20000100800 */
[----:B------:R-:W-:Y:S02]  /*3140*/  IMAD.MOV R13, RZ, RZ, -R13 ;  /* 0x000000ffff0d7224 */ /* 0x000fe400078e0a0d */
[----:B------:R-:W-:Y:S01]  /*3150*/  IMAD.MOV R81, RZ, RZ, -R57 ;  /* 0x000000ffff517224 */ /* 0x000fe200078e0a39 */
[----:B------:R-:W-:Y:S01]  /*3160*/  STL [R1+0x7d8], R147 ;  /* 0x0007d89301007387 */ /* 0x000fe20000100800 */
[----:B------:R-:W-:-:S02]  /*3170*/  IMAD.MOV R97, RZ, RZ, -R65 ;  /* 0x000000ffff617224 */ /* 0x000fc400078e0a41 */
        /* <DEDUP_REMOVED lines=21> */
[C---:B------:R-:W-:Y:S02]  /*32d0*/  IMAD R77, R10.reuse, R12, R89 ;  /* 0x0000000c0a4d7224 */ /* 0x040fe400078e0259 */
[C---:B------:R-:W-:Y:S01]  /*32e0*/  IMAD.HI.U32 R13, R5.reuse, R93, RZ ;  /* 0x0000005d050d7227 */ /* 0x040fe200078e00ff */
[----:B------:R-:W-:Y:S03]  /*32f0*/  STL [R1+0x7b8], R136 ;  /* 0x0007b88801007387 */ /* 0x000fe60000100800 */
[----:B------:R-:W-:Y:S01]  /*3300*/  IMAD R89, R10, R108, R105 ;  /* 0x0000006c0a597224 */ /* 0x000fe200078e0269 */
[----:B------:R-:W-:Y:S01]  /*3310*/  IABS R108, R176 ;  /* 0x000000b0006c7213 */ /* 0x000fe20000000000 */
[----:B------:R-:W-:Y:S01]  /*3320*/  IMAD.HI.U32 R85, R5, R109, RZ ;  /* 0x0000006d05557227 */ /* 0x000fe200078e00ff */
[----:B------:R-:W-:Y:S03]  /*3330*/  STL [R1+0x7b4], R135 ;  /* 0x0007b48701007387 */ /* 0x000fe60000100800 */
        /* <DEDUP_REMOVED lines=9> */
[C---:B------:R-:W-:Y:S02]  /*33d0*/  IMAD R81, R10.reuse, R13, R93 ;  /* 0x0000000d0a517224 */ /* 0x040fe400078e025d */
[----:B------:R-:W-:Y:S01]  /*33e0*/  IMAD R93, R10, R110, R109 ;  /* 0x0000006e0a5d7224 */ /* 0x000fe200078e026d */
[----:B------:R-:W-:Y:S01]  /*33f0*/  IABS R110, R174 ;  /* 0x000000ae006e7213 */ /* 0x000fe20000000000 */
[----:B------:R-:W-:Y:S01]  /*3400*/  IMAD.HI.U32 R105, R5, R114, RZ ;  /* 0x0000007205697227 */ /* 0x000fe200078e00ff */
[----:B------:R-:W-:Y:S03]  /*3410*/  STL [R1+0x7a0], R128 ;  /* 0x0007a08001007387 */ /* 0x000fe60000100800 */
[----:B------:R-:W-:Y:S01]  /*3420*/  IMAD.MOV R109, RZ, RZ, -R12 ;  /* 0x000000ffff6d7224 */ /* 0x000fe200078e0a0c */
[----:B------:R-:W-:Y:S01]  /*3430*/  STL [R1+0x79c], R127 ;  /* 0x00079c7f01007387 */ /* 0x000fe20000100800 */
[----:B------:R-:W-:-:S02]  /*3440*/  IMAD.MOV R12, RZ, RZ, -R97 ;  /* 0x000000ffff0c7224 */ /* 0x000fc400078e0a61 */
[----:B------:R-:W-:Y:S01]  /*3450*/  IMAD.MOV R115, RZ, RZ, -R105 ;  /* 0x000000ffff737224 */ /* 0x000fe200078e0a69 */
[----:B------:R-:W-:Y:S01]  /*3460*/  STL [R1+0x798], R126 ;  /* 0x0007987e01007387 */ /* 0x000fe20000100800 */
[----:B------:R-:W-:Y:S02]  /*3470*/  IMAD R105, R10, R12, R111 ;  /* 0x0000000c0a697224 */ /* 0x000fe400078e026f */
[----:B------:R-:W-:-:S04]  /*3480*/  IMAD.HI.U32 R111, R5, R133, RZ ;  /* 0x00000085056f7227 */ /* 0x000fc800078e00ff */
[----:B------:R-:W-:Y:S02]  /*3490*/  IMAD.MOV R111, RZ, RZ, -R111 ;  /* 0x000000ffff6f7224 */ /* 0x000fe400078e0a6f */
[----:B------:R-:W-:Y:S02]  /*34a0*/  @!P2 IMAD.IADD R106, R106, 0x1, -R10 ;  /* 0x000000016a6aa824 */ /* 0x000fe400078e0a0a */
        /* <DEDUP_REMOVED lines=17> */
[----:B------:R-:W-:Y:S02]  /*35c0*/  IMAD.MOV.U32 R111, RZ, RZ, R116 ;  /* 0x000000ffff6f7224 */ /* 0x000fe400078e0074 */
[----:B------:R-:W-:Y:S02]  /*35d0*/  IMAD R116, R11, 0x40, R156 ;  /* 0x000000400b747824 */ /* 0x000fe400078e029c */
[----:B------:R-:W-:-:S02]  /*35e0*/  @!P6 IMAD.IADD R92, R92, 0x1, -R10 ;  /* 0x000000015c5ce824 */ /* 0x000fc400078e0a0a */
[C---:B------:R-:W-:Y:S01]  /*35f0*/  IMAD.HI.U32 R13, R5.reuse, R110, RZ ;  /* 0x0000006e050d7227 */ /* 0x040fe200078e00ff */
[----:B------:R-:W-:Y:S02]  /*3600*/  IABS R242, R116 ;  /* 0x0000007400f27213 */ /* 0x000fe40000000000 */
[----:B------:R-:W-:Y:S01]  /*3610*/  ISETP.GT.U32.AND P2, PT, R10, R98, PT ;  /* 0x000000620a00720c */ /* 0x000fe20003f44070 */
[----:B------:R-:W-:-:S04]  /*3620*/  IMAD.HI.U32 R101, R5, R112, RZ ;  /* 0x0000007005657227 */ /* 0x000fc800078e00ff */
[----:B------:R-:W-:-:S04]  /*3630*/  IMAD.HI.U32 R7, R7, R242, RZ ;  /* 0x000000f207077227 */ /* 0x000fc800078e00ff */
[----:B------:R-:W-:Y:S01]  /*3640*/  IMAD.MOV R7, RZ, RZ, -R7 ;  /* 0x000000ffff077224 */ /* 0x000fe200078e0a07 */
[C---:B------:R-:W-:Y:S01]  /*3650*/  ISETP.GT.U32.AND P4, PT, R10.reuse, R96, PT ;  /* 0x000000600a00720c */ /* 0x040fe20003f84070 */
[----:B------:R-:W-:Y:S02]  /*3660*/  IMAD.MOV R13, RZ, RZ, -R13 ;  /* 0x000000ffff0d7224 */ /* 0x000fe400078e0a0d */
[C---:B------:R-:W-:Y:S01]  /*3670*/  IMAD R242, R3.reuse, R7, R242 ;  /* 0x0000000703f27224 */ /* 0x040fe200078e02f2 */
[----:B------:R-:W-:Y:S01]  /*3680*/  ISETP.GT.U32.AND P1, PT, R10, R95, PT ;  /* 0x0000005f0a00720c */ /* 0x000fe20003f24070 */
[----:B------:R-:W-:Y:S01]  /*3690*/  @!P2 IMAD.IADD R98, R98, 0x1, -R10 ;  /* 0x000000016262a824 */ /* 0x000fe200078e0a0a */
[C---:B------:R-:W-:Y:S01]  /*36a0*/  ISETP.GT.U32.AND P0, PT, R10.reuse, R94, PT ;  /* 0x0000005e0a00720c */ /* 0x040fe20003f04070 */
[----:B------:R-:W-:Y:S01]  /*36b0*/  IMAD.MOV R113, RZ, RZ, -R101 ;  /* 0x000000ffff717224 */ /* 0x000fe200078e0a65 */
[----:B------:R-:W-:Y:S01]  /*36c0*/  ISETP.GT.U32.AND P5, PT, R3, R242, PT ;  /* 0x000000f20300720c */ /* 0x000fe20003fa4070 */
[C---:B------:R-:W-:Y:S01]  /*36d0*/  IMAD R101, R10.reuse, R13, R110 ;  /* 0x0000000d0a657224 */ /* 0x040fe200078e026e */
[C---:B------:R-:W-:Y:S01]  /*36e0*/  ISETP.GT.U32.AND P2, PT, R10.reuse, R88, PT ;  /* 0x000000580a00720c */ /* 0x040fe20003f44070 */
[----:B------:R-:W-:Y:S01]  /*36f0*/  IMAD.HI.U32 R13, R5, R121, RZ ;  /* 0x00000079050d7227 */ /* 0x000fe200078e00ff */
[----:B------:R-:W-:-:S03]  /*3700*/  ISETP.GT.U32.AND P3, PT, R10, R91, PT ;  /* 0x0000005b0a00720c */ /* 0x000fc60003f64070 */
[----:B------:R-:W-:Y:S02]  /*3710*/  @!P4 IMAD.IADD R96, R96, 0x1, -R10 ;  /* 0x000000016060c824 */ /* 0x000fe400078e0a0a */
[----:B------:R-:W-:-:S04]  /*3720*/  IMAD R97, R10, R109, R108 ;  /* 0x0000006d0a617224 */ /* 0x000fc800078e026c */
[----:B------:R-:W-:Y:S01]  /*3730*/  @!P5 IMAD.IADD R242, R242, 0x1, -R3 ;  /* 0x00000001f2f2d824 */ /* 0x000fe200078e0a03 */
[C---:B------:R-:W-:Y:S01]  /*3740*/  ISETP.GT.U32.AND P5, PT, R10.reuse, R99, PT ;  /* 0x000000630a00720c */ /* 0x040fe20003fa4070 */
[--C-:B------:R-:W-:Y:S01]  /*3750*/  @!P1 IMAD.IADD R95, R95, 0x1, -R10.reuse ;  /* 0x000000015f5f9824 */ /* 0x100fe200078e0a0a */
[----:B------:R-:W-:Y:S01]  /*3760*/  ISETP.GT.U32.AND P4, PT, R10, R87, PT ;  /* 0x000000570a00720c */ /* 0x000fe20003f84070 */
[--C-:B------:R-:W-:Y:S02]  /*3770*/  @!P0 IMAD.IADD R94, R94, 0x1, -R10.reuse ;  /* 0x000000015e5e8824 */ /* 0x100fe400078e0a0a */
[--C-:B------:R-:W-:Y:S02]  /*3780*/  @!P2 IMAD.IADD R88, R88, 0x1, -R10.reuse ;  /* 0x000000015858a824 */ /* 0x100fe400078e0a0a */
[----:B------:R-:W-:Y:S01]  /*3790*/  @!P3 IMAD.IADD R91, R91, 0x1, -R10 ;  /* 0x000000015b5bb824 */ /* 0x000fe200078e0a0a */
[----:B------:R-:W-:Y:S01]  /*37a0*/  ISETP.GT.U32.AND P6, PT, R10, R83, PT ;  /* 0x000000530a00720c */ /* 0x000fe20003fc4070 */
[----:B------:R-:W-:-:S02]  /*37b0*/  IMAD.MOV R13, RZ, RZ, -R13 ;  /* 0x000000ffff0d7224 */ /* 0x000fc400078e0a0d */
[C---:B------:R-:W-:Y:S02]  /*37c0*/  IMAD R109, R10.reuse, R113, R112 ;  /* 0x000000710a6d7224 */ /* 0x040fe400078e0270 */
[--C-:B------:R-:W-:Y:S01]  /*37d0*/  @!P5 IMAD.IADD R99, R99, 0x1, -R10.reuse ;  /* 0x000000016363d824 */ /* 0x100fe200078e0a0a */
[C---:B------:R-:W-:Y:S01]  /*37e0*/  ISETP.GT.U32.AND P5, PT, R10.reuse, R90, PT ;  /* 0x0000005a0a00720c */ /* 0x040fe20003fa4070 */
[----:B------:R-:W-:Y:S01]  /*37f0*/  IMAD.HI.U32 R108, R5, R125, RZ ;  /* 0x0000007d056c7227 */ /* 0x000fe200078e00ff */
[C---:B------:R-:W-:Y:S02]  /*3800*/  ISETP.GT.U32.AND P1, PT, R10.reuse, R86, PT ;  /* 0x000000560a00720c */ /* 0x040fe40003f24070 */
[C---:B------:R-:W-:Y:S01]  /*3810*/  ISETP.GT.U32.AND P0, PT, R10.reuse, R84, PT ;  /* 0x000000540a00720c */ /* 0x040fe20003f04070 */
[----:B------:R-:W-:Y:S01]  /*3820*/  @!P4 IMAD.IADD R87, R87, 0x1, -R10 ;  /* 0x000000015757c824 */ /* 0x000fe200078e0a0a */
[C---:B------:R-:W-:Y:S01]  /*3830*/  ISETP.GT.U32.AND P2, PT, R10.reuse, R79, PT ;  /* 0x0000004f0a00720c */ /* 0x040fe20003f44070 */
[----:B------:R-:W-:Y:S01]  /*3840*/  IMAD.HI.U32 R110, R5, R129, RZ ;  /* 0x00000081056e7227 */ /* 0x000fe200078e00ff */
[----:B------:R-:W-:-:S03]  /*3850*/  ISETP.GT.U32.AND P3, PT, R10, R82, PT ;  /* 0x000000520a00720c */ /* 0x000fc60003f64070 */
[--C-:B------:R-:W-:Y:S02]  /*3860*/  @!P6 IMAD.IADD R83, R83, 0x1, -R10.reuse ;  /* 0x000000015353e824 */ /* 0x100fe400078e0a0a */
[--C-:B------:R-:W-:Y:S01]  /*3870*/  @!P5 IMAD.IADD R90, R90, 0x1, -R10.reuse ;  /* 0x000000015a5ad824 */ /* 0x100fe200078e0a0a */
[----:B------:R-:W-:Y:S01]  /*3880*/  ISETP.GT.U32.AND P5, PT, R10, R80, PT ;  /* 0x000000500a00720c */ /* 0x000fe20003fa4070 */
[--C-:B------:R-:W-:Y:S01]  /*3890*/  @!P1 IMAD.IADD R86, R86, 0x1, -R10.reuse ;  /* 0x0000000156569824 */ /* 0x100fe200078e0a0a */
[----:B------:R-:W-:Y:S01]  /*38a0*/  ISETP.GT.U32.AND P4, PT, R10, R78, PT ;  /* 0x0000004e0a00720c */ /* 0x000fe20003f84070 */
[--C-:B------:R-:W-:Y:S02]  /*38b0*/  @!P0 IMAD.IADD R84, R84, 0x1, -R10.reuse ;  /* 0x0000000154548824 */ /* 0x100fe400078e0a0a */
[----:B------:R-:W-:Y:S02]  /*38c0*/  @!P2 IMAD.IADD R79, R79, 0x1, -R10 ;  /* 0x000000014f4fa824 */ /* 0x000fe400078e0a0a */
[----:B------:R-:W-:-:S02]  /*38d0*/  IMAD R113, R10, R115, R114 ;  /* 0x000000730a717224 */ /* 0x000fc400078e0272 */
[----:B------:R-:W-:Y:S02]  /*38e0*/  IMAD R121, R10, R13, R121 ;  /* 0x0000000d0a797224 */ /* 0x000fe400078e0279 */
[----:B------:R-:W-:Y:S02]  /*38f0*/  IMAD.MOV R108, RZ, RZ, -R108 ;  /* 0x000000ffff6c7224 */ /* 0x000fe400078e0a6c */
[----:B------:R-:W-:Y:S01]  /*3900*/  @!P5 IMAD.IADD R80, R80, 0x1, -R10 ;  /* 0x000000015050d824 */ /* 0x000fe200078e0a0a */
[C---:B------:R-:W-:Y:S01]  /*3910*/  ISETP.GT.U32.AND P5, PT, R10.reuse, R88, PT ;  /* 0x000000580a00720c */ /* 0x040fe20003fa4070 */
[----:B------:R-:W-:Y:S01]  /*3920*/  IMAD.MOV R110, RZ, RZ, -R110 ;  /* 0x000000ffff6e7224 */ /* 0x000fe200078e0a6e */
[----:B------:R-:W-:Y:S01]  /*3930*/  ISETP.GT.U32.AND P1, PT, R10, R76, PT ;  /* 0x0000004c0a00720c */ /* 0x000fe20003f24070 */
[--C-:B------:R-:W-:Y:S01]  /*3940*/  @!P3 IMAD.IADD R82, R82, 0x1, -R10.reuse ;  /* 0x000000015252b824 */ /* 0x100fe200078e0a0a */
[----:B------:R-:W-:Y:S01]  /*3950*/  ISETP.GT.U32.AND P0, PT, R10, R75, PT ;  /* 0x0000004b0a00720c */ /* 0x000fe20003f04070 */
[--C-:B------:R-:W-:Y:S01]  /*3960*/  @!P4 IMAD.IADD R78, R78, 0x1, -R10.reuse ;  /* 0x000000014e4ec824 */ /* 0x100fe200078e0a0a */
[C---:B------:R-:W-:Y:S01]  /*3970*/  ISETP.GT.U32.AND P2, PT, R10.reuse, R87, PT ;  /* 0x000000570a00720c */ /* 0x040fe20003f44070 */
[----:B------:R-:W-:Y:S01]  /*3980*/  IMAD.MOV.U32 R115, RZ, RZ, R117 ;  /* 0x000000ffff737224 */ /* 0x000fe200078e0075 */
[C---:B------:R-:W-:Y:S01]  /*3990*/  ISETP.GT.U32.AND P3, PT, R10.reuse, R90, PT ;  /* 0x0000005a0a00720c */ /* 0x040fe20003f64070 */
[C---:B------:R-:W-:Y:S01]  /*39a0*/  IMAD R125, R10.reuse, R108, R125 ;  /* 0x0000006c0a7d7224 */ /* 0x040fe200078e027d */
[C---:B------:R-:W-:Y:S01]  /*39b0*/  ISETP.GT.U32.AND P4, PT, R10.reuse, R86, PT ;  /* 0x000000560a00720c */ /* 0x040fe20003f84070 */
[C---:B------:R-:W-:Y:S01]  /*39c0*/  IMAD R129, R10.reuse, R110, R129 ;  /* 0x0000006e0a817224 */ /* 0x040fe200078e0281 */
[----:B------:R-:W-:Y:S01]  /*39d0*/  ISETP.GT.U32.AND P6, PT, R10, R91, PT ;  /* 0x0000005b0a00720c */ /* 0x000fe20003fc4070 */
[--C-:B------:R-:W-:Y:S01]  /*39e0*/  @!P5 IMAD.IADD R88, R88, 0x1, -R10.reuse ;  /* 0x000000015858d824 */ /* 0x100fe200078e0a0a */
[----:B------:R-:W-:Y:S01]  /*39f0*/  ISETP.GT.U32.AND P5, PT, R10, R80, PT ;  /* 0x000000500a00720c */ /* 0x000fe20003fa4070 */
[--C-:B------:R-:W-:Y:S01]  /*3a00*/  @!P1 IMAD.IADD R76, R76, 0x1, -R10.reuse ;  /* 0x000000014c4c9824 */ /* 0x100fe200078e0a0a */
[C---:B------:R-:W-:Y:S01]  /*3a10*/  ISETP.GT.U32.AND P1, PT, R10.reuse, R84, PT ;  /* 0x000000540a00720c */ /* 0x040fe20003f24070 */
[--C-:B------:R-:W-:Y:S01]  /*3a20*/  @!P0 IMAD.IADD R75, R75, 0x1, -R10.reuse ;  /* 0x000000014b4b8824 */ /* 0x100fe200078e0a0a */
[C---:B------:R-:W-:Y:S01]  /*3a30*/  ISETP.GT.U32.AND P0, PT, R10.reuse, R83, PT ;  /* 0x000000530a00720c */ /* 0x040fe20003f04070 */
[--C-:B------:R-:W-:Y:S01]  /*3a40*/  @!P2 IMAD.IADD R87, R87, 0x1, -R10.reuse ;  /* 0x000000015757a824 */ /* 0x100fe200078e0a0a */
[----:B------:R-:W-:Y:S01]  /*3a50*/  ISETP.GT.U32.AND P2, PT, R10, R79, PT ;  /* 0x0000004f0a00720c */ /* 0x000fe20003f44070 */
[--C-:B------:R-:W-:Y:S01]  /*3a60*/  @!P3 IMAD.IADD R90, R90, 0x1, -R10.reuse ;  /* 0x000000015a5ab824 */ /* 0x100fe200078e0a0a */
[----:B------:R-:W-:Y:S01]  /*3a70*/  ISETP.GT.U32.AND P3, PT, R10, R82, PT ;  /* 0x000000520a00720c */ /* 0x000fe20003f64070 */
[----:B------:R-:W-:Y:S01]  /*3a80*/  @!P4 IMAD.IADD R86, R86, 0x1, -R10 ;  /* 0x000000015656c824 */ /* 0x000fe200078e0a0a */
[----:B------:R-:W-:Y:S01]  /*3a90*/  ISETP.GT.U32.AND P4, PT, R10, R78, PT ;  /* 0x0000004e0a00720c */ /* 0x000fe20003f84070 */
[----:B------:R-:W-:Y:S01]  /*3aa0*/  IMAD.HI.U32 R108, R5, R145, RZ ;  /* 0x00000091056c7227 */ /* 0x000fe200078e00ff */
[----:B------:R-:W-:-:S03]  /*3ab0*/  IABS R117, R166 ;  /* 0x000000a600757213 */ /* 0x000fc60000000000 */
        /* <DEDUP_REMOVED lines=10> */
[--C-:B------:R-:W-:Y:S01]  /*3b60*/  @!P4 IMAD.IADD R78, R78, 0x1, -R10.reuse ;  /* 0x000000014e4ec824 */ /* 0x100fe200078e0a0a */
[----:B------:R-:W-:Y:S01]  /*3b70*/  ISETP.GT.U32.AND P4, PT, R10, R68, PT ;  /* 0x000000440a00720c */ /* 0x000fe20003f84070 */
[----:B------:R-:W-:-:S02]  /*3b80*/  @!P6 IMAD.IADD R91, R91, 0x1, -R10 ;  /* 0x000000015b5be824 */ /* 0x000fc400078e0a0a */
[----:B------:R-:W-:Y:S01]  /*3b90*/  @!P5 IMAD.IADD R71, R71, 0x1, -R10 ;  /* 0x000000014747d824 */ /* 0x000fe200078e0a0a */
[C---:B------:R-:W-:Y:S01]  /*3ba0*/  ISETP.GT.U32.AND P5, PT, R10.reuse, R62, PT ;  /* 0x0000003e0a00720c */ /* 0x040fe20003fa4070 */
[----:B------:R-:W-:Y:S01]  /*3bb0*/  IMAD.HI.U32 R12, R5, R117, RZ ;  /* 0x00000075050c7227 */ /* 0x000fe200078e00ff */
[----:B------:R-:W-:-:S03]  /*3bc0*/  ISETP.GT.U32.AND P6, PT, R10, R75, PT ;  /* 0x0000004b0a00720c */ /* 0x000fc60003fc4070 */
[--C-:B------:R-:W-:Y:S01]  /*3bd0*/  @!P1 IMAD.IADD R76, R76, 0x1, -R10.reuse ;  /* 0x000000014c4c9824 */ /* 0x100fe200078e0a0a */
[----:B------:R-:W-:Y:S01]  /*3be0*/  ISETP.GT.U32.AND P1, PT, R10, R67, PT ;  /* 0x000000430a00720c */ /* 0x000fe20003f24070 */
        /* <DEDUP_REMOVED lines=27> */
[--C-:B------:R-:W-:Y:S01]  /*3da0*/  @!P0 IMAD.IADD R72, R72, 0x1, -R10.reuse ;  /* 0x0000000148488824 */ /* 0x100fe200078e0a0a */
[----:B------:R-:W-:Y:S01]  /*3db0*/  ISETP.GT.U32.AND P1, PT, R10, R66, PT ;  /* 0x000000420a00720c */ /* 0x000fe20003f24070 */
[----:B------:R-:W-:Y:S01]  /*3dc0*/  @!P2 IMAD.IADD R68, R68, 0x1, -R10 ;  /* 0x000000014444a824 */ /* 0x000fe200078e0a0a */
[C---:B------:R-:W-:Y:S01]  /*3dd0*/  ISETP.GT.U32.AND P0, PT, R10.reuse, R64, PT ;  /* 0x000000400a00720c */ /* 0x040fe20003f04070 */
[----:B------:R-:W-:Y:S01]  /*3de0*/  IMAD.MOV R12, RZ, RZ, -R12 ;  /* 0x000000ffff0c7224 */ /* 0x000fe200078e0a0c */
        /* <DEDUP_REMOVED lines=34> */
[----:B------:R-:W-:Y:S01]  /*4010*/  ISETP.GT.U32.AND P5, PT, R10, R51, PT ;  /* 0x000000330a00720c */ /* 0x000fe20003fa4070 */
[----:B------:R-:W-:-:S02]  /*4020*/  @!P6 IMAD.IADD R48, R48, 0x1, -R10 ;  /* 0x000000013030e824 */ /* 0x000fc400078e0a0a */
        /* <DEDUP_REMOVED lines=12> */
[C---:B------:R-:W-:Y:S01]  /*40f0*/  IMAD R117, R10.reuse, R12, R117 ;  /* 0x0000000c0a757224 */ /* 0x040fe200078e0275 */
        /* <DEDUP_REMOVED lines=85> */
[C---:B------:R-:W-:Y:S01]  /*4650*/  ISETP.GT.U32.AND P1, PT, R10.reuse, R21, PT ;  /* 0x000000150a00720c */ /* 0x040fe20003f24070 */
[--C-:B------:R-:W-:Y:S01]  /*4660*/  @!P0 IMAD.IADD R19, R19, 0x1, -R10.reuse ;  /* 0x0000000113138824 */ /* 0x100fe200078e0a0a */
[C---:B------:R-:W-:Y:S01]  /*4670*/  ISETP.GT.U32.AND P0, PT, R10.reuse, R25, PT ;  /* 0x000000190a00720c */ /* 0x040fe20003f04070 */
[--C-:B------:R-:W-:Y:S01]  /*4680*/  @!P2 IMAD.IADD R15, R15, 0x1, -R10.reuse ;  /* 0x000000010f0fa824 */ /* 0x100fe200078e0a0a */
[----:B------:R-:W-:Y:S01]  /*4690*/  ISETP.GT.U32.AND P2, PT, R10, R22, PT ;  /* 0x000000160a00720c */ /* 0x000fe20003f44070 */
[--C-:B------:R-:W-:Y:S01]  /*46a0*/  @!P3 IMAD.IADD R18, R18, 0x1, -R10.reuse ;  /* 0x000000011212b824 */ /* 0x100fe200078e0a0a */
[C---:B------:R-:W-:Y:S01]  /*46b0*/  ISETP.GT.U32.AND P3, PT, R10.reuse, R29, PT ;  /* 0x0000001d0a00720c */ /* 0x040fe20003f64070 */
[--C-:B------:R-:W-:Y:S01]  /*46c0*/  @!P4 IMAD.IADD R17, R17, 0x1, -R10.reuse ;  /* 0x000000011111c824 */ /* 0x100fe200078e0a0a */
[C---:B------:R-:W-:Y:S01]  /*46d0*/  ISETP.GT.U32.AND P4, PT, R10.reuse, R20, PT ;  /* 0x000000140a00720c */ /* 0x040fe20003f84070 */
[----:B------:R-:W-:Y:S01]  /*46e0*/  @!P5 IMAD.IADD R33, R33, 0x1, -R10 ;  /* 0x000000012121d824 */ /* 0x000fe200078e0a0a */
[----:B------:R-:W-:Y:S01]  /*46f0*/  ISETP.GT.U32.AND P5, PT, R10, R14, PT ;  /* 0x0000000e0a00720c */ /* 0x000fe20003fa4070 */
[----:B------:R-:W-:-:S04]  /*4700*/  IMAD.HI.U32 R12, R5, R137, RZ ;  /* 0x00000089050c7227 */ /* 0x000fc800078e00ff */
        /* <DEDUP_REMOVED lines=10> */
[----:B------:R-:W-:Y:S01]  /*47b0*/  @!P5 IMAD.IADD R14, R14, 0x1, -R10 ;  /* 0x000000010e0ed824 */ /* 0x000fe200078e0a0a */
[C---:B------:R-:W-:Y:S01]  /*47c0*/  ISETP.GT.U32.AND P5, PT, R10.reuse, R37, PT ;  /* 0x000000250a00720c */ /* 0x040fe20003fa4070 */
[----:B------:R-:W-:Y:S01]  /*47d0*/  IMAD.MOV R12, RZ, RZ, -R12 ;  /* 0x000000ffff0c7224 */ /* 0x000fe200078e0a0c */
        /* <DEDUP_REMOVED lines=54> */
[C---:B------:R-:W-:Y:S01]  /*4b40*/  IMAD R137, R10.reuse, R12, R137 ;  /* 0x0000000c0a897224 */ /* 0x040fe200078e0289 */
        /* <DEDUP_REMOVED lines=39> */
[----:B------:R-:W-:Y:S01]  /*4dc0*/  @!P5 IMAD.IADD R97, R97, 0x1, -R10 ;  /* 0x000000016161d824 */ /* 0x000fe200078e0a0a */
[----:B------:R-:W-:Y:S01]  /*4dd0*/  ISETP.GT.U32.AND P5, PT, R10, R121, PT ;  /* 0x000000790a00720c */ /* 0x000fe20003fa4070 */
[----:B------:R-:W-:-:S04]  /*4de0*/  IMAD.HI.U32 R110, R5, R149, RZ ;  /* 0x00000095056e7227 */ /* 0x000fc800078e00ff */
[----:B------:R-:W-:Y:S02]  /*4df0*/  IMAD.MOV R108, RZ, RZ, -R108 ;  /* 0x000000ffff6c7224 */ /* 0x000fe400078e0a6c */
[----:B------:R-:W-:Y:S02]  /*4e00*/  IMAD.MOV R110, RZ, RZ, -R110 ;  /* 0x000000ffff6e7224 */ /* 0x000fe400078e0a6e */
[C---:B------:R-:W-:Y:S02]  /*4e10*/  IMAD R145, R10.reuse, R108, R145 ;  /* 0x0000006c0a917224 */ /* 0x040fe400078e0291 */
[----:B------:R-:W-:Y:S02]  /*4e20*/  @!P6 IMAD.IADD R113, R113, 0x1, -R10 ;  /* 0x000000017171e824 */ /* 0x000fe400078e0a0a */
[----:B------:R-:W-:Y:S01]  /*4e30*/  IMAD.HI.U32 R108, R5, R157, RZ ;  /* 0x0000009d056c7227 */ /* 0x000fe200078e00ff */
[----:B------:R-:W-:-:S03]  /*4e40*/  ISETP.GT.U32.AND P6, PT, R10, R89, PT ;  /* 0x000000590a00720c */ /* 0x000fc60003fc4070 */
[C---:B------:R-:W-:Y:S02]  /*4e50*/  IMAD R149, R10.reuse, R110, R149 ;  /* 0x0000006e0a957224 */ /* 0x040fe400078e0295 */
[--C-:B------:R-:W-:Y:S01]  /*4e60*/  @!P1 IMAD.IADD R133, R133, 0x1, -R10.reuse ;  /* 0x0000000185859824 */ /* 0x100fe200078e0a0a */
[C---:B------:R-:W-:Y:S01]  /*4e70*/  ISETP.GT.U32.AND P1, PT, R10.reuse, R109, PT ;  /* 0x0000006d0a00720c */ /* 0x040fe20003f24070 */
[--C-:B------:R-:W-:Y:S01]  /*4e80*/  @!P0 IMAD.IADD R137, R137, 0x1, -R10.reuse ;  /* 0x0000000189898824 */ /* 0x100fe200078e0a0a */
[C---:B------:R-:W-:Y:S01]  /*4e90*/  ISETP.GT.U32.AND P0, PT, R10.reuse, R113, PT ;  /* 0x000000710a00720c */ /* 0x040fe20003f04070 */
[----:B------:R-:W-:Y:S01]  /*4ea0*/  @!P2 IMAD.IADD R101, R101, 0x1, -R10 ;  /* 0x000000016565a824 */ /* 0x000fe200078e0a0a */
[----:B------:R-:W-:Y:S01]  /*4eb0*/  ISETP.GT.U32.AND P2, PT, R10, R125, PT ;  /* 0x0000007d0a00720c */ /* 0x000fe20003f44070 */
[----:B------:R-:W-:Y:S02]  /*4ec0*/  IMAD.MOV R108, RZ, RZ, -R108 ;  /* 0x000000ffff6c7224 */ /* 0x000fe400078e0a6c */
[----:B------:R-:W-:-:S04]  /*4ed0*/  IMAD.HI.U32 R13, R5, R141, RZ ;  /* 0x0000008d050d7227 */ /* 0x000fc800078e00ff */
[--C-:B------:R-:W-:Y:S01]  /*4ee0*/  @!P3 IMAD.IADD R93, R93, 0x1, -R10.reuse ;  /* 0x000000015d5db824 */ /* 0x100fe200078e0a0a */
[C---:B------:R-:W-:Y:S01]  /*4ef0*/  ISETP.GT.U32.AND P3, PT, R10.reuse, R117, PT ;  /* 0x000000750a00720c */ /* 0x040fe20003f64070 */
[--C-:B------:R-:W-:Y:S01]  /*4f00*/  @!P4 IMAD.IADD R105, R105, 0x1, -R10.reuse ;  /* 0x000000016969c824 */ /* 0x100fe200078e0a0a */
[C---:B------:R-:W-:Y:S01]  /*4f10*/  ISETP.GT.U32.AND P4, PT, R10.reuse, R129, PT ;  /* 0x000000810a00720c */ /* 0x040fe20003f84070 */
[----:B------:R-:W-:Y:S01]  /*4f20*/  @!P5 IMAD.IADD R121, R121, 0x1, -R10 ;  /* 0x000000017979d824 */ /* 0x000fe200078e0a0a */
[C---:B------:R-:W-:Y:S01]  /*4f30*/  ISETP.GT.U32.AND P5, PT, R10.reuse, R149, PT ;  /* 0x000000950a00720c */ /* 0x040fe20003fa4070 */
[----:B------:R-:W-:Y:S02]  /*4f40*/  IMAD R157, R10, R108, R157 ;  /* 0x0000006c0a9d7224 */ /* 0x000fe400078e029d */
[----:B------:R-:W-:Y:S02]  /*4f50*/  IMAD.MOV R13, RZ, RZ, -R13 ;  /* 0x000000ffff0d7224 */ /* 0x000fe400078e0a0d */
[----:B------:R-:W-:-:S04]  /*4f60*/  IMAD.HI.U32 R12, R5, R153, RZ ;  /* 0x00000099050c7227 */ /* 0x000fc800078e00ff */
[----:B------:R-:W-:-:S04]  /*4f70*/  IMAD.HI.U32 R108, R5, R163, RZ ;  /* 0x000000a3056c7227 */ /* 0x000fc800078e00ff */
[----:B------:R-:W-:Y:S02]  /*4f80*/  IMAD R141, R10, R13, R141 ;  /* 0x0000000d0a8d7224 */ /* 0x000fe400078e028d */
[----:B------:R-:W-:Y:S02]  /*4f90*/  IMAD.MOV R12, RZ, RZ, -R12 ;  /* 0x000000ffff0c7224 */ /* 0x000fe400078e0a0c */
[----:B------:R-:W-:Y:S02]  /*4fa0*/  IMAD.MOV R108, RZ, RZ, -R108 ;  /* 0x000000ffff6c7224 */ /* 0x000fe400078e0a6c */
[----:B------:R-:W-:-:S04]  /*4fb0*/  IMAD.HI.U32 R110, R5, R159, RZ ;  /* 0x0000009f056e7227 */ /* 0x000fc800078e00ff */
[C---:B------:R-:W-:Y:S02]  /*4fc0*/  IMAD R153, R10.reuse, R12, R153 ;  /* 0x0000000c0a997224 */ /* 0x040fe400078e0299 */
[C---:B------:R-:W-:Y:S02]  /*4fd0*/  IMAD R163, R10.reuse, R108, R163 ;  /* 0x0000006c0aa37224 */ /* 0x040fe400078e02a3 */
        /* <DEDUP_REMOVED lines=8> */
[----:B------:R-:W-:-:S02]  /*5060*/  IMAD.MOV R110, RZ, RZ, -R110 ;  /* 0x000000ffff6e7224 */ /* 0x000fc400078e0a6e */
        /* <DEDUP_REMOVED lines=10> */
[C---:B------:R-:W-:Y:S02]  /*5110*/  IMAD R155, R10.reuse, R13, R155 ;  /* 0x0000000d0a9b7224 */ /* 0x040fe400078e029b */
[----:B------:R-:W-:Y:S02]  /*5120*/  IMAD.MOV R110, RZ, RZ, -R110 ;  /* 0x000000ffff6e7224 */ /* 0x000fe400078e0a6e */
[--C-:B------:R-:W-:Y:S01]  /*5130*/  @!P6 IMAD.IADD R133, R133, 0x1, -R10.reuse ;  /* 0x000000018585e824 */ /* 0x100fe200078e0a0a */
[C---:B------:R-:W-:Y:S01]  /*5140*/  ISETP.GT.U32.AND P6, PT, R10.reuse, R155, PT ;  /* 0x0000009b0a00720c */ /* 0x040fe20003fc4070 */
[C---:B------:R-:W-:Y:S02]  /*5150*/  IMAD R165, R10.reuse, R110, R165 ;  /* 0x0000006e0aa57224 */ /* 0x040fe400078e02a5 */
[--C-:B------:R-:W-:Y:S01]  /*5160*/  @!P1 IMAD.IADD R137, R137, 0x1, -R10.reuse ;  /* 0x0000000189899824 */ /* 0x100fe200078e0a0a */
[C---:B------:R-:W-:Y:S01]  /*5170*/  ISETP.GT.U32.AND P1, PT, R10.reuse, R157, PT ;  /* 0x0000009d0a00720c */ /* 0x040fe20003f24070 */
[--C-:B------:R-:W-:Y:S01]  /*5180*/  @!P0 IMAD.IADD R141, R141, 0x1, -R10.reuse ;  /* 0x000000018d8d8824 */ /* 0x100fe200078e0a0a */
[----:B------:R-:W-:Y:S01]  /*5190*/  ISETP.GT.U32.AND P0, PT, R10, R159, PT ;  /* 0x0000009f0a00720c */ /* 0x000fe20003f04070 */
[----:B------:R-:W-:-:S02]  /*51a0*/  @!P2 IMAD.IADD R151, R151, 0x1, -R10 ;  /* 0x000000019797a824 */ /* 0x000fc400078e0a0a */
[----:B------:R-:W-:Y:S01]  /*51b0*/  IMAD.HI.U32 R12, R5, R169, RZ ;  /* 0x000000a9050c7227 */ /* 0x000fe200078e00ff */
[----:B------:R-:W-:-:S03]  /*51c0*/  ISETP.GT.U32.AND P2, PT, R10, R165, PT ;  /* 0x000000a50a00720c */ /* 0x000fc60003f44070 */
        /* <DEDUP_REMOVED lines=8> */
[C---:B------:R-:W-:Y:S02]  /*5250*/  IMAD R169, R10.reuse, R12, R169 ;  /* 0x0000000c0aa97224 */ /* 0x040fe400078e02a9 */
[--C-:B------:R-:W-:Y:S02]  /*5260*/  @!P6 IMAD.IADD R155, R155, 0x1, -R10.reuse ;  /* 0x000000019b9be824 */ /* 0x100fe400078e0a0a */
[--C-:B------:R-:W-:Y:S01]  /*5270*/  @!P1 IMAD.IADD R157, R157, 0x1, -R10.reuse ;  /* 0x000000019d9d9824 */ /* 0x100fe200078e0a0a */
[C---:B------:R-:W-:Y:S01]  /*5280*/  ISETP.GT.U32.AND P6, PT, R10.reuse, R169, PT ;  /* 0x000000a90a00720c */ /* 0x040fe20003fc4070 */
[--C-:B------:R-:W-:Y:S01]  /*5290*/  @!P0 IMAD.IADD R159, R159, 0x1, -R10.reuse ;  /* 0x000000019f9f8824 */ /* 0x100fe200078e0a0a */
[C---:B------:R-:W-:Y:S01]  /*52a0*/  ISETP.GT.U32.AND P1, PT, R10.reuse, R141, PT ;  /* 0x0000008d0a00720c */ /* 0x040fe20003f24070 */
[----:B------:R-:W-:Y:S01]  /*52b0*/  IMAD.MOV R13, RZ, RZ, -R13 ;  /* 0x000000ffff0d7224 */ /* 0x000fe200078e0a0d */
        /* <DEDUP_REMOVED lines=8> */
[C---:B------:R-:W-:Y:S01]  /*5340*/  ISETP.GT.U32.AND P5, PT, R10.reuse, R163, PT ;  /* 0x000000a30a00720c */ /* 0x040fe20003fa4070 */
[----:B------:R-:W-:-:S02]  /*5350*/  IMAD R171, R10, R13, R171 ;  /* 0x0000000d0aab7224 */ /* 0x000fc400078e02ab */
[----:B------:R-:W-:-:S04]  /*5360*/  IMAD.HI.U32 R108, R5, R181, RZ ;  /* 0x000000b5056c7227 */ /* 0x000fc800078e00ff */
[----:B------:R-:W-:-:S04]  /*5370*/  IMAD.HI.U32 R13, R5, R182, RZ ;  /* 0x000000b6050d7227 */ /* 0x000fc800078e00ff */
[----:B------:R-:W-:Y:S01]  /*5380*/  IMAD.MOV.U32 R114, RZ, RZ, R119 ;  /* 0x000000ffff727224 */ /* 0x000fe200078e0077 */
[----:B------:R-:W-:Y:S01]  /*5390*/  LOP3.LUT R119, R0, 0xfa, RZ, 0xfc, !PT ;  /* 0x000000fa00777812 */ /* 0x000fe200078efcff */
[----:B------:R-:W-:Y:S02]  /*53a0*/  IMAD.MOV R108, RZ, RZ, -R108 ;  /* 0x000000ffff6c7224 */ /* 0x000fe400078e0a6c */
[----:B------:R-:W-:Y:S01]  /*53b0*/  IMAD.MOV R13, RZ, RZ, -R13 ;  /* 0x000000ffff0d7224 */ /* 0x000fe200078e0a0d */
[----:B------:R-:W-:Y:S01]  /*53c0*/  IABS R188, R119 ;  /* 0x0000007700bc7213 */ /* 0x000fe20000000000 */
[C---:B------:R-:W-:Y:S02]  /*53d0*/  IMAD R181, R10.reuse, R108, R181 ;  /* 0x0000006c0ab57224 */ /* 0x040fe400078e02b5 */
[C---:B------:R-:W-:Y:S02]  /*53e0*/  IMAD R182, R10.reuse, R13, R182 ;  /* 0x0000000d0ab67224 */ /* 0x040fe400078e02b6 */
[--C-:B------:R-:W-:Y:S01]  /*53f0*/  @!P6 IMAD.IADD R169, R169, 0x1, -R10.reuse ;  /* 0x00000001a9a9e824 */ /* 0x100fe200078e0a0a */
[C---:B------:R-:W-:Y:S01]  /*5400*/  ISETP.GT.U32.AND P6, PT, R10.reuse, R167, PT ;  /* 0x000000a70a00720c */ /* 0x040fe20003fc4070 */
[--C-:B------:R-:W-:Y:S01]  /*5410*/  @!P1 IMAD.IADD R141, R141, 0x1, -R10.reuse ;  /* 0x000000018d8d9824 */ /* 0x100fe200078e0a0a */
[C---:B------:R-:W-:Y:S01]  /*5420*/  ISETP.GT.U32.AND P1, PT, R10.reuse, R157, PT ;  /* 0x0000009d0a00720c */ /* 0x040fe20003f24070 */
[----:B------:R-:W-:Y:S01]  /*5430*/  @!P0 IMAD.IADD R145, R145, 0x1, -R10 ;  /* 0x0000000191918824 */ /* 0x000fe200078e0a0a */
[----:B------:R-:W-:Y:S01]  /*5440*/  ISETP.GT.U32.AND P0, PT, R10, R159, PT ;  /* 0x0000009f0a00720c */ /* 0x000fe20003f04070 */
[----:B------:R-:W-:-:S04]  /*5450*/  IMAD.HI.U32 R13, R5, R185, RZ ;  /* 0x000000b9050d7227 */ /* 0x000fc800078e00ff */
[----:B------:R-:W-:-:S04]  /*5460*/  IMAD.HI.U32 R12, R5, R183, RZ ;  /* 0x000000b7050c7227 */ /* 0x000fc800078e00ff */
        /* <DEDUP_REMOVED lines=11> */
[----:B------:R-:W-:-:S04]  /*5520*/  IMAD.HI.U32 R108, R5, R184, RZ ;  /* 0x000000b8056c7227 */ /* 0x000fc800078e00ff */
[----:B------:R-:W-:-:S04]  /*5530*/  IMAD.HI.U32 R7, R5, R188, RZ ;  /* 0x000000bc05077227 */ /* 0x000fc800078e00ff */
[----:B------:R-:W-:Y:S01]  /*5540*/  IMAD.MOV.U32 R112, RZ, RZ, R120 ;  /* 0x000000ffff707224 */ /* 0x000fe200078e0078 */
[----:B------:R-:W-:Y:S01]  /*5550*/  LOP3.LUT R120, R0, 0xf8, RZ, 0xfc, !PT ;  /* 0x000000f800787812 */ /* 0x000fe200078efcff */
[----:B------:R-:W-:Y:S02]  /*5560*/  IMAD.MOV R110, RZ, RZ, -R110 ;  /* 0x000000ffff6e7224 */ /* 0x000fe400078e0a6e */
[C---:B------:R-:W-:Y:S02]  /*5570*/  IMAD R185, R10.reuse, R13, R185 ;  /* 0x0000000d0ab97224 */ /* 0x040fe400078e02b9 */
[----:B------:R-:W-:Y:S02]  /*5580*/  IMAD R183, R10, R12, R183 ;  /* 0x0000000c0ab77224 */ /* 0x000fe400078e02b7 */
[----:B------:R-:W-:Y:S02]  /*5590*/  IMAD.MOV R108, RZ, RZ, -R108 ;  /* 0x000000ffff6c7224 */ /* 0x000fe400078e0a6c */
[----:B------:R-:W-:Y:S01]  /*55a0*/  IMAD.MOV.U32 R13, RZ, RZ, R118 ;  /* 0x000000ffff0d7224 */ /* 0x000fe200078e0076 */
[----:B------:R-:W-:Y:S01]  /*55b0*/  LOP3.LUT R118, R0, 0xfc, RZ, 0xfc, !PT ;  /* 0x000000fc00767812 */ /* 0x000fe200078efcff */
[----:B------:R-:W-:Y:S01]  /*55c0*/  IMAD.MOV R7, RZ, RZ, -R7 ;  /* 0x000000ffff077224 */ /* 0x000fe200078e0a07 */
[----:B------:R-:W-:Y:S01]  /*55d0*/  IABS R187, R120 ;  /* 0x0000007800bb7213 */ /* 0x000fe20000000000 */
[C---:B------:R-:W-:Y:S01]  /*55e0*/  IMAD R175, R10.reuse, R110, R175 ;  /* 0x0000006e0aaf7224 */ /* 0x040fe200078e02af */
[----:B------:R-:W-:Y:S01]  /*55f0*/  IABS R189, R118 ;  /* 0x0000007600bd7213 */ /* 0x000fe20000000000 */
[C---:B------:R-:W-:Y:S01]  /*5600*/  IMAD R184, R10.reuse, R108, R184 ;  /* 0x0000006c0ab87224 */ /* 0x040fe200078e02b8 */
[----:B------:R-:W2:Y:S01]  /*5610*/  LDL R110, [R1+0x6d4] ;  /* 0x0006d400016e7983 */ /* 0x000ea20000100800 */
[----:B------:R-:W-:-:S02]  /*5620*/  IMAD R188, R10, R7, R188 ;  /* 0x000000070abc7224 */ /* 0x000fc400078e02bc */
        /* <DEDUP_REMOVED lines=14> */
[C---:B------:R-:W-:Y:S01]  /*5710*/  IMAD.HI.U32 R12, R5.reuse, R186, RZ ;  /* 0x000000ba050c7227 */ /* 0x040fe200078e00ff */
[----:B------:R-:W-:Y:S03]  /*5720*/  STL [R1+0x794], R124 ;  /* 0x0007947c01007387 */ /* 0x000fe60000100800 */
[C---:B------:R-:W-:Y:S01]  /*5730*/  IMAD.HI.U32 R11, R5.reuse, R187, RZ ;  /* 0x000000bb050b7227 */ /* 0x040fe200078e00ff */
[----:B------:R-:W-:Y:S03]  /*5740*/  STL [R1+0x790], R123 ;  /* 0x0007907b01007387 */ /* 0x000fe60000100800 */
[----:B------:R-:W-:Y:S01]  /*5750*/  IMAD.HI.U32 R5, R5, R189, RZ ;  /* 0x000000bd05057227 */ /* 0x000fe200078e00ff */
[----:B------:R-:W-:Y:S03]  /*5760*/  STL [R1+0x78c], R122 ;  /* 0x00078c7a01007387 */ /* 0x000fe60000100800 */
[----:B------:R-:W-:-:S02]  /*5770*/  IMAD.MOV R11, RZ, RZ, -R11 ;  /* 0x000000ffff0b7224 */ /* 0x000fc400078e0a0b */
[----:B------:R-:W-:Y:S01]  /*5780*/  IMAD.SHL.U32 R243, R152, 0x10, RZ ;  /* 0x0000001098f37824 */ /* 0x000fe200078e00ff */
[----:B------:R-:W-:Y:S01]  /*5790*/  SHF.R.U32.HI R7, RZ, 0x5, R152 ;  /* 0x00000005ff077819 */ /* 0x000fe20000011698 */
[----:B------:R-:W-:Y:S01]  /*57a0*/  IMAD.MOV R5, RZ, RZ, -R5 ;  /* 0x000000ffff057224 */ /* 0x000fe200078e0a05 */
[----:B------:R-:W-:Y:S01]  /*57b0*/  STL [R1+0x788], R120 ;  /* 0x0007887801007387 */ /* 0x000fe20000100800 */
[C---:B------:R-:W-:Y:S02]  /*57c0*/  IMAD R187, R10.reuse, R11, R187 ;  /* 0x0000000b0abb7224 */ /* 0x040fe400078e02bb */
[C---:B------:R-:W-:Y:S02]  /*57d0*/  IMAD R189, R10.reuse, R5, R189 ;  /* 0x000000050abd7224 */ /* 0x040fe400078e02bd */
[--C-:B------:R-:W-:Y:S01]  /*57e0*/  @!P1 IMAD.IADD R171, R171, 0x1, -R10.reuse ;  /* 0x00000001abab9824 */ /* 0x100fe200078e0a0a */
[----:B------:R-:W-:Y:S01]  /*57f0*/  ISETP.GT.U32.AND P1, PT, R10, R185, PT ;  /* 0x000000b90a00720c */ /* 0x000fe20003f24070 */
[----:B------:R-:W-:-:S02]  /*5800*/  @!P0 IMAD.IADD R173, R173, 0x1, -R10 ;  /* 0x00000001adad8824 */ /* 0x000fc400078e0a0a */
[--C-:B------:R-:W-:Y:S02]  /*5810*/  @!P6 IMAD.IADD R183, R183, 0x1, -R10.reuse ;  /* 0x00000001b7b7e824 */ /* 0x100fe400078e0a0a */
        /* <DEDUP_REMOVED lines=8> */
[----:B------:R-:W-:Y:S01]  /*58a0*/  @!P1 IMAD.IADD R185, R185, 0x1, -R10 ;  /* 0x00000001b9b99824 */ /* 0x000fe200078e0a0a */
[----:B------:R-:W-:Y:S01]  /*58b0*/  LOP3.LUT R11, R152, 0x40, RZ, 0xc0, !PT ;  /* 0x00000040980b7812 */ /* 0x000fe200078ec0ff */
[----:B------:R-:W-:Y:S01]  /*58c0*/  STL [R1+0x738], R116 ;  /* 0x0007387401007387 */ /* 0x000fe20000100800 */
[----:B------:R-:W-:-:S03]  /*58d0*/  LOP3.LUT R243, R243, 0x70, RZ, 0xc0, !PT ;  /* 0x00000070f3f37812 */ /* 0x000fc600078ec0ff */
[----:B------:R-:W3:Y:S01]  /*58e0*/  LDL R108, [R1+0x6d8] ;  /* 0x0006d800016c7983 */ /* 0x000ee20000100800 */
[--C-:B------:R-:W-:Y:S01]  /*58f0*/  @!P3 IMAD.IADD R187, R187, 0x1, -R10.reuse ;  /* 0x00000001bbbbb824 */ /* 0x100fe200078e0a0a */
[C---:B------:R-:W-:Y:S01]  /*5900*/  ISETP.GT.U32.AND P3, PT, R10.reuse, R182, PT ;  /* 0x000000b60a00720c */ /* 0x040fe20003f64070 */
[--C-:B------:R-:W-:Y:S01]  /*5910*/  @!P2 IMAD.IADD R189, R189, 0x1, -R10.reuse ;  /* 0x00000001bdbda824 */ /* 0x100fe200078e0a0a */
[----:B------:R-:W-:Y:S01]  /*5920*/  STL [R1+0x784], R119 ;  /* 0x0007847701007387 */ /* 0x000fe20000100800 */
[--C-:B------:R-:W-:Y:S01]  /*5930*/  @!P4 IMAD.IADD R173, R173, 0x1, -R10.reuse ;  /* 0x00000001adadc824 */ /* 0x100fe200078e0a0a */
[C---:B------:R-:W-:Y:S01]  /*5940*/  ISETP.GT.U32.AND P2, PT, R10.reuse, R184, PT ;  /* 0x000000b80a00720c */ /* 0x040fe20003f44070 */
[----:B------:R-:W-:Y:S01]  /*5950*/  @!P5 IMAD.IADD R183, R183, 0x1, -R10 ;  /* 0x00000001b7b7d824 */ /* 0x000fe200078e0a0a */
[----:B------:R-:W-:Y:S01]  /*5960*/  STL [R1+0x780], R118 ;  /* 0x0007807601007387 */ /* 0x000fe20000100800 */
[C---:B------:R-:W-:Y:S01]  /*5970*/  ISETP.GT.U32.AND P4, PT, R10.reuse, R185, PT ;  /* 0x000000b90a00720c */ /* 0x040fe20003f84070 */
[----:B------:R-:W-:Y:S01]  /*5980*/  IMAD.MOV R12, RZ, RZ, -R12 ;  /* 0x000000ffff0c7224 */ /* 0x000fe200078e0a0c */
[----:B------:R-:W-:Y:S01]  /*5990*/  ISETP.GT.U32.AND P5, PT, R3, R242, PT ;  /* 0x000000f20300720c */ /* 0x000fe20003fa4070 */
[----:B-----5:R-:W-:Y:S01]  /*59a0*/  ULEA UR11, UR4, UR11, 0x18 ;  /* 0x0000000b040b7291 */ /* 0x020fe2000f8ec0ff */
[----:B------:R-:W-:Y:S01]  /*59b0*/  R2UR UR6, R7 ;  /* 0x00000000070672ca */ /* 0x000fe200000e0000 */
[----:B------:R-:W-:Y:S01]  /*59c0*/  IMAD R186, R10, R12, R186 ;  /* 0x0000000c0aba7224 */ /* 0x000fe200078e02ba */
[----:B------:R-:W-:Y:S01]  /*59d0*/  LEA.HI R243, R11, R243, RZ, 0x1c ;  /* 0x000000f30bf37211 */ /* 0x000fe200078fe0ff */
[----:B------:R-:W4:Y:S01]  /*59e0*/  LDL R7, [R1+0x6dc] ;  /* 0x0006dc0001077983 */ /* 0x000f220000100800 */
[----:B------:R-:W-:Y:S01]  /*59f0*/  @!P3 IMAD.IADD R182, R182, 0x1, -R10 ;  /* 0x00000001b6b6b824 */ /* 0x000fe200078e0a0a */
[----:B------:R-:W-:-:S02]  /*5a00*/  ISETP.GT.U32.AND P3, PT, R10, R189, PT ;  /* 0x000000bd0a00720c */ /* 0x000fc40003f64070 */
[----:B------:R-:W5:Y:S01]  /*5a10*/  LDL R11, [R1+0x6e0] ;  /* 0x0006e000010b7983 */ /* 0x000f620000100800 */
[--C-:B------:R-:W-:Y:S01]  /*5a20*/  @!P2 IMAD.IADD R184, R184, 0x1, -R10.reuse ;  /* 0x00000001b8b8a824 */ /* 0x100fe200078e0a0a */
[----:B------:R-:W-:Y:S01]  /*5a30*/  ISETP.GE.AND P2, PT, R0, RZ, PT ;  /* 0x000000ff0000720c */ /* 0x000fe20003f46270 */
[--C-:B------:R-:W-:Y:S01]  /*5a40*/  @!P4 IMAD.IADD R185, R185, 0x1, -R10.reuse ;  /* 0x00000001b9b9c824 */ /* 0x100fe200078e0a0a */
[----:B------:R-:W-:Y:S01]  /*5a50*/  ISETP.GE.AND P4, PT, R115, RZ, PT ;  /* 0x000000ff7300720c */ /* 0x000fe20003f86270 */
[----:B------:R-:W-:Y:S01]  /*5a60*/  @!P5 IMAD.IADD R242, R242, 0x1, -R3 ;  /* 0x00000001f2f2d824 */ /* 0x000fe200078e0a03 */
[----:B------:R-:W-:Y:S01]  /*5a70*/  ISETP.GE.AND P5, PT, R111, RZ, PT ;  /* 0x000000ff6f00720c */ /* 0x000fe20003fa6270 */
[----:B------:R-:W5:Y:S01]  /*5a80*/  LDL R115, [R1+0x6cc] ;  /* 0x0006cc0001737983 */ /* 0x000f620000100800 */
[C---:B------:R-:W-:Y:S02]  /*5a90*/  ISETP.GT.U32.AND P0, PT, R10.reuse, R186, PT ;  /* 0x000000ba0a00720c */ /* 0x040fe40003f04070 */
[----:B------:R-:W-:Y:S01]  /*5aa0*/  ISETP.GT.U32.AND P6, PT, R10, R171, PT ;  /* 0x000000ab0a00720c */ /* 0x000fe20003fc4070 */
[----:B------:R-:W5:Y:S01]  /*5ab0*/  LDL R111, [R1+0x6d0] ;  /* 0x0006d000016f7983 */ /* 0x000f620000100800 */
[----:B------:R-:W-:Y:S01]  /*5ac0*/  @!P3 IMAD.IADD R189, R189, 0x1, -R10 ;  /* 0x00000001bdbdb824 */ /* 0x000fe200078e0a0a */
[----:B------:R-:W-:-:S02]  /*5ad0*/  ISETP.GE.AND P3, PT, R114, RZ, PT ;  /* 0x000000ff7200720c */ /* 0x000fc40003f66270 */
[----:B------:R-:W-:Y:S01]  /*5ae0*/  @!P2 IMAD.MOV R107, RZ, RZ, -R107 ;  /* 0x000000ffff6ba224 */ /* 0x000fe200078e0a6b */
[----:B------:R-:W5:Y:S01]  /*5af0*/  LDL R114, [R1+0x6c8] ;  /* 0x0006c80001727983 */ /* 0x000f620000100800 */
[----:B------:R-:W-:Y:S02]  /*5b00*/  ISETP.GE.AND P2, PT, R112, RZ, PT ;  /* 0x000000ff7000720c */ /* 0x000fe40003f46270 */
[----:B------:R-:W-:Y:S01]  /*5b10*/  ISETP.GT.U32.AND P1, PT, R10, R175, PT ;  /* 0x000000af0a00720c */ /* 0x000fe20003f24070 */
[----:B------:R-:W5:Y:S01]  /*5b20*/  LDL R112, [R1+0x740] ;  /* 0x0007400001707983 */ /* 0x000f620000100800 */
[--C-:B------:R-:W-:Y:S01]  /*5b30*/  @!P0 IMAD.IADD R186, R186, 0x1, -R10.reuse ;  /* 0x00000001baba8824 */ /* 0x100fe200078e0a0a */
[C---:B------:R-:W-:Y:S01]  /*5b40*/  ISETP.GT.U32.AND P0, PT, R10.reuse, R181, PT ;  /* 0x000000b50a00720c */ /* 0x040fe20003f04070 */
[----:B------:R-:W-:Y:S01]  /*5b50*/  @!P6 IMAD.IADD R171, R171, 0x1, -R10 ;  /* 0x00000001ababe824 */ /* 0x000fe200078e0a0a */
[----:B------:R-:W1:Y:S01]  /*5b60*/  LDS R5, [UR11] ;  /* 0x0000000bff057984 */ /* 0x000e620008000800 */
[----:B------:R-:W-:-:S03]  /*5b70*/  ISETP.GT.U32.AND P6, PT, R10, R188, PT ;  /* 0x000000bc0a00720c */ /* 0x000fc60003fc4070 */
[----:B------:R-:W5:Y:S04]  /*5b80*/  LDL R3, [R1+0x730] ;  /* 0x0007300001037983 */ /* 0x000f680000100800 */
[--C-:B------:R-:W-:Y:S01]  /*5b90*/  @!P1 IMAD.IADD R175, R175, 0x1, -R10.reuse ;  /* 0x00000001afaf9824 */ /* 0x100fe200078e0a0a */
[C---:B------:R-:W-:Y:S02]  /*5ba0*/  ISETP.GT.U32.AND P1, PT, R10.reuse, R186, PT ;  /* 0x000000ba0a00720c */ /* 0x040fe40003f24070 */
[----:B------:R-:W-:Y:S01]  /*5bb0*/  @!P0 IMAD.IADD R181, R181, 0x1, -R10 ;  /* 0x00000001b5b58824 */ /* 0x000fe200078e0a0a */
[----:B------:R-:W-:-:S13]  /*5bc0*/  ISETP.GT.U32.AND P0, PT, R10, R187, PT ;  /* 0x000000bb0a00720c */ /* 0x000fda0003f04070 */
[----:B------:R-:W-:Y:S01]  /*5bd0*/  @!P0 IMAD.IADD R187, R187, 0x1, -R10 ;  /* 0x00000001bbbb8824 */ /* 0x000fe200078e0a0a */
[----:B------:R-:W-:Y:S01]  /*5be0*/  ISETP.GE.AND P0, PT, R13, RZ, PT ;  /* 0x000000ff0d00720c */ /* 0x000fe20003f06270 */
[----:B------:R-:W-:Y:S01]  /*5bf0*/  @!P5 IMAD.MOV R104, RZ, RZ, -R104 ;  /* 0x000000ffff68d224 */ /* 0x000fe200078e0a68 */
[----:B------:R-:W2:Y:S01]  /*5c00*/  LDC.64 R12, c[0x0][0x3a8] ;  /* 0x0000ea00ff0c7b82 */ /* 0x000ea20000000a00 */
[--C-:B------:R-:W-:Y:S02]  /*5c10*/  @!P1 IMAD.IADD R186, R186, 0x1, -R10.reuse ;  /* 0x00000001baba9824 */ /* 0x100fe400078e0a0a */
[----:B------:R-:W-:Y:S02]  /*5c20*/  @!P6 IMAD.IADD R188, R188, 0x1, -R10 ;  /* 0x00000001bcbce824 */ /* 0x000fe400078e0a0a */
[----:B------:R-:W5:Y:S06]  /*5c30*/  LDL R10, [R1+0x72c] ;  /* 0x00072c00010a7983 */ /* 0x000f6c0000100800 */
[----:B------:R-:W-:Y:S01]  /*5c40*/  @!P0 IMAD.MOV R106, RZ, RZ, -R106 ;  /* 0x000000ffff6a8224 */ /* 0x000fe200078e0a6a */
[----:B-1----:R-:W-:-:S02]  /*5c50*/  R2UR UR10, R5 ;  /* 0x00000000050a72ca */ /* 0x002fc400000e0000 */
[----:B------:R-:W5:Y:S01]  /*5c60*/  LDL R5, [R1+0x728] ;  /* 0x0007280001057983 */ /* 0x000f620000100800 */
[----:B------:R-:W-:Y:S02]  /*5c70*/  @!P3 IMAD.MOV R102, RZ, RZ, -R102 ;  /* 0x000000ffff66b224 */ /* 0x000fe400078e0a66 */
[----:B------:R-:W-:Y:S02]  /*5c80*/  @!P4 IMAD.MOV R103, RZ, RZ, -R103 ;  /* 0x000000ffff67c224 */ /* 0x000fe400078e0a67 */
[----:B------:R-:W-:Y:S01]  /*5c90*/  @!P2 IMAD.MOV R100, RZ, RZ, -R100 ;  /* 0x000000ffff64a224 */ /* 0x000fe200078e0a64 */
[----:B--2---:R-:W-:Y:S02]  /*5ca0*/  ISETP.GE.AND P3, PT, R110, RZ, PT ;  /* 0x000000ff6e00720c */ /* 0x004fe40003f66270 */
[----:B------:R-:W2:Y:S01]  /*5cb0*/  LDL R110, [R1+0x71c] ;  /* 0x00071c00016e7983 */ /* 0x000ea20000100800 */
[----:B---3--:R-:W-:-:S03]  /*5cc0*/  ISETP.GE.AND P4, PT, R108, RZ, PT ;  /* 0x000000ff6c00720c */ /* 0x008fc60003f86270 */
[----:B------:R-:W3:Y:S01]  /*5cd0*/  LDL R108, [R1+0x720] ;  /* 0x00072000016c7983 */ /* 0x000ee20000100800 */
[----:B----4-:R-:W-:-:S03]  /*5ce0*/  ISETP.GE.AND P5, PT, R7, RZ, PT ;  /* 0x000000ff0700720c */ /* 0x010fc60003fa6270 */
[----:B------:R-:W4:Y:S01]  /*5cf0*/  LDL R7, [R1+0x73c] ;  /* 0x00073c0001077983 */ /* 0x000f220000100800 */
[----:B-----5:R-:W-:-:S03]  /*5d00*/  ISETP.GE.AND P0, PT, R11, RZ, PT ;  /* 0x000000ff0b00720c */ /* 0x020fc60003f06270 */
[----:B------:R-:W5:Y:S01]  /*5d10*/  LDL R11, [R1+0x724] ;  /* 0x00072400010b7983 */ /* 0x000f620000100800 */
[----:B------:R-:W-:-:S09]  /*5d20*/  ISETP.GE.AND P2, PT, R111, RZ, PT ;  /* 0x000000ff6f00720c */ /* 0x000fd20003f46270 */
[----:B------:R-:W-:Y:S01]  /*5d30*/  @!P0 IMAD.MOV R99, RZ, RZ, -R99 ;  /* 0x000000ffff638224 */ /* 0x000fe200078e0a63 */
[----:B------:R-:W-:Y:S01]  /*5d40*/  ISETP.GE.AND P0, PT, R115, RZ, PT ;  /* 0x000000ff7300720c */ /* 0x000fe20003f06270 */
[----:B------:R-:W3:Y:S04]  /*5d50*/  LDL R111, [R1+0x718] ;  /* 0x00071800016f7983 */ /* 0x000ee80000100800 */
[----:B------:R-:W3:Y:S01]  /*5d60*/  LDL R115, [R1+0x714] ;  /* 0x0007140001737983 */ /* 0x000ee20000100800 */
[----:B------:R-:W-:Y:S01]  /*5d70*/  @!P5 IMAD.MOV R98, RZ, RZ, -R98 ;  /* 0x000000ffff62d224 */ /* 0x000fe200078e0a62 */
[----:B------:R-:W-:Y:S01]  /*5d80*/  ISETP.GE.AND P5, PT, R114, RZ, PT ;  /* 0x000000ff7200720c */ /* 0x000fe20003fa6270 */
[----:B------:R-:W-:Y:S01]  /*5d90*/  @!P4 IMAD.MOV R96, RZ, RZ, -R96 ;  /* 0x000000ffff60c224 */ /* 0x000fe200078e0a60 */
[----:B------:R-:W-:Y:S01]  /*5da0*/  ISETP.GE.AND P4, PT, R112, RZ, PT ;  /* 0x000000ff7000720c */ /* 0x000fe20003f86270 */
[----:B------:R-:W3:Y:S04]  /*5db0*/  LDL R114, [R1+0x710] ;  /* 0x0007100001727983 */ /* 0x000ee80000100800 */
[----:B------:R-:W3:Y:S01]  /*5dc0*/  LDL R112, [R1+0x70c] ;  /* 0x00070c0001707983 */ /* 0x000ee20000100800 */
[----:B------:R-:W-:Y:S01]  /*5dd0*/  @!P2 IMAD.MOV R94, RZ, RZ, -R94 ;  /* 0x000000ffff5ea224 */ /* 0x000fe200078e0a5e */
[----:B------:R-:W-:Y:S01]  /*5de0*/  ISETP.GE.AND P2, PT, R3, RZ, PT ;  /* 0x000000ff0300720c */ /* 0x000fe20003f46270 */
[----:B------:R-:W-:-:S02]  /*5df0*/  @!P3 IMAD.MOV R95, RZ, RZ, -R95 ;  /* 0x000000ffff5fb224 */ /* 0x000fc400078e0a5f */
[----:B------:R-:W-:Y:S02]  /*5e00*/  @!P0 IMAD.MOV R92, RZ, RZ, -R92 ;  /* 0x000000ffff5c8224 */ /* 0x000fe400078e0a5c */
[----:B------:R-:W-:-:S08]  /*5e10*/  @!P5 IMAD.MOV R91, RZ, RZ, -R91 ;  /* 0x000000ffff5bd224 */ /* 0x000fd000078e0a5b */
[----:B------:R-:W-:Y:S02]  /*5e20*/  @!P2 IMAD.MOV R87, RZ, RZ, -R87 ;  /* 0x000000ffff57a224 */ /* 0x000fe400078e0a57 */
[----:B------:R-:W-:Y:S01]  /*5e30*/  @!P4 IMAD.MOV R90, RZ, RZ, -R90 ;  /* 0x000000ffff5ac224 */ /* 0x000fe200078e0a5a */
[----:B------:R-:W-:Y:S02]  /*5e40*/  ISETP.GE.AND P0, PT, R10, RZ, PT ;  /* 0x000000ff0a00720c */ /* 0x000fe40003f06270 */
[----:B------:R-:W-:-:S11]  /*5e50*/  ISETP.GE.AND P5, PT, R5, RZ, PT ;  /* 0x000000ff0500720c */ /* 0x000fd60003fa6270 */
[----:B------:R-:W-:Y:S02]  /*5e60*/  @!P0 IMAD.MOV R86, RZ, RZ, -R86 ;  /* 0x000000ffff568224 */ /* 0x000fe400078e0a56 */
[----:B------:R-:W-:Y:S01]  /*5e70*/  @!P5 IMAD.MOV R84, RZ, RZ, -R84 ;  /* 0x000000ffff54d224 */ /* 0x000fe200078e0a54 */
[----:B--2---:R-:W-:-:S13]  /*5e80*/  ISETP.GE.AND P2, PT, R110, RZ, PT ;  /* 0x000000ff6e00720c */ /* 0x004fda0003f46270 */
[----:B------:R-:W-:Y:S01]  /*5e90*/  @!P2 IMAD.MOV R80, RZ, RZ, -R80 ;  /* 0x000000ffff50a224 */ /* 0x000fe200078e0a50 */
[----:B------:R-:W-:Y:S02]  /*5ea0*/  ISETP.GE.AND P2, PT, R9, RZ, PT ;  /* 0x000000ff0900720c */ /* 0x000fe40003f46270 */
[----:B------:R-:W2:Y:S11]  /*5eb0*/  LDL.LU R9, [R1+0x9e8] ;  /* 0x0009e80001097983 */ /* 0x000eb60000300800 */
[----:B------:R-:W-:Y:S01]  /*5ec0*/  @!P2 IMAD.MOV R74, RZ, RZ, -R74 ;  /* 0x000000ffff4aa224 */ /* 0x000fe200078e0a4a */
[----:B------:R-:W-:-:S02]  /*5ed0*/  ISETP.GE.AND P2, PT, R249, RZ, PT ;  /* 0x000000fff900720c */ /* 0x000fc40003f46270 */
[----:B----4-:R-:W-:Y:S02]  /*5ee0*/  ISETP.GE.AND P3, PT, R7, RZ, PT ;  /* 0x000000ff0700720c */ /* 0x010fe40003f66270 */
[----:B-----5:R-:W-:Y:S02]  /*5ef0*/  ISETP.GE.AND P4, PT, R11, RZ, PT ;  /* 0x000000ff0b00720c */ /* 0x020fe40003f86270 */
[----:B---3--:R-:W-:-:S09]  /*5f00*/  ISETP.GE.AND P0, PT, R111, RZ, PT ;  /* 0x000000ff6f00720c */ /* 0x008fd20003f06270 */
[----:B------:R-:W-:Y:S01]  /*5f10*/  @!P3 IMAD.MOV R88, RZ, RZ, -R88 ;  /* 0x000000ffff58b224 */ /* 0x000fe200078e0a58 */
[----:B------:R-:W-:Y:S02]  /*5f20*/  ISETP.GE.AND P3, PT, R108, RZ, PT ;  /* 0x000000ff6c00720c */ /* 0x000fe40003f66270 */
[----:B------:R-:W-:Y:S01]  /*5f30*/  ISETP.GE.AND P5, PT, R115, RZ, PT ;  /* 0x000000ff7300720c */ /* 0x000fe20003fa6270 */
[----:B------:R-:W-:Y:S01]  /*5f40*/  @!P4 IMAD.MOV R83, RZ, RZ, -R83 ;  /* 0x000000ffff53c224 */ /* 0x000fe200078e0a53 */
[----:B------:R-:W1:Y:S01]  /*5f50*/  LDC R7, c[0x0][0x3a0] ;  /* 0x0000e800ff077b82 */ /* 0x000e620000000800 */
[----:B------:R-:W-:Y:S01]  /*5f60*/  ISETP.GE.AND P4, PT, R114, RZ, PT ;  /* 0x000000ff7200720c */ /* 0x000fe20003f86270 */
[----:B------:R-:W-:Y:S01]  /*5f70*/  @!P0 IMAD.MOV R79, RZ, RZ, -R79 ;  /* 0x000000ffff4f8224 */ /* 0x000fe200078e0a4f */
[----:B------:R-:W-:-:S06]  /*5f80*/  ISETP.GE.AND P0, PT, R4, RZ, PT ;  /* 0x000000ff0400720c */ /* 0x000fcc0003f06270 */
[----:B------:R-:W-:Y:S01]  /*5f90*/  @!P3 IMAD.MOV R82, RZ, RZ, -R82 ;  /* 0x000000ffff52b224 */ /* 0x000fe200078e0a52 */
[----:B------:R-:W-:Y:S01]  /*5fa0*/  ISETP.GE.AND P3, PT, R112, RZ, PT ;  /* 0x000000ff7000720c */ /* 0x000fe20003f66270 */
[----:B------:R-:W-:Y:S01]  /*5fb0*/  @!P5 IMAD.MOV R78, RZ, RZ, -R78 ;  /* 0x000000ffff4ed224 */ /* 0x000fe200078e0a4e */
[----:B------:R-:W-:Y:S01]  /*5fc0*/  ISETP.GE.AND P5, PT, R252, RZ, PT ;  /* 0x000000fffc00720c */ /* 0x000fe20003fa6270 */
[----:B------:R-:W-:Y:S01]  /*5fd0*/  @!P2 IMAD.MOV R67, RZ, RZ, -R67 ;  /* 0x000000ffff43a224 */ /* 0x000fe200078e0a43 */
[----:B------:R-:W3:Y:S01]  /*5fe0*/  LDL.LU R4, [R1+0x9e4] ;  /* 0x0009e40001047983 */ /* 0x000ee20000300800 */
[----:B------:R-:W-:Y:S01]  /*5ff0*/  @!P4 IMAD.MOV R76, RZ, RZ, -R76 ;  /* 0x000000ffff4cc224 */ /* 0x000fe200078e0a4c */
[----:B------:R-:W-:Y:S01]  /*6000*/  ISETP.GE.AND P4, PT, R251, RZ, PT ;  /* 0x000000fffb00720c */ /* 0x000fe20003f86270 */
[----:B------:R-:W-:Y:S01]  /*6010*/  @!P0 IMAD.MOV R72, RZ, RZ, -R72 ;  /* 0x000000ffff488224 */ /* 0x000fe200078e0a48 */
[----:B------:R-:W-:-:S05]  /*6020*/  ISETP.GE.AND P0, PT, R248, RZ, PT ;  /* 0x000000fff800720c */ /* 0x000fca0003f06270 */
[----:B------:R-:W-:Y:S01]  /*6030*/  @!P3 IMAD.MOV R75, RZ, RZ, -R75 ;  /* 0x000000ffff4bb224 */ /* 0x000fe200078e0a4b */
[----:B------:R-:W-:Y:S01]  /*6040*/  ISETP.GE.AND P3, PT, R250, RZ, PT ;  /* 0x000000fffa00720c */ /* 0x000fe20003f66270 */
[----:B------:R-:W-:Y:S01]  /*6050*/  @!P5 IMAD.MOV R71, RZ, RZ, -R71 ;  /* 0x000000ffff47d224 */ /* 0x000fe200078e0a47 */
[----:B------:R-:W-:Y:S02]  /*6060*/  ISETP.GE.AND P5, PT, R247, RZ, PT ;  /* 0x000000fff700720c */ /* 0x000fe40003fa6270 */
[----:B------:R-:W-:Y:S01]  /*6070*/  ISETP.GE.AND P2, PT, R244, RZ, PT ;  /* 0x000000fff400720c */ /* 0x000fe20003f46270 */
[----:B------:R-:W-:Y:S01]  /*6080*/  @!P4 IMAD.MOV R70, RZ, RZ, -R70 ;  /* 0x000000ffff46c224 */ /* 0x000fe200078e0a46 */
[----:B------:R-:W-:Y:S01]  /*6090*/  ISETP.GE.AND P4, PT, R246, RZ, PT ;  /* 0x000000fff600720c */ /* 0x000fe20003f86270 */
[----:B------:R-:W-:Y:S01]  /*60a0*/  @!P0 IMAD.MOV R66, RZ, RZ, -R66 ;  /* 0x000000ffff428224 */ /* 0x000fe200078e0a42 */
[----:B------:R-:W-:-:S05]  /*60b0*/  ISETP.GE.AND P0, PT, R241, RZ, PT ;  /* 0x000000fff100720c */ /* 0x000fca0003f06270 */
[----:B------:R-:W-:Y:S01]  /*60c0*/  @!P3 IMAD.MOV R68, RZ, RZ, -R68 ;  /* 0x000000ffff44b224 */ /* 0x000fe200078e0a44 */
[----:B------:R-:W-:Y:S01]  /*60d0*/  ISETP.GE.AND P3, PT, R245, RZ, PT ;  /* 0x000000fff500720c */ /* 0x000fe20003f66270 */
[----:B------:R-:W-:Y:S01]  /*60e0*/  @!P5 IMAD.MOV R64, RZ, RZ, -R64 ;  /* 0x000000ffff40d224 */ /* 0x000fe200078e0a40 */
[----:B------:R-:W-:Y:S01]  /*60f0*/  ISETP.GE.AND P5, PT, R240, RZ, PT ;  /* 0x000000fff000720c */ /* 0x000fe20003fa6270 */
[----:B------:R-:W-:Y:S01]  /*6100*/  @!P2 IMAD.MOV R60, RZ, RZ, -R60 ;  /* 0x000000ffff3ca224 */ /* 0x000fe200078e0a3c */
        /* <DEDUP_REMOVED lines=172> */
[----:B------:R-:W-:Y:S02]  /*6bd0*/  ISETP.GE.AND P4, PT, R123, RZ, PT ;  /* 0x000000ff7b00720c */ /* 0x000fe40003f86270 */
[----:B------:R-:W-:Y:S01]  /*6be0*/  ISETP.GE.AND P6, PT, R116, RZ, PT ;  /* 0x000000ff7400720c */ /* 0x000fe20003fc6270 */
[----:B------:R-:W-:Y:S01]  /*6bf0*/  @!P0 IMAD.MOV R183, RZ, RZ, -R183 ;  /* 0x000000ffffb78224 */ /* 0x000fe200078e0ab7 */
[----:B------:R-:W-:-:S03]  /*6c00*/  ISETP.GE.AND P0, PT, R119, RZ, PT ;  /* 0x000000ff7700720c */ /* 0x000fc60003f06270 */
[----:B------:R-:W-:Y:S01]  /*6c10*/  @!P3 IMAD.MOV R181, RZ, RZ, -R181 ;  /* 0x000000ffffb5b224 */ /* 0x000fe200078e0ab5 */
[----:B------:R-:W-:Y:S01]  /*6c20*/  ISETP.GE.AND P3, PT, R122, RZ, PT ;  /* 0x000000ff7a00720c */ /* 0x000fe20003f66270 */
[----:B------:R-:W-:Y:S01]  /*6c30*/  @!P5 IMAD.MOV R184, RZ, RZ, -R184 ;  /* 0x000000ffffb8d224 */ /* 0x000fe200078e0ab8 */
[----:B------:R-:W-:Y:S02]  /*6c40*/  ISETP.GE.AND P5, PT, R118, RZ, PT ;  /* 0x000000ff7600720c */ /* 0x000fe40003fa6270 */
[----:B------:R-:W-:Y:S01]  /*6c50*/  ISETP.NE.AND P1, PT, R8, RZ, PT ;  /* 0x000000ff0800720c */ /* 0x000fe20003f25270 */
[----:B-1----:R-:W-:Y:S02]  /*6c60*/  VIADD R154, R7, 0x3f ;  /* 0x0000003f079a7836 */ /* 0x002fe40000000000 */
[----:B------:R-:W-:Y:S01]  /*6c70*/  @!P4 IMAD.MOV R185, RZ, RZ, -R185 ;  /* 0x000000ffffb9c224 */ /* 0x000fe200078e0ab9 */
[----:B--2---:R-:W-:Y:S01]  /*6c80*/  ISETP.NE.AND P4, PT, R9, RZ, PT ;  /* 0x000000ff0900720c */ /* 0x004fe20003f85270 */
[----:B------:R-:W-:Y:S01]  /*6c90*/  @!P2 IMAD.MOV R187, RZ, RZ, -R187 ;  /* 0x000000ffffbba224 */ /* 0x000fe200078e0abb */
[----:B------:R-:W-:Y:S01]  /*6ca0*/  LOP3.LUT R9, RZ, R9, RZ, 0x33, !PT ;  /* 0x00000009ff097212 */ /* 0x000fe200078e33ff */
[----:B------:R-:W-:-:S02]  /*6cb0*/  @!P0 IMAD.MOV R188, RZ, RZ, -R188 ;  /* 0x000000ffffbc8224 */ /* 0x000fc400078e0abc */
[----:B------:R-:W-:Y:S02]  /*6cc0*/  @!P3 IMAD.MOV R186, RZ, RZ, -R186 ;  /* 0x000000ffffbab224 */ /* 0x000fe400078e0aba */
[----:B------:R-:W-:Y:S02]  /*6cd0*/  @!P5 IMAD.MOV R189, RZ, RZ, -R189 ;  /* 0x000000ffffbdd224 */ /* 0x000fe400078e0abd */
[----:B------:R-:W-:Y:S01]  /*6ce0*/  @!P6 IMAD.MOV R242, RZ, RZ, -R242 ;  /* 0x000000fffff2e224 */ /* 0x000fe200078e0af2 */
[----:B------:R-:W-:Y:S01]  /*6cf0*/  @!P1 LOP3.LUT R242, RZ, R8, RZ, 0x33, !PT ;  /* 0x00000008fff29212 */ /* 0x000fe200078e33ff */
[----:B------:R-:W-:Y:S01]  /*6d00*/  IMAD R11, R156, R13, RZ ;  /* 0x0000000d9c0b7224 */ /* 0x000fe200078e02ff */
[----:B------:R-:W-:Y:S02]  /*6d10*/  ISETP.GT.AND P1, PT, R154, 0x3f, PT ;  /* 0x0000003f9a00780c */ /* 0x000fe40003f24270 */
[----:B------:R-:W-:Y:S02]  /*6d20*/  LOP3.LUT R206, R2, 0x2, RZ, 0xfc, !PT ;  /* 0x0000000202ce7812 */ /* 0x000fe400078efcff */
[----:B------:R-:W-:-:S02]  /*6d30*/  SEL R107, R9, R107, !P4 ;  /* 0x0000006b096b7207 */ /* 0x000fc40006000000 */
[C---:B------:R-:W-:Y:S02]  /*6d40*/  SEL R106, R9.reuse, R106, !P4 ;  /* 0x0000006a096a7207 */ /* 0x040fe40006000000 */
[C---:B------:R-:W-:Y:S02]  /*6d50*/  SEL R104, R9.reuse, R104, !P4 ;  /* 0x0000006809687207 */ /* 0x040fe40006000000 */
[C---:B------:R-:W-:Y:S02]  /*6d60*/  SEL R103, R9.reuse, R103, !P4 ;  /* 0x0000006709677207 */ /* 0x040fe40006000000 */
[C---:B------:R-:W-:Y:S02]  /*6d70*/  SEL R102, R9.reuse, R102, !P4 ;  /* 0x0000006609667207 */ /* 0x040fe40006000000 */
[C---:B------:R-:W-:Y:S02]  /*6d80*/  SEL R100, R9.reuse, R100, !P4 ;  /* 0x0000006409647207 */ /* 0x040fe40006000000 */
        /* <DEDUP_REMOVED lines=121> */
[----:B------:R-:W-:Y:S02]  /*7520*/  SEL R189, R9, R189, !P4 ;  /* 0x000000bd09bd7207 */ /* 0x000fe40006000000 */
[C---:B------:R-:W-:Y:S02]  /*7530*/  LOP3.LUT R205, R2.reuse, 0x20, RZ, 0xfc, !PT ;  /* 0x0000002002cd7812 */ /* 0x040fe400078efcff */
[C---:B------:R-:W-:Y:S02]  /*7540*/  LOP3.LUT R202, R2.reuse, 0x6, RZ, 0xfc, !PT ;  /* 0x0000000602ca7812 */ /* 0x040fe400078efcff */
[----:B------:R-:W-:Y:S02]  /*7550*/  LEA R9, P2, R11, UR22, 0x2 ;  /* 0x000000160b097c11 */ /* 0x000fe4000f8410ff */
[C---:B------:R-:W-:Y:S02]  /*7560*/  LOP3.LUT R204, R2.reuse, 0x22, RZ, 0xfc, !PT ;  /* 0x0000002202cc7812 */ /* 0x040fe400078efcff */
[----:B------:R-:W-:-:S02]  /*7570*/  ISETP.GE.AND P5, PT, R2, R7, PT ;  /* 0x000000070200720c */ /* 0x000fc40003fa6270 */
[----:B------:R-:W-:Y:S02]  /*7580*/  SEL R8, RZ, 0x4, !P1 ;  /* 0x00000004ff087807 */ /* 0x000fe40004800000 */
[-C--:B------:R-:W-:Y:S02]  /*7590*/  ISETP.GE.AND P4, PT, R206, R7.reuse, PT ;  /* 0x00000007ce00720c */ /* 0x080fe40003f86270 */
[-C--:B------:R-:W-:Y:S02]  /*75a0*/  ISETP.GE.AND P3, PT, R205, R7.reuse, PT ;  /* 0x00000007cd00720c */ /* 0x080fe40003f66270 */
[----:B------:R-:W-:Y:S02]  /*75b0*/  LEA.HI.X.SX32 R10, R11, UR23, 0x2, P2 ;  /* 0x000000170b0a7c11 */ /* 0x000fe400090f16ff */
[----:B------:R-:W-:Y:S02]  /*75c0*/  ISETP.GE.AND P6, PT, R202, R7, PT ;  /* 0x00000007ca00720c */ /* 0x000fe40003fc6270 */
[----:B------:R-:W-:-:S02]  /*75d0*/  LOP3.LUT R199, R2, 0x8, RZ, 0xfc, !PT ;  /* 0x0000000802c77812 */ /* 0x000fc400078efcff */
[----:B------:R-:W-:Y:S02]  /*75e0*/  ISETP.GE.AND P2, PT, R204, R7, PT ;  /* 0x00000007cc00720c */ /* 0x000fe40003f46270 */
[----:B------:R-:W-:Y:S02]  /*75f0*/  SEL R111, R8, RZ, !P5 ;  /* 0x000000ff086f7207 */ /* 0x000fe40006800000 */
[C---:B------:R-:W-:Y:S02]  /*7600*/  LOP3.LUT R203, R2.reuse, 0x4, RZ, 0xfc, !PT ;  /* 0x0000000402cb7812 */ /* 0x040fe400078efcff */
[----:B------:R-:W-:Y:S02]  /*7610*/  LOP3.LUT R198, R2, 0xa, RZ, 0xfc, !PT ;  /* 0x0000000a02c67812 */ /* 0x000fe400078efcff */
[C---:B------:R-:W-:Y:S02]  /*7620*/  SEL R110, R8.reuse, RZ, !P4 ;  /* 0x000000ff086e7207 */ /* 0x040fe40006000000 */
[----:B------:R-:W-:-:S02]  /*7630*/  SEL R108, R8, RZ, !P3 ;  /* 0x000000ff086c7207 */ /* 0x000fc40005800000 */
[C---:B------:R-:W-:Y:S01]  /*7640*/  SEL R112, R8.reuse, RZ, !P6 ;  /* 0x000000ff08707207 */ /* 0x040fe20007000000 */
[----:B------:R-:W-:Y:S01]  /*7650*/  STL [R1+0x158], R111 ;  /* 0x0001586f01007387 */ /* 0x000fe20000100800 */
[-C--:B------:R-:W-:Y:S02]  /*7660*/  ISETP.GE.AND P3, PT, R199, R7.reuse, PT ;  /* 0x00000007c700720c */ /* 0x080fe40003f66270 */
[----:B------:R-:W-:Y:S01]  /*7670*/  SEL R3, R8, RZ, !P2 ;  /* 0x000000ff08037207 */ /* 0x000fe20005000000 */
[----:B------:R-:W-:Y:S01]  /*7680*/  STL [R1+0x104], R110 ;  /* 0x0001046e01007387 */ /* 0x000fe20000100800 */
[-C--:B------:R-:W-:Y:S02]  /*7690*/  ISETP.GE.AND P1, PT, R203, R7.reuse, PT ;  /* 0x00000007cb00720c */ /* 0x080fe40003f26270 */
[----:B------:R-:W-:Y:S01]  /*76a0*/  ISETP.GE.AND P2, PT, R198, R7, PT ;  /* 0x00000007c600720c */ /* 0x000fe20003f46270 */
[----:B------:R-:W-:Y:S01]  /*76b0*/  STL [R1+0x100], R108 ;  /* 0x0001006c01007387 */ /* 0x000fe20000100800 */
[----:B------:R-:W-:-:S02]  /*76c0*/  LOP3.LUT R197, R2, 0x28, RZ, 0xfc, !PT ;  /* 0x0000002802c57812 */ /* 0x000fc400078efcff */
[C---:B------:R-:W-:Y:S01]  /*76d0*/  LOP3.LUT R201, R2.reuse, 0x24, RZ, 0xfc, !PT ;  /* 0x0000002402c97812 */ /* 0x040fe200078efcff */
[----:B------:R1:W-:Y:S01]  /*76e0*/  STL [R1+0x160], R112 ;  /* 0x0001607001007387 */ /* 0x0003e20000100800 */
[C---:B------:R-:W-:Y:S02]  /*76f0*/  LOP3.LUT R148, R2.reuse, 0x2a, RZ, 0xfc, !PT ;  /* 0x0000002a02947812 */ /* 0x040fe400078efcff */
[----:B------:R-:W-:Y:S02]  /*7700*/  LOP3.LUT R200, R2, 0x26, RZ, 0xfc, !PT ;  /* 0x0000002602c87812 */ /* 0x000fe400078efcff */
[C---:B------:R-:W-:Y:S02]  /*7710*/  SEL R114, R8.reuse, RZ, !P3 ;  /* 0x000000ff08727207 */ /* 0x040fe40005800000 */
[----:B------:R-:W-:Y:S02]  /*7720*/  SEL R252, R8, RZ, !P1 ;  /* 0x000000ff08fc7207 */ /* 0x000fe40004800000 */
[----:B------:R-:W-:-:S02]  /*7730*/  ISETP.GE.AND P1, PT, R197, R7, PT ;  /* 0x00000007c500720c */ /* 0x000fc40003f26270 */
[----:B-1----:R-:W-:Y:S02]  /*7740*/  SEL R112, R8, RZ, !P2 ;  /* 0x000000ff08707207 */ /* 0x002fe40005000000 */
[-C--:B------:R-:W-:Y:S02]  /*7750*/  ISETP.GE.AND P5, PT, R201, R7.reuse, PT ;  /* 0x00000007c900720c */ /* 0x080fe40003fa6270 */
[-C--:B------:R-:W-:Y:S01]  /*7760*/  ISETP.GE.AND P6, PT, R148, R7.reuse, PT ;  /* 0x000000079400720c */ /* 0x080fe20003fc6270 */
[----:B------:R1:W-:Y:S01]  /*7770*/  STL [R1+0x170], R114 ;  /* 0x0001707201007387 */ /* 0x0003e20000100800 */
[----:B------:R-:W-:Y:S02]  /*7780*/  LOP3.LUT R150, R2, 0xc, RZ, 0xfc, !PT ;  /* 0x0000000c02967812 */ /* 0x000fe400078efcff */
[----:B------:R-:W-:Y:S01]  /*7790*/  ISETP.GE.AND P4, PT, R200, R7, PT ;  /* 0x00000007c800720c */ /* 0x000fe20003f86270 */
[----:B------:R2:W-:Y:S01]  /*77a0*/  STL [R1+0x16c], R112 ;  /* 0x00016c7001007387 */ /* 0x0005e20000100800 */
[----:B------:R-:W-:-:S02]  /*77b0*/  LOP3.LUT R196, R2, 0xe, RZ, 0xfc, !PT ;  /* 0x0000000e02c47812 */ /* 0x000fc400078efcff */
[C---:B------:R-:W-:Y:S02]  /*77c0*/  SEL R179, R8.reuse, RZ, !P5 ;  /* 0x000000ff08b37207 */ /* 0x040fe40006800000 */
[----:B-1----:R-:W-:Y:S02]  /*77d0*/  SEL R114, R8, RZ, !P1 ;  /* 0x000000ff08727207 */ /* 0x002fe40004800000 */
[-C--:B------:R-:W-:Y:S02]  /*77e0*/  ISETP.GE.AND P5, PT, R150, R7.reuse, PT ;  /* 0x000000079600720c */ /* 0x080fe40003fa6270 */
[C---:B--2---:R-:W-:Y:S02]  /*77f0*/  SEL R112, R8.reuse, RZ, !P6 ;  /* 0x000000ff08707207 */ /* 0x044fe40007000000 */
[----:B------:R-:W-:Y:S02]  /*7800*/  SEL R180, R8, RZ, !P4 ;  /* 0x000000ff08b47207 */ /* 0x000fe40006000000 */
[----:B------:R-:W-:Y:S01]  /*7810*/  ISETP.GE.AND P4, PT, R196, R7, PT ;  /* 0x00000007c400720c */ /* 0x000fe20003f86270 */
[----:B------:R1:W-:Y:S01]  /*7820*/  STL [R1+0x168], R114 ;  /* 0x0001687201007387 */ /* 0x0003e20000100800 */
[----:B------:R-:W-:-:S02]  /*7830*/  LOP3.LUT R195, R2, 0x2c, RZ, 0xfc, !PT ;  /* 0x0000002c02c37812 */ /* 0x000fc400078efcff */
[----:B------:R-:W-:Y:S01]  /*7840*/  LOP3.LUT R194, R2, 0x2e, RZ, 0xfc, !PT ;  /* 0x0000002e02c27812 */ /* 0x000fe200078efcff */
[----:B------:R2:W-:Y:S01]  /*7850*/  STL [R1+0x164], R112 ;  /* 0x0001647001007387 */ /* 0x0005e20000100800 */
[-C--:B------:R-:W-:Y:S02]  /*7860*/  ISETP.GE.AND P3, PT, R195, R7.reuse, PT ;  /* 0x00000007c300720c */ /* 0x080fe40003f66270 */
[----:B------:R-:W-:Y:S02]  /*7870*/  ISETP.GE.AND P2, PT, R194, R7, PT ;  /* 0x00000007c200720c */ /* 0x000fe40003f46270 */
[C---:B-1----:R-:W-:Y:S02]  /*7880*/  SEL R114, R8.reuse, RZ, !P5 ;  /* 0x000000ff08727207 */ /* 0x042fe40006800000 */
[----:B--2---:R-:W-:-:S03]  /*7890*/  SEL R112, R8, RZ, !P4 ;  /* 0x000000ff08707207 */ /* 0x004fc60006000000 */
[----:B------:R1:W-:Y:S01]  /*78a0*/  STL [R1+0x180], R114 ;  /* 0x0001807201007387 */ /* 0x0003e20000100800 */
[C---:B------:R-:W-:Y:S02]  /*78b0*/  LOP3.LUT R193, R2.reuse, 0x10, RZ, 0xfc, !PT ;  /* 0x0000001002c17812 */ /* 0x040fe400078efcff */
        /* <DEDUP_REMOVED lines=42> */
[----:B------:R-:W-:Y:S01]  /*7b60*/  VIADD R5, R7, 0xffffffc0 ;  /* 0xffffffc007057836 */ /* 0x000fe20000000000 */
[----:B------:R-:W-:Y:S02]  /*7b70*/  ISETP.GE.AND P3, PT, R168, R7, PT ;  /* 0x00000007a800720c */ /* 0x000fe40003f66270 */
[C---:B-1----:R-:W-:Y:S02]  /*7b80*/  SEL R114, R8.reuse, RZ, !P5 ;  /* 0x000000ff08727207 */ /* 0x042fe40006800000 */
[----:B--2---:R-:W-:-:S03]  /*7b90*/  SEL R112, R8, RZ, !P4 ;  /* 0x000000ff08707207 */ /* 0x004fc60006000000 */
[----:B------:R-:W-:Y:S01]  /*7ba0*/  STL [R1+0x1b0], R114 ;  /* 0x0001b07201007387 */ /* 0x000fe20000100800 */
[C---:B------:R-:W-:Y:S02]  /*7bb0*/  LOP3.LUT R164, R2.reuse, 0x1c, RZ, 0xfc, !PT ;  /* 0x0000001c02a47812 */ /* 0x040fe400078efcff */
[C---:B------:R-:W-:Y:S02]  /*7bc0*/  LOP3.LUT R162, R2.reuse, 0x1e, RZ, 0xfc, !PT ;  /* 0x0000001e02a27812 */ /* 0x040fe400078efcff */
[C---:B------:R-:W-:Y:S02]  /*7bd0*/  LOP3.LUT R160, R2.reuse, 0x3c, RZ, 0xfc, !PT ;  /* 0x0000003c02a07812 */ /* 0x040fe400078efcff */
[----:B------:R-:W-:Y:S01]  /*7be0*/  LOP3.LUT R158, R2, 0x3e, RZ, 0xfc, !PT ;  /* 0x0000003e029e7812 */ /* 0x000fe200078efcff */
[----:B------:R1:W-:Y:S01]  /*7bf0*/  STL [R1+0x1ac], R112 ;  /* 0x0001ac7001007387 */ /* 0x0003e20000100800 */
[-C--:B------:R-:W-:Y:S02]  /*7c00*/  ISETP.GE.AND P2, PT, R166, R7.reuse, PT ;  /* 0x00000007a600720c */ /* 0x080fe40003f46270 */
[----:B------:R-:W-:-:S02]  /*7c10*/  ISETP.GE.AND P0, PT, R156, R7, PT ;  /* 0x000000079c00720c */ /* 0x000fc40003f06270 */
[-C--:B------:R-:W-:Y:S01]  /*7c20*/  ISETP.GE.AND P1, PT, R164, R7.reuse, PT ;  /* 0x00000007a400720c */ /* 0x080fe20003f26270 */
[----:B------:R-:W-:Y:S01]  /*7c30*/  BAR.SYNC.DEFER_BLOCKING 0x0 ;  /* 0x0000000000007b1d */ /* 0x000fe20000010000 */
[-C--:B------:R-:W-:Y:S02]  /*7c40*/  ISETP.GE.AND P6, PT, R162, R7.reuse, PT ;  /* 0x00000007a200720c */ /* 0x080fe40003fc6270 */
[-C--:B------:R-:W-:Y:S02]  /*7c50*/  ISETP.GE.AND P5, PT, R160, R7.reuse, PT ;  /* 0x00000007a000720c */ /* 0x080fe40003fa6270 */
[----:B-1----:R-:W-:Y:S02]  /*7c60*/  SEL R112, R8, RZ, !P3 ;  /* 0x000000ff08707207 */ /* 0x002fe40005800000 */
[----:B------:R-:W-:Y:S02]  /*7c70*/  ISETP.GE.AND P4, PT, R158, R7, PT ;  /* 0x000000079e00720c */ /* 0x000fe40003f86270 */
[----:B------:R-:W-:-:S02]  /*7c80*/  ISETP.GE.AND P3, PT, R2, R5, PT ;  /* 0x000000050200720c */ /* 0x000fc40003f66270 */
[C---:B------:R-:W-:Y:S01]  /*7c90*/  SEL R7, R8.reuse, RZ, !P2 ;  /* 0x000000ff08077207 */ /* 0x040fe20005000000 */
[----:B------:R1:W-:Y:S01]  /*7ca0*/  STL [R1+0x1a8], R112 ;  /* 0x0001a87001007387 */ /* 0x0003e20000100800 */
[----:B------:R-:W-:Y:S02]  /*7cb0*/  SEL R147, RZ, 0x4, P3 ;  /* 0x00000004ff937807 */ /* 0x000fe40001800000 */
[-C--:B------:R-:W-:Y:S01]  /*7cc0*/  ISETP.GE.AND P3, PT, R201, R5.reuse, PT ;  /* 0x00000005c900720c */ /* 0x080fe20003f66270 */
[----:B------:R2:W-:Y:S01]  /*7cd0*/  STL [R1+0x1a4], R7 ;  /* 0x0001a40701007387 */ /* 0x0005e20000100800 */
[C---:B-1----:R-:W-:Y:S02]  /*7ce0*/  SEL R112, R8.reuse, RZ, !P1 ;  /* 0x000000ff08707207 */ /* 0x042fe40004800000 */
[----:B------:R-:W-:Y:S02]  /*7cf0*/  SEL R139, RZ, 0x4, P3 ;  /* 0x00000004ff8b7807 */ /* 0x000fe40001800000 */
[----:B--2---:R-:W-:Y:S01]  /*7d00*/  SEL R7, R8, RZ, !P6 ;  /* 0x000000ff08077207 */ /* 0x004fe20007000000 */
[----:B------:R1:W-:Y:S01]  /*7d10*/  STL [R1+0x1c0], R112 ;  /* 0x0001c07001007387 */ /* 0x0003e20000100800 */
[----:B------:R-:W-:-:S02]  /*7d20*/  ISETP.GE.AND P6, PT, R205, R5, PT ;  /* 0x00000005cd00720c */ /* 0x000fc40003fc6270 */
[-C--:B------:R-:W-:Y:S01]  /*7d30*/  ISETP.GE.AND P3, PT, R150, R5.reuse, PT ;  /* 0x000000059600720c */ /* 0x080fe20003f66270 */
[----:B------:R2:W-:Y:S01]  /*7d40*/  STL [R1+0x1bc], R7 ;  /* 0x0001bc0701007387 */ /* 0x0005e20000100800 */
[-C--:B------:R-:W-:Y:S02]  /*7d50*/  ISETP.GE.AND P1, PT, R206, R5.reuse, PT ;  /* 0x00000005ce00720c */ /* 0x080fe40003f26270 */
[----:B------:R-:W-:Y:S02]  /*7d60*/  SEL R144, RZ, 0x4, P6 ;  /* 0x00000004ff907807 */ /* 0x000fe40003000000 */
[----:B-1----:R-:W-:Y:S02]  /*7d70*/  SEL R112, R8, RZ, !P5 ;  /* 0x000000ff08707207 */ /* 0x002fe40006800000 */
[----:B------:R-:W-:Y:S02]  /*7d80*/  ISETP.GE.AND P5, PT, R204, R5, PT ;  /* 0x00000005cc00720c */ /* 0x000fe40003fa6270 */
[----:B--2---:R-:W-:-:S02]  /*7d90*/  SEL R7, R8, RZ, !P4 ;  /* 0x000000ff08077207 */ /* 0x004fc40006000000 */
[-C--:B------:R-:W-:Y:S02]  /*7da0*/  ISETP.GE.AND P4, PT, R203, R5.reuse, PT ;  /* 0x00000005cb00720c */ /* 0x080fe40003f86270 */
[----:B------:R-:W-:Y:S02]  /*7db0*/  SEL R131, RZ, 0x4, P3 ;  /* 0x00000004ff837807 */ /* 0x000fe40001800000 */
[----:B------:R-:W-:Y:S02]  /*7dc0*/  SEL R8, R8, RZ, !P0 ;  /* 0x000000ff08087207 */ /* 0x000fe40004000000 */
[-C--:B------:R-:W-:Y:S02]  /*7dd0*/  ISETP.GE.AND P6, PT, R199, R5.reuse, PT ;  /* 0x00000005c700720c */ /* 0x080fe40003fc6270 */
[-C--:B------:R-:W-:Y:S02]  /*7de0*/  ISETP.GE.AND P3, PT, R191, R5.reuse, PT ;  /* 0x00000005bf00720c */ /* 0x080fe40003f66270 */
[----:B------:R-:W-:-:S02]  /*7df0*/  ISETP.GE.AND P0, PT, R202, R5, PT ;  /* 0x00000005ca00720c */ /* 0x000fc40003f06270 */
[----:B------:R-:W-:Y:S02]  /*7e00*/  SEL R143, RZ, 0x4, P5 ;  /* 0x00000004ff8f7807 */ /* 0x000fe40002800000 */
[----:B------:R-:W-:Y:S02]  /*7e10*/  SEL R146, RZ, 0x4, P1 ;  /* 0x00000004ff927807 */ /* 0x000fe40000800000 */
[-C--:B------:R-:W-:Y:S02]  /*7e20*/  ISETP.GE.AND P5, PT, R198, R5.reuse, PT ;  /* 0x00000005c600720c */ /* 0x080fe40003fa6270 */
[-C--:B------:R-:W-:Y:S02]  /*7e30*/  ISETP.GE.AND P1, PT, R200, R5.reuse, PT ;  /* 0x00000005c800720c */ /* 0x080fe40003f26270 */
[----:B------:R-:W-:Y:S02]  /*7e40*/  SEL R142, RZ, 0x4, P4 ;  /* 0x00000004ff8e7807 */ /* 0x000fe40002000000 */
[----:B------:R-:W-:-:S02]  /*7e50*/  ISETP.GE.AND P4, PT, R197, R5, PT ;  /* 0x00000005c500720c */ /* 0x000fc40003f86270 */
[----:B------:R-:W-:Y:S02]  /*7e60*/  SEL R136, RZ, 0x4, P6 ;  /* 0x00000004ff887807 */ /* 0x000fe40003000000 */
[----:B------:R-:W-:Y:S02]  /*7e70*/  SEL R123, RZ, 0x4, P3 ;  /* 0x00000004ff7b7807 */ /* 0x000fe40001800000 */
[----:B------:R-:W-:Y:S02]  /*7e80*/  SEL R140, RZ, 0x4, P0 ;  /* 0x00000004ff8c7807 */ /* 0x000fe40000000000 */
        /* <DEDUP_REMOVED lines=13> */
[-C--:B------:R-:W-:Y:S01]  /*7f60*/  ISETP.GE.AND P3, PT, R160, R5.reuse, PT ;  /* 0x00000005a000720c */ /* 0x080fe20003f66270 */
[----:B------:R-:W-:Y:S01]  /*7f70*/  STL [R1+0x1b8], R112 ;  /* 0x0001b87001007387 */ /* 0x000fe20000100800 */
[----:B------:R-:W-:-:S02]  /*7f80*/  ISETP.GE.AND P0, PT, R192, R5, PT ;  /* 0x00000005c000720c */ /* 0x000fc40003f06270 */
[----:B------:R-:W-:Y:S01]  /*7f90*/  SEL R127, RZ, 0x4, P5 ;  /* 0x00000004ff7f7807 */ /* 0x000fe20002800000 */
[----:B------:R1:W-:Y:S01]  /*7fa0*/  STL [R1+0x1b4], R7 ;  /* 0x0001b40701007387 */ /* 0x0003e20000100800 */
[----:B------:R-:W-:Y:S02]  /*7fb0*/  SEL R130, RZ, 0x4, P1 ;  /* 0x00000004ff827807 */ /* 0x000fe40000800000 */
[-C--:B------:R-:W-:Y:S02]  /*7fc0*/  ISETP.GE.AND P5, PT, R177, R5.reuse, PT ;  /* 0x00000005b100720c */ /* 0x080fe40003fa6270 */
[-C--:B------:R-:W-:Y:S02]  /*7fd0*/  ISETP.GE.AND P1, PT, R190, R5.reuse, PT ;  /* 0x00000005be00720c */ /* 0x080fe40003f26270 */
[----:B------:R-:W-:Y:S02]  /*7fe0*/  SEL R126, RZ, 0x4, P4 ;  /* 0x00000004ff7e7807 */ /* 0x000fe40002000000 */
[----:B------:R-:W-:-:S02]  /*7ff0*/  ISETP.GE.AND P4, PT, R176, R5, PT ;  /* 0x00000005b000720c */ /* 0x000fc40003f86270 */
[----:B------:R-:W-:Y:S02]  /*8000*/  SEL R120, RZ, 0x4, P6 ;  /* 0x00000004ff787807 */ /* 0x000fe40003000000 */
[----:B-1----:R-:W-:Y:S02]  /*8010*/  SEL R7, RZ, 0x4, P3 ;  /* 0x00000004ff077807 */ /* 0x002fe40001800000 */
[----:B------:R-:W-:Y:S02]  /*8020*/  SEL R124, RZ, 0x4, P0 ;  /* 0x00000004ff7c7807 */ /* 0x000fe40000000000 */
[-C--:B------:R-:W-:Y:S02]  /*8030*/  ISETP.GE.AND P6, PT, R168, R5.reuse, PT ;  /* 0x00000005a800720c */ /* 0x080fe40003fc6270 */
[----:B------:R-:W-:Y:S02]  /*8040*/  ISETP.GT.AND P3, PT, R154, 0x7f, PT ;  /* 0x0000007f9a00780c */ /* 0x000fe40003f64270 */
        /* <DEDUP_REMOVED lines=8> */
[----:B------:R-:W-:Y:S02]  /*80d0*/  SEL R147, R147, RZ, P3 ;  /* 0x000000ff93937207 */ /* 0x000fe40001800000 */
[----:B------:R-:W-:Y:S02]  /*80e0*/  SEL R116, RZ, 0x4, P0 ;  /* 0x00000004ff747807 */ /* 0x000fe40000000000 */
[----:B------:R-:W-:Y:S02]  /*80f0*/  ISETP.NE.U32.AND P6, PT, R111, RZ, PT ;  /* 0x000000ff6f00720c */ /* 0x000fe40003fc5070 */
[----:B------:R-:W-:Y:S02]  /*8100*/  SEL R146, R146, RZ, P3 ;  /* 0x000000ff92927207 */ /* 0x000fe40001800000 */
[----:B------:R-:W-:-:S02]  /*8110*/  ISETP.GE.AND P0, PT, R162, R5, PT ;  /* 0x00000005a200720c */ /* 0x000fc40003f06270 */
[----:B------:R-:W-:Y:S02]  /*8120*/  SEL R111, RZ, 0x4, P5 ;  /* 0x00000004ff6f7807 */ /* 0x000fe40002800000 */
[----:B------:R-:W-:Y:S01]  /*8130*/  SEL R144, R144, RZ, P3 ;  /* 0x000000ff90907207 */ /* 0x000fe20001800000 */
[----:B------:R-:W-:Y:S01]  /*8140*/  UIADD3 UR5, UPT, UPT, UR8, -0x80, URZ ;  /* 0xffffff8008057890 */ /* 0x000fe2000fffe0ff */
[----:B------:R-:W-:Y:S02]  /*8150*/  SEL R114, RZ, 0x4, P1 ;  /* 0x00000004ff727807 */ /* 0x000fe40000800000 */
[----:B------:R-:W-:Y:S02]  /*8160*/  ISETP.NE.U32.AND P5, PT, R110, RZ, PT ;  /* 0x000000ff6e00720c */ /* 0x000fe40003fa5070 */
[----:B------:R-:W-:Y:S01]  /*8170*/  SEL R143, R143, RZ, P3 ;  /* 0x000000ff8f8f7207 */ /* 0x000fe20001800000 */
[----:B------:R-:W-:Y:S01]  /*8180*/  STL [R1+0x1c8], R147 ;  /* 0x0001c89301007387 */ /* 0x000fe20000100800 */
[----:B------:R-:W-:-:S02]  /*8190*/  ISETP.GE.AND P2, PT, R156, R5, PT ;  /* 0x000000059c00720c */ /* 0x000fc40003f46270 */
[----:B------:R-:W-:Y:S02]  /*81a0*/  ISETP.GE.AND P1, PT, R158, R5, PT ;  /* 0x000000059e00720c */ /* 0x000fe40003f26270 */
[----:B------:R-:W-:Y:S02]  /*81b0*/  SEL R110, RZ, 0x4, P4 ;  /* 0x00000004ff6e7807 */ /* 0x000fe40002000000 */
[----:B------:R-:W-:Y:S01]  /*81c0*/  SEL R142, R142, RZ, P3 ;  /* 0x000000ff8e8e7207 */ /* 0x000fe20001800000 */
[----:B------:R-:W-:Y:S01]  /*81d0*/  STL [R1+0x1c4], R146 ;  /* 0x0001c49201007387 */ /* 0x000fe20000100800 */
[----:B------:R-:W-:Y:S02]  /*81e0*/  ISETP.NE.U32.AND P4, PT, R108, RZ, PT ;  /* 0x000000ff6c00720c */ /* 0x000fe40003f85070 */
[----:B------:R-:W-:Y:S01]  /*81f0*/  SEL R140, R140, RZ, P3 ;  /* 0x000000ff8c8c7207 */ /* 0x000fe20001800000 */
[----:B------:R-:W-:Y:S01]  /*8200*/  STL [R1+0x1cc], R144 ;  /* 0x0001cc9001007387 */ /* 0x000fe20000100800 */
[----:B------:R-:W-:-:S02]  /*8210*/  SEL R108, RZ, 0x4, P0 ;  /* 0x00000004ff6c7807 */ /* 0x000fc40000000000 */
[----:B------:R-:W-:Y:S01]  /*8220*/  SEL R139, R139, RZ, P3 ;  /* 0x000000ff8b8b7207 */ /* 0x000fe20001800000 */
[----:B------:R-:W-:Y:S01]  /*8230*/  STL [R1+0x1d0], R143 ;  /* 0x0001d08f01007387 */ /* 0x000fe20000100800 */
[----:B------:R-:W-:Y:S02]  /*8240*/  ISETP.NE.U32.AND P0, PT, R3, RZ, PT ;  /* 0x000000ff0300720c */ /* 0x000fe40003f05070 */
[----:B------:R-:W-:Y:S01]  /*8250*/  SEL R138, R138, RZ, P3 ;  /* 0x000000ff8a8a7207 */ /* 0x000fe20001800000 */
[----:B------:R-:W-:Y:S01]  /*8260*/  STL [R1+0x1d4], R142 ;  /* 0x0001d48e01007387 */ /* 0x000fe20000100800 */
[----:B------:R-:W-:Y:S02]  /*8270*/  SEL R3, RZ, 0x4, P1 ;  /* 0x00000004ff037807 */ /* 0x000fe40000800000 */
[----:B------:R-:W-:Y:S02]  /*8280*/  SEL R5, RZ, 0x4, P2 ;  /* 0x00000004ff057807 */ /* 0x000fe40001000000 */
[----:B------:R-:W-:Y:S01]  /*8290*/  SEL R136, R136, RZ, P3 ;  /* 0x000000ff88887207 */ /* 0x000fe20001800000 */
[----:B------:R-:W-:Y:S01]  /*82a0*/  STL [R1+0x1d8], R140 ;  /* 0x0001d88c01007387 */ /* 0x000fe20000100800 */
[----:B------:R-:W-:-:S02]  /*82b0*/  ISETP.GE.AND P1, PT, R2, UR5, PT ;  /* 0x0000000502007c0c */ /* 0x000fc4000bf26270 */
[----:B------:R-:W-:Y:S01]  /*82c0*/  SEL R135, R135, RZ, P3 ;  /* 0x000000ff87877207 */ /* 0x000fe20001800000 */
[----:B------:R-:W-:Y:S01]  /*82d0*/  STL [R1+0x1dc], R139 ;  /* 0x0001dc8b01007387 */ /* 0x000fe20000100800 */
[----:B------:R-:W-:Y:S02]  /*82e0*/  SEL R134, R134, RZ, P3 ;  /* 0x000000ff86867207 */ /* 0x000fe40001800000 */
[----:B------:R-:W-:Y:S01]  /*82f0*/  SEL R132, R132, RZ, P3 ;  /* 0x000000ff84847207 */ /* 0x000fe20001800000 */
[----:B------:R-:W-:Y:S01]  /*8300*/  STL [R1+0x1e0], R138 ;  /* 0x0001e08a01007387 */ /* 0x000fe20000100800 */
[----:B------:R-:W-:Y:S02]  /*8310*/  SEL R131, R131, RZ, P3 ;  /* 0x000000ff83837207 */ /* 0x000fe40001800000 */
[----:B------:R-:W-:Y:S01]  /*8320*/  SEL R130, R130, RZ, P3 ;  /* 0x000000ff82827207 */ /* 0x000fe20001800000 */
[----:B------:R1:W-:Y:S01]  /*8330*/  STL [R1+0x1e4], R136 ;  /* 0x0001e48801007387 */ /* 0x0003e20000100800 */
[----:B------:R-:W-:-:S02]  /*8340*/  SEL R128, R128, RZ, P3 ;  /* 0x000000ff80807207 */ /* 0x000fc40001800000 */
[----:B------:R-:W-:Y:S02]  /*8350*/  SEL R127, R127, RZ, P3 ;  /* 0x000000ff7f7f7207 */ /* 0x000fe40001800000 */
[----:B------:R-:W-:Y:S02]  /*8360*/  SEL R126, R126, RZ, P3 ;  /* 0x000000ff7e7e7207 */ /* 0x000fe40001800000 */
[----:B------:R-:W-:Y:S02]  /*8370*/  SEL R124, R124, RZ, P3 ;  /* 0x000000ff7c7c7207 */ /* 0x000fe40001800000 */
[----:B------:R-:W-:Y:S02]  /*8380*/  SEL R123, R123, RZ, P3 ;  /* 0x000000ff7b7b7207 */ /* 0x000fe40001800000 */
[----:B------:R-:W-:Y:S02]  /*8390*/  SEL R122, R122, RZ, P3 ;  /* 0x000000ff7a7a7207 */ /* 0x000fe40001800000 */
        /* <DEDUP_REMOVED lines=13> */
[----:B------:R-:W-:Y:S02]  /*8470*/  ISETP.GE.AND P3, PT, R205, UR5, PT ;  /* 0x00000005cd007c0c */ /* 0x000fe4000bf66270 */
[----:B-1----:R-:W-:Y:S02]  /*8480*/  SEL R136, RZ, 0x4, P1 ;  /* 0x00000004ff887807 */ /* 0x002fe40000800000 */
[----:B------:R-:W-:Y:S02]  /*8490*/  ISETP.GE.AND P1, PT, R204, UR5, PT ;  /* 0x00000005cc007c0c */ /* 0x000fe4000bf26270 */
[----:B------:R-:W-:Y:S02]  /*84a0*/  SEL R139, RZ, 0x4, P3 ;  /* 0x00000004ff8b7807 */ /* 0x000fe40001800000 */
[----:B------:R-:W-:Y:S02]  /*84b0*/  ISETP.GE.AND P3, PT, R202, UR5, PT ;  /* 0x00000005ca007c0c */ /* 0x000fe4000bf66270 */
[----:B------:R-:W-:-:S02]  /*84c0*/  SEL R140, RZ, 0x4, P1 ;  /* 0x00000004ff8c7807 */ /* 0x000fc40000800000 */
[----:B------:R-:W-:Y:S02]  /*84d0*/  ISETP.GE.AND P1, PT, R201, UR5, PT ;  /* 0x00000005c9007c0c */ /* 0x000fe4000bf26270 */
[----:B------:R-:W-:Y:S02]  /*84e0*/  SEL R143, RZ, 0x4, P3 ;  /* 0x00000004ff8f7807 */ /* 0x000fe40001800000 */
[----:B------:R-:W-:Y:S02]  /*84f0*/  ISETP.GE.AND P3, PT, R199, UR5, PT ;  /* 0x00000005c7007c0c */ /* 0x000fe4000bf66270 */
[----:B------:R-:W-:Y:S02]  /*8500*/  SEL R144, RZ, 0x4, P1 ;  /* 0x00000004ff907807 */ /* 0x000fe40000800000 */
[----:B------:R-:W-:Y:S02]  /*8510*/  ISETP.GE.AND P1, PT, R198, UR5, PT ;  /* 0x00000005c6007c0c */ /* 0x000fe4000bf26270 */
[----:B------:R-:W-:-:S02]  /*8520*/  SEL R147, RZ, 0x4, P3 ;  /* 0x00000004ff937807 */ /* 0x000fc40001800000 */
[----:B------:R-:W-:Y:S02]  /*8530*/  ISETP.GE.AND P3, PT, R148, UR5, PT ;  /* 0x0000000594007c0c */ /* 0x000fe4000bf66270 */
[----:B------:R-:W-:Y:S02]  /*8540*/  SEL R148, RZ, 0x4, P1 ;  /* 0x00000004ff947807 */ /* 0x000fe40000800000 */
[----:B------:R-:W-:Y:S01]  /*8550*/  ISETP.GE.AND P1, PT, R150, UR5, PT ;  /* 0x0000000596007c0c */ /* 0x000fe2000bf26270 */
[----:B------:R-:W-:Y:S04]  /*8560*/  STL [R1+0x1e8], R135 ;  /* 0x0001e88701007387 */ /* 0x000fe80000100800 */
[----:B------:R1:W-:Y:S01]  /*8570*/  STL [R1+0x1ec], R134 ;  /* 0x0001ec8601007387 */ /* 0x0003e20000100800 */
[----:B------:R-:W-:-:S03]  /*8580*/  ISETP.GE.AND P2, PT, R206, UR5, PT ;  /* 0x00000005ce007c0c */ /* 0x000fc6000bf46270 */
[----:B------:R-:W-:Y:S01]  /*8590*/  STL [R1+0x1f0], R132 ;  /* 0x0001f08401007387 */ /* 0x000fe20000100800 */
[----:B-1----:R-:W-:Y:S02]  /*85a0*/  SEL R134, RZ, 0x4, P1 ;  /* 0x00000004ff867807 */ /* 0x002fe40000800000 */
[----:B------:R-:W-:Y:S01]  /*85b0*/  ISETP.GE.AND P1, PT, R194, UR5, PT ;  /* 0x00000005c2007c0c */ /* 0x000fe2000bf26270 */
[----:B------:R-:W-:Y:S01]  /*85c0*/  STL [R1+0x1f4], R131 ;  /* 0x0001f48301007387 */ /* 0x000fe20000100800 */
[----:B------:R-:W-:-:S03]  /*85d0*/  SEL R138, RZ, 0x4, P2 ;  /* 0x00000004ff8a7807 */ /* 0x000fc60001000000 */
[----:B------:R1:W-:Y:S01]  /*85e0*/  STL [R1+0x1f8], R130 ;  /* 0x0001f88201007387 */ /* 0x0003e20000100800 */
[----:B------:R-:W-:-:S03]  /*85f0*/  ISETP.GE.AND P2, PT, R203, UR5, PT ;  /* 0x00000005cb007c0c */ /* 0x000fc6000bf46270 */
[----:B------:R-:W-:Y:S04]  /*8600*/  STL [R1+0x1fc], R128 ;  /* 0x0001fc8001007387 */ /* 0x000fe80000100800 */
[----:B------:R-:W-:Y:S01]  /*8610*/  STL [R1+0x200], R127 ;  /* 0x0002007f01007387 */ /* 0x000fe20000100800 */
[----:B-1----:R-:W-:Y:S02]  /*8620*/  SEL R130, RZ, 0x4, P1 ;  /* 0x00000004ff827807 */ /* 0x002fe40000800000 */
[----:B------:R-:W-:Y:S01]  /*8630*/  ISETP.GE.AND P1, PT, R192, UR5, PT ;  /* 0x00000005c0007c0c */ /* 0x000fe2000bf26270 */
[----:B------:R-:W-:Y:S01]  /*8640*/  STL [R1+0x204], R126 ;  /* 0x0002047e01007387 */ /* 0x000fe20000100800 */
[----:B------:R-:W-:-:S03]  /*8650*/  SEL R142, RZ, 0x4, P2 ;  /* 0x00000004ff8e7807 */ /* 0x000fc60001000000 */
[----:B------:R1:W-:Y:S01]  /*8660*/  STL [R1+0x208], R124 ;  /* 0x0002087c01007387 */ /* 0x0003e20000100800 */
[----:B------:R-:W-:Y:S02]  /*8670*/  ISETP.GE.AND P2, PT, R200, UR5, PT ;  /* 0x00000005c8007c0c */ /* 0x000fe4000bf46270 */
[----:B-1----:R-:W-:Y:S02]  /*8680*/  SEL R124, RZ, 0x4, P1 ;  /* 0x00000004ff7c7807 */ /* 0x002fe40000800000 */
[----:B------:R-:W-:Y:S01]  /*8690*/  ISETP.GE.AND P1, PT, R190, UR5, PT ;  /* 0x00000005be007c0c */ /* 0x000fe2000bf26270 */
[----:B------:R-:W-:Y:S01]  /*86a0*/  STL [R1+0x20c], R123 ;  /* 0x00020c7b01007387 */ /* 0x000fe20000100800 */
[----:B------:R-:W-:Y:S02]  /*86b0*/  SEL R146, RZ, 0x4, P2 ;  /* 0x00000004ff927807 */ /* 0x000fe40001000000 */
[----:B------:R-:W-:Y:S02]  /*86c0*/  SEL R127, RZ, 0x4, P1 ;  /* 0x00000004ff7f7807 */ /* 0x000fe40000800000 */
[----:B------:R-:W-:Y:S01]  /*86d0*/  ISETP.GE.AND P1, PT, R177, UR5, PT ;  /* 0x00000005b1007c0c */ /* 0x000fe2000bf26270 */
[----:B------:R1:W-:Y:S01]  /*86e0*/  STL [R1+0x210], R122 ;  /* 0x0002107a01007387 */ /* 0x0003e20000100800 */
[----:B------:R-:W-:-:S03]  /*86f0*/  ISETP.GE.AND P2, PT, R197, UR5, PT ;  /* 0x00000005c5007c0c */ /* 0x000fc6000bf46270 */
[----:B------:R-:W-:Y:S01]  /*8700*/  STL [R1+0x214], R120 ;  /* 0x0002147801007387 */ /* 0x000fe20000100800 */
[----:B------:R-:W-:Y:S02]  /*8710*/  SEL R150, RZ, 0x4, P2 ;  /* 0x00000004ff967807 */ /* 0x000fe40001000000 */
[----:B------:R-:W-:Y:S01]  /*8720*/  ISETP.GE.AND P2, PT, R196, UR5, PT ;  /* 0x00000005c4007c0c */ /* 0x000fe2000bf46270 */
        /* <DEDUP_REMOVED lines=24> */
[----:B------:R-:W-:Y:S01]  /*88b0*/  ISETP.GE.AND P2, PT, R176, UR5, PT ;  /* 0x00000005b0007c0c */ /* 0x000fe2000bf46270 */
[----:B------:R-:W-:Y:S01]  /*88c0*/  IMAD R218, R2, R12, RZ ;  /* 0x0000000c02da7224 */ /* 0x000fe200078e02ff */
[----:B-1----:R-:W-:Y:S02]  /*88d0*/  SEL R108, RZ, 0x4, P1 ;  /* 0x00000004ff6c7807 */ /* 0x002fe40000800000 */
[----:B------:R-:W-:Y:S01]  /*88e0*/  ISETP.GE.AND P1, PT, R158, UR5, PT ;  /* 0x000000059e007c0c */ /* 0x000fe2000bf26270 */
[----:B------:R-:W-:Y:S01]  /*88f0*/  IMAD R220, R12, 0x2, R218 ;  /* 0x000000020cdc7824 */ /* 0x000fe200078e02da */
[----:B------:R-:W-:Y:S02]  /*8900*/  SEL R123, RZ, 0x4, P2 ;  /* 0x00000004ff7b7807 */ /* 0x000fe40001000000 */
[----:B------:R-:W-:Y:S02]  /*8910*/  SEL R111, RZ, 0x4, P1 ;  /* 0x00000004ff6f7807 */ /* 0x000fe40000800000 */
[----:B------:R-:W-:-:S02]  /*8920*/  ISETP.GT.AND P1, PT, R154, 0xbf, PT ;  /* 0x000000bf9a00780c */ /* 0x000fc40003f24270 */
[----:B---3--:R-:W-:Y:S02]  /*8930*/  LOP3.LUT R4, R4, 0xfffffffb, RZ, 0xc0, !PT ;  /* 0xfffffffb04047812 */ /* 0x008fe400078ec0ff */
[----:B------:R-:W-:Y:S01]  /*8940*/  ISETP.GE.AND P2, PT, R172, UR5, PT ;  /* 0x00000005ac007c0c */ /* 0x000fe2000bf46270 */
[----:B------:R-:W-:Y:S01]  /*8950*/  STL [R1+0x15c], R7 ;  /* 0x00015c0701007387 */ /* 0x000fe20000100800 */
[----:B------:R-:W-:Y:S01]  /*8960*/  SEL R136, R136, RZ, P1 ;  /* 0x000000ff88887207 */ /* 0x000fe20000800000 */
[----:B------:R-:W-:Y:S01]  /*8970*/  IMAD R222, R12, 0x2, R220 ;  /* 0x000000020cde7824 */ /* 0x000fe200078e02dc */
[----:B------:R-:W-:Y:S01]  /*8980*/  @P6 LOP3.LUT R4, R4, 0x4, RZ, 0xfc, !PT ;  /* 0x0000000404046812 */ /* 0x000fe200078efcff */
[----:B------:R1:W-:Y:S01]  /*8990*/  STL [R1+0x23c], R3 ;  /* 0x00023c0301007387 */ /* 0x0003e20000100800 */
[----:B------:R-:W-:Y:S02]  /*89a0*/  SEL R118, RZ, 0x4, P2 ;  /* 0x00000004ff767807 */ /* 0x000fe40001000000 */
[----:B------:R-:W-:Y:S01]  /*89b0*/  ISETP.GE.AND P2, PT, R168, UR5, PT ;  /* 0x00000005a8007c0c */ /* 0x000fe2000bf46270 */
[----:B------:R2:W-:Y:S01]  /*89c0*/  STL [R1+0x758], R218 ;  /* 0x000758da01007387 */ /* 0x0005e20000100800 */
[----:B------:R-:W-:-:S03]  /*89d0*/  LOP3.LUT R4, R4, 0xfffffffd, RZ, 0xc0, !PT ;  /* 0xfffffffd04047812 */ /* 0x000fc600078ec0ff */
[----:B------:R2:W-:Y:S01]  /*89e0*/  STL [R1+0x6c4], R220 ;  /* 0x0006c4dc01007387 */ /* 0x0005e20000100800 */
[----:B------:R-:W-:-:S03]  /*89f0*/  SEL R132, RZ, 0x4, P3 ;  /* 0x00000004ff847807 */ /* 0x000fc60001800000 */
[----:B------:R2:W-:Y:S01]  /*8a00*/  STL [R1+0x6c0], R136 ;  /* 0x0006c08801007387 */ /* 0x0005e20000100800 */
[----:B------:R-:W-:-:S03]  /*8a10*/  SEL R112, RZ, 0x4, P2 ;  /* 0x00000004ff707807 */ /* 0x000fc60001000000 */
[----:B------:R2:W-:Y:S01]  /*8a20*/  STL [R1+0x75c], R222 ;  /* 0x00075cde01007387 */ /* 0x0005e20000100800 */
[----:B------:R-:W-:Y:S02]  /*8a30*/  ISETP.GE.AND P3, PT, R195, UR5, PT ;  /* 0x00000005c3007c0c */ /* 0x000fe4000bf66270 */
[----:B------:R-:W-:Y:S02]  /*8a40*/  ISETP.GE.AND P2, PT, R164, UR5, PT ;  /* 0x00000005a4007c0c */ /* 0x000fe4000bf46270 */
[----:B------:R-:W-:Y:S02]  /*8a50*/  @P5 LOP3.LUT R4, R4, 0x2, RZ, 0xfc, !PT ;  /* 0x0000000204045812 */ /* 0x000fe400078efcff */
[----:B------:R-:W-:Y:S02]  /*8a60*/  SEL R128, RZ, 0x4, P3 ;  /* 0x00000004ff807807 */ /* 0x000fe40001800000 */
[----:B------:R-:W-:Y:S02]  /*8a70*/  SEL R115, RZ, 0x4, P2 ;  /* 0x00000004ff737807 */ /* 0x000fe40001000000 */
[----:B------:R-:W-:-:S02]  /*8a80*/  ISETP.NE.U32.AND P3, PT, R252, RZ, PT ;  /* 0x000000fffc00720c */ /* 0x000fc40003f65070 */
[----:B------:R-:W-:Y:S02]  /*8a90*/  ISETP.GE.AND P2, PT, R160, UR5, PT ;  /* 0x00000005a0007c0c */ /* 0x000fe4000bf46270 */
[----:B------:R-:W-:Y:S02]  /*8aa0*/  LOP3.LUT R4, R4, 0xfffffffe, RZ, 0xc0, !PT ;  /* 0xfffffffe04047812 */ /* 0x000fe400078ec0ff */
[----:B-1----:R-:W-:Y:S02]  /*8ab0*/  SHF.R.S32.HI R3, RZ, 0x6, R152 ;  /* 0x00000006ff037819 */ /* 0x002fe40000011498 */
[----:B------:R-:W-:Y:S02]  /*8ac0*/  SEL R110, RZ, 0x4, P2 ;  /* 0x00000004ff6e7807 */ /* 0x000fe40001000000 */
[----:B------:R-:W-:Y:S02]  /*8ad0*/  @P4 LOP3.LUT R4, R4, 0x1, RZ, 0xfc, !PT ;  /* 0x0000000104044812 */ /* 0x000fe400078efcff */
[----:B------:R-:W-:-:S02]  /*8ae0*/  SGXT R3, R3, 0x1 ;  /* 0x000000010303781a */ /* 0x000fc40000000200 */
[----:B------:R-:W-:Y:S01]  /*8af0*/  ISETP.GE.AND P2, PT, R156, UR5, PT ;  /* 0x000000059c007c0c */ /* 0x000fe2000bf46270 */
[----:B------:R-:W-:Y:S01]  /*8b00*/  IMAD.SHL.U32 R152, R152, 0x4, RZ ;  /* 0x0000000498987824 */ /* 0x000fe200078e00ff */
[----:B------:R-:W-:Y:S02]  /*8b10*/  LOP3.LUT R4, R4, 0xfffeffff, RZ, 0xc0, !PT ;  /* 0xfffeffff04047812 */ /* 0x000fe400078ec0ff */
[----:B------:R-:W-:Y:S02]  /*8b20*/  LOP3.LUT R3, R3, 0x90, RZ, 0xc0, !PT ;  /* 0x0000009003037812 */ /* 0x000fe400078ec0ff */
[----:B------:R-:W-:Y:S02]  /*8b30*/  SEL R7, RZ, 0x4, P2 ;  /* 0x00000004ff077807 */ /* 0x000fe40001000000 */
[----:B------:R-:W-:Y:S02]  /*8b40*/  @P3 LOP3.LUT R4, R4, 0x10000, RZ, 0xfc, !PT ;  /* 0x0001000004043812 */ /* 0x000fe400078efcff */
[----:B------:R-:W-:-:S02]  /*8b50*/  LOP3.LUT R3, R3, 0x7c, R152, 0x78, !PT ;  /* 0x0000007c03037812 */ /* 0x000fc400078e7898 */
[----:B------:R-:W-:Y:S01]  /*8b60*/  SEL R7, R7, RZ, P1 ;  /* 0x000000ff07077207 */ /* 0x000fe20000800000 */
[----:B--2---:R-:W-:Y:S06]  /*8b70*/  BRA.U UP0, `(.L_x_5) ;  /* 0x0000000100187547 */ /* 0x004fec000b800000 */
[----:B------:R-:W-:Y:S01]  /*8b80*/  ELECT P2, URZ, PT ;  /* 0x0000000000ff782f */ /* 0x000fe20003840000 */
[----:B------:R-:W-:Y:S01]  /*8b90*/  IMAD.MOV.U32 R136, RZ, RZ, 0x1 ;  /* 0x00000001ff887424 */ /* 0x000fe200078e00ff */
[----:B------:R-:W-:Y:S01]  /*8ba0*/  UMOV UR5, 0x40 ;  /* 0x0000004000057882 */ /* 0x000fe20000000000 */
[----:B------:R-:W-:Y:S01]  /*8bb0*/  UVIRTCOUNT.DEALLOC.SMPOOL 0x80 ;  /* 0x000000800000784c */ /* 0x000fe20000000000 */
[----:B------:R-:W-:-:S09]  /*8bc0*/  ULEA UR5, UR4, UR5, 0x18 ;  /* 0x0000000504057291 */ /* 0x000fd2000f8ec0ff */
[----:B------:R1:W-:Y:S03]  /*8bd0*/  @P2 STS.U8 [UR5], R136 ;  /* 0x00000088ff002988 */ /* 0x0003e60008000005 */
.L_x_5:
[----:B------:R2:W-:Y:S01]  /*8be0*/  STL [R1+0xc08], R13 ;  /* 0x000c080d01007387 */ /* 0x0005e20000100800 */
[----:B------:R-:W-:Y:S01]  /*8bf0*/  SEL R4, R138, RZ, P1 ;  /* 0x000000ff8a047207 */ /* 0x000fe20000800000 */
[----:B------:R-:W-:Y:S01]  /*8c00*/  IMAD R224, R12, 0x2, R222 ;  /* 0x000000020ce07824 */ /* 0x000fe200078e02de */
[----:B------:R-:W-:Y:S01]  /*8c10*/  SEL R2, R140, RZ, P1 ;  /* 0x000000ff8c027207 */ /* 0x000fe20000800000 */
[----:B------:R3:W-:Y:S01]  /*8c20*/  STL [R1+0xadc], R11 ;  /* 0x000adc0b01007387 */ /* 0x0007e20000100800 */
[----:B------:R-:W-:Y:S01]  /*8c30*/  IMAD R106, R106, UR9, RZ ;  /* 0x000000096a6a7c24 */ /* 0x000fe2000f8e02ff */
[----:B------:R-:W-:Y:S01]  /*8c40*/  ISETP.NE.U32.AND P5, PT, R5, RZ, PT ;  /* 0x000000ff0500720c */ /* 0x000fe20003fa5070 */
[----:B------:R-:W-:Y:S01]  /*8c50*/  IMAD R226, R12, 0x2, R224 ;  /* 0x000000020ce27824 */ /* 0x000fe200078e02e0 */
[----:B------:R4:W-:Y:S01]  /*8c60*/  STL [R1+0x9e4], R0 ;  /* 0x0009e40001007387 */ /* 0x0009e20000100800 */
[----:B------:R-:W-:Y:S01]  /*8c70*/  IMAD R104, R104, UR9, RZ ;  /* 0x0000000968687c24 */ /* 0x000fe2000f8e02ff */
[----:B--2---:R-:W-:Y:S01]  /*8c80*/  SEL R13, R122, RZ, P1 ;  /* 0x000000ff7a0d7207 */ /* 0x004fe20000800000 */
[----:B------:R-:W-:Y:S01]  /*8c90*/  IMAD R228, R12, 0x2, R226 ;  /* 0x000000020ce47824 */ /* 0x000fe200078e02e2 */
[----:B------:R2:W-:Y:S01]  /*8ca0*/  STL [R1+0x94c], R4 ;  /* 0x00094c0401007387 */ /* 0x0005e20000100800 */
[----:B------:R-:W-:Y:S01]  /*8cb0*/  IMAD R100, R100, UR9, RZ ;  /* 0x0000000964647c24 */ /* 0x000fe2000f8e02ff */
[----:B---3--:R-:W-:Y:S01]  /*8cc0*/  SEL R11, R123, RZ, P1 ;  /* 0x000000ff7b0b7207 */ /* 0x008fe20000800000 */
[C---:B------:R-:W-:Y:S01]  /*8cd0*/  IMAD R230, R12.reuse, 0x2, R228 ;  /* 0x000000020ce67824 */ /* 0x040fe200078e02e4 */
[----:B------:R-:W-:Y:S01]  /*8ce0*/  STL [R1+0x8bc], R224 ;  /* 0x0008bce001007387 */ /* 0x000fe20000100800 */
[----:B------:R-:W-:Y:S01]  /*8cf0*/  IMAD R99, R99, UR9, RZ ;  /* 0x0000000963637c24 */ /* 0x000fe2000f8e02ff */
[----:B----4-:R-:W-:Y:S01]  /*8d00*/  SEL R0, R139, RZ, P1 ;  /* 0x000000ff8b007207 */ /* 0x010fe20000800000 */
[----:B------:R-:W-:Y:S01]  /*8d10*/  IMAD R232, R12, 0x2, R230 ;  /* 0x000000020ce87824 */ /* 0x000fe200078e02e6 */
[----:B------:R-:W-:Y:S01]  /*8d20*/  LOP3.LUT R5, R5, 0xfffffffb, RZ, 0xc0, !PT ;  /* 0xfffffffb05057812 */ /* 0x000fe200078ec0ff */
[----:B------:R-:W-:Y:S01]  /*8d30*/  IMAD R98, R98, UR9, RZ ;  /* 0x0000000962627c24 */ /* 0x000fe2000f8e02ff */
[----:B--2---:R-:W-:Y:S01]  /*8d40*/  SEL R4, R143, RZ, P1 ;  /* 0x000000ff8f047207 */ /* 0x004fe20000800000 */
[----:B------:R2:W-:Y:S01]  /*8d50*/  STL [R1+0x950], R0 ;  /* 0x0009500001007387 */ /* 0x0005e20000100800 */
[----:B------:R-:W-:-:S02]  /*8d60*/  IMAD R234, R12, 0x2, R232 ;  /* 0x000000020cea7824 */ /* 0x000fc400078e02e8 */
[----:B------:R-:W-:Y:S01]  /*8d70*/  IMAD R96, R96, UR9, RZ ;  /* 0x0000000960607c24 */ /* 0x000fe2000f8e02ff */
[----:B------:R3:W-:Y:S01]  /*8d80*/  STL [R1+0x954], R2 ;  /* 0x0009540201007387 */ /* 0x0007e20000100800 */
[----:B------:R-:W-:Y:S02]  /*8d90*/  IMAD R236, R12, 0x2, R234 ;  /* 0x000000020cec7824 */ /* 0x000fe400078e02ea */
[----:B------:R-:W-:Y:S02]  /*8da0*/  IMAD R95, R95, UR9, RZ ;  /* 0x000000095f5f7c24 */ /* 0x000fe4000f8e02ff */
[----:B------:R-:W-:Y:S01]  /*8db0*/  IMAD R94, R94, UR9, RZ ;  /* 0x000000095e5e7c24 */ /* 0x000fe2000f8e02ff */
[----:B--2---:R-:W-:Y:S01]  /*8dc0*/  SEL R0, R142, RZ, P1 ;  /* 0x000000ff8e007207 */ /* 0x004fe20000800000 */
[----:B------:R-:W-:Y:S02]  /*8dd0*/  IMAD R92, R92, UR9, RZ ;  /* 0x000000095c5c7c24 */ /* 0x000fe4000f8e02ff */
[----:B------:R-:W-:Y:S01]  /*8de0*/  IMAD R90, R90, UR9, RZ ;  /* 0x000000095a5a7c24 */ /* 0x000fe2000f8e02ff */
[----:B---3--:R-:W-:Y:S01]  /*8df0*/  SEL R2, R144, RZ, P1 ;  /* 0x000000ff90027207 */ /* 0x008fe20000800000 */
[----:B------:R2:W-:Y:S01]  /*8e00*/  STL [R1+0x958], R0 ;  /* 0x0009580001007387 */ /* 0x0005e20000100800 */
[----:B------:R-:W-:-:S02]  /*8e10*/  IMAD R88, R88, UR9, RZ ;  /* 0x0000000958587c24 */ /* 0x000fc4000f8e02ff */
[----:B------:R-:W-:Y:S01]  /*8e20*/  IMAD R87, R87, UR9, RZ ;  /* 0x0000000957577c24 */ /* 0x000fe2000f8e02ff */
[----:B------:R3:W-:Y:S01]  /*8e30*/  STL [R1+0x95c], R4 ;  /* 0x00095c0401007387 */ /* 0x0007e20000100800 */
[----:B------:R-:W-:Y:S02]  /*8e40*/  IMAD R86, R86, UR9, RZ ;  /* 0x0000000956567c24 */ /* 0x000fe4000f8e02ff */
[----:B------:R-:W-:Y:S01]  /*8e50*/  IMAD R84, R84, UR9, RZ ;  /* 0x0000000954547c24 */ /* 0x000fe2000f8e02ff */
[----:B------:R4:W-:Y:S01]  /*8e60*/  STL [R1+0x960], R2 ;  /* 0x0009600201007387 */ /* 0x0009e20000100800 */
        /* <DEDUP_REMOVED lines=8> */
[----:B----4-:R-:W-:Y:S01]  /*8ef0*/  SEL R2, R148, RZ, P1 ;  /* 0x000000ff94027207 */ /* 0x010fe20000800000 */
[----:B------:R3:W-:Y:S01]  /*8f00*/  STL [R1+0x968], R4 ;  /* 0x0009680401007387 */ /* 0x0007e20000100800 */
[----:B------:R-:W-:Y:S02]  /*8f10*/  IMAD R75, R75, UR9, RZ ;  /* 0x000000094b4b7c24 */ /* 0x000fe4000f8e02ff */
[----:B------:R-:W-:Y:S01]  /*8f20*/  IMAD R71, R71, UR9, RZ ;  /* 0x0000000947477c24 */ /* 0x000fe2000f8e02ff */
[----:B------:R-:W-:Y:S01]  /*8f30*/  STL [R1+0x754], R226 ;  /* 0x000754e201007387 */ /* 0x000fe20000100800 */
[----:B--2---:R-:W-:Y:S01]  /*8f40*/  SEL R0, R150, RZ, P1 ;  /* 0x000000ff96007207 */ /* 0x004fe20000800000 */
[----:B------:R-:W-:Y:S02]  /*8f50*/  IMAD R123, R68, UR9, RZ ;  /* 0x00000009447b7c24 */ /* 0x000fe4000f8e02ff */
[----:B------:R-:W-:Y:S01]  /*8f60*/  IMAD R67, R67, UR9, RZ ;  /* 0x0000000943437c24 */ /* 0x000fe2000f8e02ff */
[----:B------:R2:W-:Y:S01]  /*8f70*/  STL [R1+0x96c], R2 ;  /* 0x00096c0201007387 */ /* 0x0005e20000100800 */
[----:B---3--:R-:W-:Y:S01]  /*8f80*/  SEL R4, R132, RZ, P1 ;  /* 0x000000ff84047207 */ /* 0x008fe20000800000 */
[----:B------:R-:W-:-:S02]  /*8f90*/  IMAD R66, R66, UR9, RZ ;  /* 0x0000000942427c24 */ /* 0x000fc4000f8e02ff */
[----:B------:R-:W-:Y:S01]  /*8fa0*/  IMAD R63, R63, UR9, RZ ;  /* 0x000000093f3f7c24 */ /* 0x000fe2000f8e02ff */
[----:B------:R3:W-:Y:S01]  /*8fb0*/  STL [R1+0x970], R0 ;  /* 0x0009700001007387 */ /* 0x0007e20000100800 */
[----:B------:R-:W-:Y:S02]  /*8fc0*/  IMAD R122, R64, UR9, RZ ;  /* 0x00000009407a7c24 */ /* 0x000fe4000f8e02ff */
[----:B------:R-:W-:Y:S01]  /*8fd0*/  IMAD R59, R59, UR9, RZ ;  /* 0x000000093b3b7c24 */ /* 0x000fe2000f8e02ff */
[----:B------:R4:W-:Y:S01]  /*8fe0*/  STL [R1+0x974], R4 ;  /* 0x0009740401007387 */ /* 0x0009e20000100800 */
[----:B--2---:R-:W-:Y:S01]  /*8ff0*/  SEL R2, R134, RZ, P1 ;  /* 0x000000ff86027207 */ /* 0x004fe20000800000 */
[----:B------:R-:W-:Y:S02]  /*9000*/  IMAD R55, R55, UR9, RZ ;  /* 0x0000000937377c24 */ /* 0x000fe4000f8e02ff */
[----:B------:R-:W-:Y:S01]  /*9010*/  IMAD R242, R242, UR7, RZ ;  /* 0x00000007f2f27c24 */ /* 0x000fe2000f8e02ff */
[----:B------:R-:W-:Y:S01]  /*9020*/  STL [R1+0x4c4], R228 ;  /* 0x0004c4e401007387 */ /* 0x000fe20000100800 */
[----:B---3--:R-:W-:Y:S01]  /*9030*/  SEL R0, R135, RZ, P1 ;  /* 0x000000ff87007207 */ /* 0x008fe20000800000 */
[----:B------:R-:W-:-:S02]  /*9040*/  IMAD R51, R51, UR9, RZ ;  /* 0x0000000933337c24 */ /* 0x000fc4000f8e02ff */
[----:B------:R-:W-:Y:S01]  /*9050*/  IMAD R44, R44, UR9, RZ ;  /* 0x000000092c2c7c24 */ /* 0x000fe2000f8e02ff */
[----:B----4-:R-:W-:Y:S01]  /*9060*/  SEL R4, R128, RZ, P1 ;  /* 0x000000ff80047207 */ /* 0x010fe20000800000 */
[----:B------:R2:W-:Y:S01]  /*9070*/  STL [R1+0x978], R2 ;  /* 0x0009780201007387 */ /* 0x0005e20000100800 */
[----:B------:R-:W-:Y:S02]  /*9080*/  IMAD R128, R102, UR9, RZ ;  /* 0x0000000966807c24 */ /* 0x000fe4000f8e02ff */
[----:B------:R-:W-:Y:S01]  /*9090*/  IMAD R43, R43, UR9, RZ ;  /* 0x000000092b2b7c24 */ /* 0x000fe2000f8e02ff */
[----:B------:R3:W-:Y:S01]  /*90a0*/  STL [R1+0x97c], R0 ;  /* 0x00097c0001007387 */ /* 0x0007e20000100800 */
[----:B------:R-:W-:Y:S01]  /*90b0*/  IMAD R64, R30, UR9, RZ ;  /* 0x000000091e407c24 */ /* 0x000fe2000f8e02ff */
[----:B------:R-:W-:Y:S01]  /*90c0*/  USHF.L.U32 UR4, UR6, 0x15, URZ ;  /* 0x0000001506047899 */ /* 0x000fe200080006ff */
[----:B------:R-:W-:Y:S01]  /*90d0*/  IMAD R68, R27, UR9, RZ ;  /* 0x000000091b447c24 */ /* 0x000fe2000f8e02ff */
[----:B------:R4:W-:Y:S01]  /*90e0*/  STL [R1+0x984], R4 ;  /* 0x0009840401007387 */ /* 0x0009e20000100800 */
[----:B------:R-:W-:-:S02]  /*90f0*/  @P5 LOP3.LUT R5, R5, 0x4, RZ, 0xfc, !PT ;  /* 0x0000000405055812 */ /* 0x000fc400078efcff */
[----:B--2---:R-:W-:Y:S01]  /*9100*/  SEL R2, R130, RZ, P1 ;  /* 0x000000ff82027207 */ /* 0x004fe20000800000 */
[----:B------:R-:W-:Y:S01]  /*9110*/  STL [R1+0x4bc], R230 ;  /* 0x0004bce601007387 */ /* 0x000fe20000100800 */
[----:B------:R-:W-:Y:S01]  /*9120*/  IMAD R130, R103, UR9, RZ ;  /* 0x0000000967827c24 */ /* 0x000fe2000f8e02ff */
[----:B---3--:R-:W-:Y:S01]  /*9130*/  SEL R0, R131, RZ, P1 ;  /* 0x000000ff83007207 */ /* 0x008fe20000800000 */
[----:B------:R-:W-:Y:S01]  /*9140*/  IMAD R131, R107, UR9, RZ ;  /* 0x000000096b837c24 */ /* 0x000fe2000f8e02ff */
[----:B------:R2:W-:Y:S01]  /*9150*/  STL [R1+0x988], R2 ;  /* 0x0009880201007387 */ /* 0x0005e20000100800 */
[----:B------:R-:W-:Y:S01]  /*9160*/  ULOP3.LUT UR4, UR4, 0x600000, URZ, 0xc0, !UPT ;  /* 0x0060000004047892 */ /* 0x000fe2000f8ec0ff */
[----:B----4-:R-:W-:Y:S01]  /*9170*/  SEL R4, R124, RZ, P1 ;  /* 0x000000ff7c047207 */ /* 0x010fe20000800000 */
[----:B------:R-:W-:Y:S01]  /*9180*/  IMAD R124, R72, UR9, RZ ;  /* 0x00000009487c7c24 */ /* 0x000fe2000f8e02ff */
[----:B------:R3:W-:Y:S01]  /*9190*/  STL [R1+0x980], R0 ;  /* 0x0009800001007387 */ /* 0x0007e20000100800 */
[----:B------:R-:W-:Y:S01]  /*91a0*/  IMAD R72, R24, UR9, RZ ;  /* 0x0000000918487c24 */ /* 0x000fe2000f8e02ff */
[----:B------:R-:W-:-:S02]  /*91b0*/  LOP3.LUT R5, R5, 0xfffffffe, RZ, 0xc0, !PT ;  /* 0xfffffffe05057812 */ /* 0x000fc400078ec0ff */
[----:B------:R4:W-:Y:S01]  /*91c0*/  STL [R1+0x254], R4 ;  /* 0x0002540401007387 */ /* 0x0009e20000100800 */
[----:B------:R-:W-:Y:S02]  /*91d0*/  ISETP.NE.U32.AND P6, PT, R8, RZ, PT ;  /* 0x000000ff0800720c */ /* 0x000fe40003fc5070 */
[----:B--2---:R-:W-:Y:S01]  /*91e0*/  SEL R2, R126, RZ, P1 ;  /* 0x000000ff7e027207 */ /* 0x004fe20000800000 */
[----:B------:R-:W-:Y:S01]  /*91f0*/  STL [R1+0x4b4], R232 ;  /* 0x0004b4e801007387 */ /* 0x000fe20000100800 */
[----:B------:R-:W-:Y:S01]  /*9200*/  IMAD R126, R74, UR9, RZ ;  /* 0x000000094a7e7c24 */ /* 0x000fe2000f8e02ff */
[----:B---3--:R-:W-:Y:S01]  /*9210*/  SEL R0, R127, RZ, P1 ;  /* 0x000000ff7f007207 */ /* 0x008fe20000800000 */
[----:B------:R-:W-:Y:S01]  /*9220*/  IMAD R127, R76, UR9, RZ ;  /* 0x000000094c7f7c24 */ /* 0x000fe2000f8e02ff */
[----:B------:R2:W-:Y:S01]  /*9230*/  STL [R1+0x98c], R2 ;  /* 0x00098c0201007387 */ /* 0x0005e20000100800 */
[----:B------:R-:W-:Y:S01]  /*9240*/  IMAD R74, R23, UR9, RZ ;  /* 0x00000009174a7c24 */ /* 0x000fe2000f8e02ff */
[----:B----4-:R-:W-:Y:S01]  /*9250*/  SEL R4, R116, RZ, P1 ;  /* 0x000000ff74047207 */ /* 0x010fe20000800000 */
[----:B------:R-:W-:Y:S01]  /*9260*/  IMAD R116, R56, UR9, RZ ;  /* 0x0000000938747c24 */ /* 0x000fe2000f8e02ff */
[----:B------:R3:W-:Y:S01]  /*9270*/  STL [R1+0x250], R0 ;  /* 0x0002500001007387 */ /* 0x0007e20000100800 */
[----:B------:R-:W-:-:S02]  /*9280*/  IMAD R56, R35, UR9, RZ ;  /* 0x0000000923387c24 */ /* 0x000fc4000f8e02ff */
[----:B------:R-:W-:Y:S01]  /*9290*/  IMAD R76, R22, UR9, RZ ;  /* 0x00000009164c7c24 */ /* 0x000fe2000f8e02ff */
[----:B------:R4:W-:Y:S01]  /*92a0*/  STL [R1+0xc88], R13 ;  /* 0x000c880d01007387 */ /* 0x0009e20000100800 */
[----:B--2---:R-:W-:Y:S01]  /*92b0*/  SEL R2, R118, RZ, P1 ;  /* 0x000000ff76027207 */ /* 0x004fe20000800000 */
[----:B------:R-:W-:Y:S02]  /*92c0*/  IMAD R118, R58, UR9, RZ ;  /* 0x000000093a767c24 */ /* 0x000fe4000f8e02ff */
[----:B------:R-:W-:Y:S01]  /*92d0*/  IMAD R58, R34, UR9, RZ ;  /* 0x00000009223a7c24 */ /* 0x000fe2000f8e02ff */
[----:B---3--:R-:W-:Y:S01]  /*92e0*/  SEL R0, R120, RZ, P1 ;  /* 0x000000ff78007207 */ /* 0x008fe20000800000 */
[----:B------:R-:W-:Y:S02]  /*92f0*/  IMAD R120, R62, UR9, RZ ;  /* 0x000000093e787c24 */ /* 0x000fe4000f8e02ff */
[----:B------:R-:W-:Y:S01]  /*9300*/  IMAD R62, R31, UR9, RZ ;  /* 0x000000091f3e7c24 */ /* 0x000fe2000f8e02ff */
[----:B----4-:R-:W-:Y:S01]  /*9310*/  SEL R13, R108, RZ, P1 ;  /* 0x000000ff6c0d7207 */ /* 0x010fe20000800000 */
[----:B------:R2:W-:Y:S01]  /*9320*/  STL [R1+0x24c], R0 ;  /* 0x00024c0001007387 */ /* 0x0005e20000100800 */
[----:B------:R-:W-:-:S02]  /*9330*/  IMAD R108, R46, UR9, RZ ;  /* 0x000000092e6c7c24 */ /* 0x000fc4000f8e02ff */
[----:B------:R-:W-:Y:S01]  /*9340*/  IMAD R46, R42, UR9, RZ ;  /* 0x000000092a2e7c24 */ /* 0x000fe2000f8e02ff */
[----:B------:R-:W-:Y:S04]  /*9350*/  STL [R1+0x4b0], R234 ;  /* 0x0004b0ea01007387 */ /* 0x000fe80000100800 */
[----:B------:R3:W-:Y:S01]  /*9360*/  STL [R1+0xc8c], R11 ;  /* 0x000c8c0b01007387 */ /* 0x0007e20000100800 */
[----:B--2---:R-:W-:Y:S01]  /*9370*/  SEL R0, R119, RZ, P1 ;  /* 0x000000ff77007207 */ /* 0x004fe20000800000 */
[----:B------:R-:W-:Y:S02]  /*9380*/  IMAD R119, R60, UR9, RZ ;  /* 0x000000093c777c24 */ /* 0x000fe4000f8e02ff */
[----:B------:R2:W-:Y:S01]  /*9390*/  STL [R1+0x240], R4 ;  /* 0x0002400401007387 */ /* 0x0005e20000100800 */
[----:B------:R-:W-:-:S03]  /*93a0*/  IMAD R60, R32, UR9, RZ ;  /* 0x00000009203c7c24 */ /* 0x000fc6000f8e02ff */
[----:B------:R-:W-:Y:S01]  /*93b0*/  STL [R1+0x4ac], R236 ;  /* 0x0004acec01007387 */ /* 0x000fe20000100800 */
[----:B---3--:R-:W-:Y:S01]  /*93c0*/  SEL R11, R110, RZ, P1 ;  /* 0x000000ff6e0b7207 */ /* 0x008fe20000800000 */
[----:B------:R-:W-:Y:S02]  /*93d0*/  IMAD R110, R47, UR9, RZ ;  /* 0x000000092f6e7c24 */ /* 0x000fe4000f8e02ff */
[----:B------:R3:W-:Y:S01]  /*93e0*/  STL [R1+0x994], R2 ;  /* 0x0009940201007387 */ /* 0x0007e20000100800 */
[----:B------:R-:W-:Y:S02]  /*93f0*/  IMAD R47, R6, UR9, RZ ;  /* 0x00000009062f7c24 */ /* 0x000fe4000f8e02ff */
[----:B--2---:R-:W-:Y:S01]  /*9400*/  IMAD R4, R12, 0x2, R236 ;  /* 0x000000020c047824 */ /* 0x004fe200078e02ec */
[----:B------:R2:W-:Y:S01]  /*9410*/  STL [R1+0x990], R0 ;  /* 0x0009900001007387 */ /* 0x0005e20000100800 */
[----:B---3--:R-:W-:Y:S01]  /*9420*/  SEL R2, R114, RZ, P1 ;  /* 0x000000ff72027207 */ /* 0x008fe20000800000 */
[----:B------:R-:W-:-:S02]  /*9430*/  IMAD R114, R52, UR9, RZ ;  /* 0x0000000934727c24 */ /* 0x000fc4000f8e02ff */
[----:B------:R-:W-:Y:S01]  /*9440*/  IMAD R52, R38, UR9, RZ ;  /* 0x0000000926347c24 */ /* 0x000fe2000f8e02ff */
[----:B--2---:R-:W-:Y:S01]  /*9450*/  SEL R0, R112, RZ, P1 ;  /* 0x000000ff70007207 */ /* 0x004fe20000800000 */
[----:B------:R2:W-:Y:S01]  /*9460*/  STL [R1+0xc90], R2 ;  /* 0x000c900201007387 */ /* 0x0005e20000100800 */
[----:B------:R-:W-:Y:S02]  /*9470*/  IMAD R112, R50, UR9, RZ ;  /* 0x0000000932707c24 */ /* 0x000fe4000f8e02ff */
[----:B------:R-:W-:Y:S01]  /*9480*/  IMAD R50, R39, UR9, RZ ;  /* 0x0000000927327c24 */ /* 0x000fe2000f8e02ff */
[----:B------:R3:W-:Y:S04]  /*9490*/  STL [R1+0x99c], R0 ;  /* 0x00099c0001007387 */ /* 0x0007e80000100800 */
[----:B------:R-:W-:Y:S01]  /*94a0*/  STL [R1+0x4a8], R4 ;  /* 0x0004a80401007387 */ /* 0x000fe20000100800 */
[----:B--2---:R-:W-:Y:S01]  /*94b0*/  SEL R2, R115, RZ, P1 ;  /* 0x000000ff73027207 */ /* 0x004fe20000800000 */
[----:B------:R-:W-:-:S02]  /*94c0*/  IMAD R115, R54, UR9, RZ ;  /* 0x0000000936737c24 */ /* 0x000fc4000f8e02ff */
[----:B------:R-:W-:Y:S02]  /*94d0*/  IMAD R54, R36, UR9, RZ ;  /* 0x0000000924367c24 */ /* 0x000fe4000f8e02ff */
[C---:B---3--:R-:W-:Y:S01]  /*94e0*/  IMAD R0, R12.reuse, 0x2, R4 ;  /* 0x000000020c007824 */ /* 0x048fe200078e0204 */
[----:B------:R2:W-:Y:S03]  /*94f0*/  STL [R1+0x9a0], R2 ;  /* 0x0009a00201007387 */ /* 0x0005e60000100800 */
[----:B------:R-:W-:Y:S01]  /*9500*/  IMAD R178, R12, 0x2, R0 ;  /* 0x000000020cb27824 */ /* 0x000fe200078e0200 */
[----:B------:R3:W-:Y:S04]  /*9510*/  STL [R1+0x9a4], R13 ;  /* 0x0009a40d01007387 */ /* 0x0007e80000100800 */
[----:B------:R-:W-:Y:S01]  /*9520*/  STL [R1+0x3e4], R0 ;  /* 0x0003e40001007387 */ /* 0x000fe20000100800 */
[----:B--2---:R-:W-:-:S03]  /*9530*/  SEL R2, R111, RZ, P1 ;  /* 0x000000ff6f027207 */ /* 0x004fc60000800000 */
[----:B------:R2:W-:Y:S01]  /*9540*/  STL [R1+0x9ac], R11 ;  /* 0x0009ac0b01007387 */ /* 0x0005e20000100800 */
[C---:B------:R-:W-:Y:S01]  /*9550*/  LEA R134, P1, R106.reuse, R9, 0x2 ;  /* 0x000000096a867211 */ /* 0x040fe200078210ff */
[----:B---3--:R-:W-:Y:S02]  /*9560*/  IMAD R13, R91, UR9, RZ ;  /* 0x000000095b0d7c24 */ /* 0x008fe4000f8e02ff */
[----:B------:R3:W-:Y:S01]  /*9570*/  STL [R1+0x9a8], R2 ;  /* 0x0009a80201007387 */ /* 0x0007e20000100800 */
[----:B------:R-:W-:Y:S02]  /*9580*/  LEA.HI.X.SX32 R135, R106, R10, 0x2, P1 ;  /* 0x0000000a6a877211 */ /* 0x000fe400008f16ff */
[----:B------:R-:W-:Y:S01]  /*9590*/  LEA R238, P1, R242, UR20, 0x2 ;  /* 0x00000014f2ee7c11 */ /* 0x000fe2000f8210ff */
[----:B------:R-:W-:Y:S01]  /*95a0*/  STL [R1+0x4fc], R131 ;  /* 0x0004fc8301007387 */ /* 0x000fe20000100800 */
[----:B--2---:R-:W-:Y:S02]  /*95b0*/  IMAD R11, R48, UR9, RZ ;  /* 0x00000009300b7c24 */ /* 0x004fe4000f8e02ff */
[----:B------:R-:W-:Y:S01]  /*95c0*/  LEA.HI.X.SX32 R6, R242, UR21, 0x2, P1 ;  /* 0x00000015f2067c11 */ /* 0x000fe200088f16ff */
[----:B------:R2:W-:Y:S01]  /*95d0*/  STL [R1+0x500], R106 ;  /* 0x0005006a01007387 */ /* 0x0005e20000100800 */
[----:B------:R-:W-:Y:S01]  /*95e0*/  LEA R176, P1, R178, R238, 0x2 ;  /* 0x000000eeb2b07211 */ /* 0x000fe200078210ff */
[----:B---3--:R-:W-:-:S02]  /*95f0*/  IMAD R2, R70, UR9, RZ ;  /* 0x0000000946027c24 */ /* 0x008fc4000f8e02ff */
[----:B------:R-:W-:Y:S01]  /*9600*/  STL [R1+0x6bc], R104 ;  /* 0x0006bc6801007387 */ /* 0x000fe20000100800 */
[----:B------:R-:W-:Y:S01]  /*9610*/  LEA.HI.X.SX32 R177, R178, R6, 0x2, P1 ;  /* 0x00000006b2b17211 */ /* 0x000fe200008f16ff */
[----:B------:R-:W-:Y:S01]  /*9620*/  IMAD R48, R40, UR9, RZ ;  /* 0x0000000928307c24 */ /* 0x000fe2000f8e02ff */
[CC--:B------:R-:W-:Y:S01]  /*9630*/  LEA R102, P1, R131.reuse, R9.reuse, 0x2 ;  /* 0x0000000983667211 */ /* 0x0c0fe200078210ff */
[----:B------:R-:W-:Y:S01]  /*9640*/  STL [R1+0x6b8], R130 ;  /* 0x0006b88201007387 */ /* 0x000fe20000100800 */
[----:B------:R-:W-:Y:S01]  /*9650*/  IMAD R70, R26, UR9, RZ ;  /* 0x000000091a467c24 */ /* 0x000fe2000f8e02ff */
[CC--:B--2---:R-:W-:Y:S02]  /*9660*/  LEA R106, P2, R104.reuse, R9.reuse, 0x2 ;  /* 0x00000009686a7211 */ /* 0x0c4fe400078410ff */
[----:B------:R-:W-:Y:S01]  /*9670*/  STL [R1+0x6b4], R128 ;  /* 0x0006b48001007387 */ /* 0x000fe20000100800 */
[-C--:B------:R-:W-:Y:S02]  /*9680*/  LEA.HI.X.SX32 R103, R131, R10.reuse, 0x2, P1 ;  /* 0x0000000a83677211 */ /* 0x080fe400008f16ff */
[----:B------:R-:W-:Y:S01]  /*9690*/  LEA.HI.X.SX32 R107, R104, R10, 0x2, P2 ;  /* 0x0000000a686b7211 */ /* 0x000fe200010f16ff */
[----:B------:R-:W-:Y:S01]  /*96a0*/  STL [R1+0x6b0], R100 ;  /* 0x0006b06401007387 */ /* 0x000fe20000100800 */
[----:B------:R-:W-:-:S03]  /*96b0*/  LEA R38, P2, R128, R9, 0x2 ;  /* 0x0000000980267211 */ /* 0x000fc600078410ff */
[----:B------:R-:W-:Y:S01]  /*96c0*/  STL [R1+0x6ac], R99 ;  /* 0x0006ac6301007387 */ /* 0x000fe20000100800 */
[----:B------:R-:W-:-:S03]  /*96d0*/  LEA.HI.X.SX32 R39, R128, R10, 0x2, P2 ;  /* 0x0000000a80277211 */ /* 0x000fc600010f16ff */
[----:B------:R-:W-:Y:S04]  /*96e0*/  STL [R1+0x6a8], R98 ;  /* 0x0006a86201007387 */ /* 0x000fe80000100800 */
        /* <DEDUP_REMOVED lines=38> */
[----:B------:R-:W-:Y:S04]  /*9950*/  STL.64 [R1+0x150], R134 ;  /* 0x0001508601007387 */ /* 0x000fe80000100a00 */
        /* <DEDUP_REMOVED lines=11> */
[----:B------:R2:W-:Y:S04]  /*9a10*/  STL.64 [R1+0xe8], R102 ;  /* 0x0000e86601007387 */ /* 0x0005e80000100a00 */
[----:B------:R-:W-:Y:S04]  /*9a20*/  STL [R1+0x5ec], R54 ;  /* 0x0005ec3601007387 */ /* 0x000fe80000100800 */
[----:B------:R-:W-:Y:S01]  /*9a30*/  STL.64 [R1+0xe0], R106 ;  /* 0x0000e06a01007387 */ /* 0x000fe20000100a00 */
[----:B--2---:R-:W-:-:S04]  /*9a40*/  LEA R102, P1, R130, R9, 0x2 ;  /* 0x0000000982667211 */ /* 0x004fc800078210ff */
[----:B------:R-:W-:-:S05]  /*9a50*/  LEA.HI.X.SX32 R103, R130, R10, 0x2, P1 ;  /* 0x0000000a82677211 */ /* 0x000fca00008f16ff */
[----:B------:R2:W-:Y:S04]  /*9a60*/  STL.64 [R1+0xd8], R102 ;  /* 0x0000d86601007387 */ /* 0x0005e80000100a00 */
[----:B------:R-:W-:Y:S04]  /*9a70*/  STL [R1+0x5e8], R56 ;  /* 0x0005e83801007387 */ /* 0x000fe80000100800 */
[----:B------:R3:W-:Y:S01]  /*9a80*/  STL.64 [R1+0xd0], R38 ;  /* 0x0000d02601007387 */ /* 0x0007e20000100a00 */
[----:B--2---:R-:W-:-:S03]  /*9a90*/  LEA R102, P1, R100, R9, 0x2 ;  /* 0x0000000964667211 */ /* 0x004fc600078210ff */
[----:B------:R-:W-:Y:S01]  /*9aa0*/  STL [R1+0x5e4], R58 ;  /* 0x0005e43a01007387 */ /* 0x000fe20000100800 */
[-C--:B------:R-:W-:Y:S02]  /*9ab0*/  LEA.HI.X.SX32 R103, R100, R10.reuse, 0x2, P1 ;  /* 0x0000000a64677211 */ /* 0x080fe400008f16ff */
[CC--:B------:R-:W-:Y:S02]  /*9ac0*/  LEA R34, P1, R98.reuse, R9.reuse, 0x2 ;  /* 0x0000000962227211 */ /* 0x0c0fe400078210ff */
[C---:B---3--:R-:W-:Y:S01]  /*9ad0*/  LEA R38, P2, R99.reuse, R9, 0x2 ;  /* 0x0000000963267211 */ /* 0x048fe200078410ff */
[----:B------:R-:W-:Y:S01]  /*9ae0*/  STL.64 [R1+0xc8], R102 ;  /* 0x0000c86601007387 */ /* 0x000fe20000100a00 */
[-C--:B------:R-:W-:Y:S02]  /*9af0*/  LEA.HI.X.SX32 R35, R98, R10.reuse, 0x2, P1 ;  /* 0x0000000a62237211 */ /* 0x080fe400008f16ff */
[----:B------:R-:W-:-:S05]  /*9b00*/  LEA.HI.X.SX32 R39, R99, R10, 0x2, P2 ;  /* 0x0000000a63277211 */ /* 0x000fca00010f16ff */
[----:B------:R2:W-:Y:S04]  /*9b10*/  STL.64 [R1+0xc0], R38 ;  /* 0x0000c02601007387 */ /* 0x0005e80000100a00 */
[----:B------:R3:W-:Y:S04]  /*9b20*/  STL.64 [R1+0xb8], R34 ;  /* 0x0000b82201007387 */ /* 0x0007e80000100a00 */
[----:B------:R-:W-:Y:S01]  /*9b30*/  STL [R1+0x5e0], R60 ;  /* 0x0005e03c01007387 */ /* 0x000fe20000100800 */
[-C--:B--2---:R-:W-:Y:S02]  /*9b40*/  LEA R38, P2, R96, R9.reuse, 0x2 ;  /* 0x0000000960267211 */ /* 0x084fe400078410ff */
[----:B---3--:R-:W-:-:S02]  /*9b50*/  LEA R34, P1, R95, R9, 0x2 ;  /* 0x000000095f227211 */ /* 0x008fc400078210ff */
[-C--:B------:R-:W-:Y:S01]  /*9b60*/  LEA.HI.X.SX32 R39, R96, R10.reuse, 0x2, P2 ;  /* 0x0000000a60277211 */ /* 0x080fe200010f16ff */
[----:B------:R-:W-:Y:S01]  /*9b70*/  IMAD R96, R29, UR9, RZ ;  /* 0x000000091d607c24 */ /* 0x000fe2000f8e02ff */
[----:B------:R-:W-:-:S03]  /*9b80*/  LEA.HI.X.SX32 R35, R95, R10, 0x2, P1 ;  /* 0x0000000a5f237211 */ /* 0x000fc600008f16ff */
[----:B------:R2:W-:Y:S04]  /*9b90*/  STL.64 [R1+0xb0], R38 ;  /* 0x0000b02601007387 */ /* 0x0005e80000100a00 */
[----:B------:R3:W-:Y:S04]  /*9ba0*/  STL.64 [R1+0xa8], R34 ;  /* 0x0000a82201007387 */ /* 0x0007e80000100a00 */
[----:B------:R-:W-:Y:S01]  /*9bb0*/  STL [R1+0x5dc], R62 ;  /* 0x0005dc3e01007387 */ /* 0x000fe20000100800 */
[-C--:B--2---:R-:W-:Y:S02]  /*9bc0*/  LEA R38, P2, R94, R9.reuse, 0x2 ;  /* 0x000000095e267211 */ /* 0x084fe400078410ff */
[----:B---3--:R-:W-:-:S02]  /*9bd0*/  LEA R34, P1, R92, R9, 0x2 ;  /* 0x000000095c227211 */ /* 0x008fc400078210ff */
[-C--:B------:R-:W-:Y:S02]  /*9be0*/  LEA.HI.X.SX32 R39, R94, R10.reuse, 0x2, P2 ;  /* 0x0000000a5e277211 */ /* 0x080fe400010f16ff */
[----:B------:R-:W-:Y:S01]  /*9bf0*/  LEA.HI.X.SX32 R35, R92, R10, 0x2, P1 ;  /* 0x0000000a5c237211 */ /* 0x000fe200008f16ff */
[----:B------:R-:W-:Y:S02]  /*9c00*/  IMAD R92, R21, UR9, RZ ;  /* 0x00000009155c7c24 */ /* 0x000fe4000f8e02ff */
[----:B------:R2:W-:Y:S04]  /*9c10*/  STL.64 [R1+0xa0], R38 ;  /* 0x0000a02601007387 */ /* 0x0005e80000100a00 */
[----:B------:R3:W-:Y:S04]  /*9c20*/  STL.64 [R1+0x98], R34 ;  /* 0x0000982201007387 */ /* 0x0007e80000100a00 */
[----:B------:R-:W-:Y:S01]  /*9c30*/  STL [R1+0x5d8], R64 ;  /* 0x0005d84001007387 */ /* 0x000fe20000100800 */
[----:B--2---:R-:W-:-:S02]  /*9c40*/  LEA R38, P2, R13, R9, 0x2 ;  /* 0x000000090d267211 */ /* 0x004fc400078410ff */
[-C--:B---3--:R-:W-:Y:S02]  /*9c50*/  LEA R34, P1, R90, R9.reuse, 0x2 ;  /* 0x000000095a227211 */ /* 0x088fe400078210ff */
[-C--:B------:R-:W-:Y:S01]  /*9c60*/  LEA.HI.X.SX32 R39, R13, R10.reuse, 0x2, P2 ;  /* 0x0000000a0d277211 */ /* 0x080fe200010f16ff */
[----:B------:R-:W-:Y:S01]  /*9c70*/  IMAD R13, R28, UR9, RZ ;  /* 0x000000091c0d7c24 */ /* 0x000fe2000f8e02ff */
[----:B------:R-:W-:Y:S02]  /*9c80*/  LEA R30, P2, R88, R9, 0x2 ;  /* 0x00000009581e7211 */ /* 0x000fe400078410ff */
[-C--:B------:R-:W-:Y:S01]  /*9c90*/  LEA.HI.X.SX32 R35, R90, R10.reuse, 0x2, P1 ;  /* 0x0000000a5a237211 */ /* 0x080fe200008f16ff */
[----:B------:R-:W-:Y:S01]  /*9ca0*/  STL.64 [R1+0x90], R38 ;  /* 0x0000902601007387 */ /* 0x000fe20000100a00 */
[----:B------:R-:W-:Y:S01]  /*9cb0*/  LEA.HI.X.SX32 R31, R88, R10, 0x2, P2 ;  /* 0x0000000a581f7211 */ /* 0x000fe200010f16ff */
[----:B------:R-:W-:Y:S02]  /*9cc0*/  IMAD R88, R15, UR9, RZ ;  /* 0x000000090f587c24 */ /* 0x000fe4000f8e02ff */
[----:B------:R2:W-:Y:S01]  /*9cd0*/  STL.64 [R1+0x88], R34 ;  /* 0x0000882201007387 */ /* 0x0005e20000100a00 */
[----:B------:R-:W-:-:S03]  /*9ce0*/  IMAD R90, R17, UR9, RZ ;  /* 0x00000009115a7c24 */ /* 0x000fc6000f8e02ff */
[----:B------:R-:W-:Y:S04]  /*9cf0*/  STL [R1+0x5d4], R13 ;  /* 0x0005d40d01007387 */ /* 0x000fe80000100800 */
[----:B------:R3:W-:Y:S01]  /*9d00*/  STL.64 [R1+0x80], R30 ;  /* 0x0000801e01007387 */ /* 0x0007e20000100a00 */
[----:B--2---:R-:W-:-:S04]  /*9d10*/  LEA R34, P1, R87, R9, 0x2 ;  /* 0x0000000957227211 */ /* 0x004fc800078210ff */
[----:B------:R-:W-:Y:S02]  /*9d20*/  LEA.HI.X.SX32 R35, R87, R10, 0x2, P1 ;  /* 0x0000000a57237211 */ /* 0x000fe400008f16ff */
[----:B---3--:R-:W-:-:S03]  /*9d30*/  LEA R30, P2, R86, R9, 0x2 ;  /* 0x00000009561e7211 */ /* 0x008fc600078410ff */
[----:B------:R2:W-:Y:S01]  /*9d40*/  STL.64 [R1+0x78], R34 ;  /* 0x0000782201007387 */ /* 0x0005e20000100a00 */
[----:B------:R-:W-:-:S03]  /*9d50*/  LEA.HI.X.SX32 R31, R86, R10, 0x2, P2 ;  /* 0x0000000a561f7211 */ /* 0x000fc600010f16ff */
[----:B------:R-:W-:Y:S01]  /*9d60*/  STL [R1+0x5d0], R68 ;  /* 0x0005d04401007387 */ /* 0x000fe20000100800 */
[----:B------:R-:W-:-:S03]  /*9d70*/  IMAD R86, R14, UR9, RZ ;  /* 0x000000090e567c24 */ /* 0x000fc6000f8e02ff */
[----:B------:R3:W-:Y:S01]  /*9d80*/  STL.64 [R1+0x70], R30 ;  /* 0x0000701e01007387 */ /* 0x0007e20000100a00 */
[----:B--2---:R-:W-:-:S03]  /*9d90*/  LEA R34, P1, R84, R9, 0x2 ;  /* 0x0000000954227211 */ /* 0x004fc600078210ff */
[----:B------:R-:W-:Y:S01]  /*9da0*/  STL [R1+0x5cc], R70 ;  /* 0x0005cc4601007387 */ /* 0x000fe20000100800 */
[-C--:B------:R-:W-:Y:S01]  /*9db0*/  LEA.HI.X.SX32 R35, R84, R10.reuse, 0x2, P1 ;  /* 0x0000000a54237211 */ /* 0x080fe200008f16ff */
[----:B------:R-:W-:Y:S01]  /*9dc0*/  IMAD R84, R16, UR9, RZ ;  /* 0x0000000910547c24 */ /* 0x000fe2000f8e02ff */
        /* <DEDUP_REMOVED lines=27> */
[----:B------:R-:W-:Y:S02]  /*9f80*/  LEA R22, P2, R124, R9, 0x2 ;  /* 0x000000097c167211 */ /* 0x000fe400078410ff */
[-C--:B------:R-:W-:Y:S01]  /*9f90*/  LEA.HI.X.SX32 R27, R126, R10.reuse, 0x2, P1 ;  /* 0x0000000a7e1b7211 */ /* 0x080fe200008f16ff */
[----:B------:R-:W-:Y:S01]  /*9fa0*/  STL.64 [R1+0x30], R30 ;  /* 0x0000301e01007387 */ /* 0x000fe20000100a00 */
[----:B------:R-:W-:-:S03]  /*9fb0*/  LEA.HI.X.SX32 R23, R124, R10, 0x2, P2 ;  /* 0x0000000a7c177211 */ /* 0x000fc600010f16ff */
[----:B------:R2:W-:Y:S04]  /*9fc0*/  STL.64 [R1+0x28], R26 ;  /* 0x0000281a01007387 */ /* 0x0005e80000100a00 */
        /* <DEDUP_REMOVED lines=12> */
[-C--:B------:R-:W-:Y:S02]  /*a090*/  LEA.HI.X.SX32 R27, R123, R10.reuse, 0x2, P1 ;  /* 0x0000000a7b1b7211 */ /* 0x080fe400008f16ff */
[CC--:B------:R-:W-:Y:S02]  /*a0a0*/  LEA R250, P1, R66.reuse, R9.reuse, 0x2 ;  /* 0x0000000942fa7211 */ /* 0x0c0fe400078210ff */
[CC--:B---3--:R-:W-:Y:S01]  /*a0b0*/  LEA R22, P2, R67.reuse, R9.reuse, 0x2 ;  /* 0x0000000943167211 */ /* 0x0c8fe200078410ff */
[----:B------:R-:W-:Y:S01]  /*a0c0*/  STL.64 [R1+0x8], R26 ;  /* 0x0000081a01007387 */ /* 0x000fe20000100a00 */
[-C--:B------:R-:W-:Y:S02]  /*a0d0*/  LEA.HI.X.SX32 R251, R66, R10.reuse, 0x2, P1 ;  /* 0x0000000a42fb7211 */ /* 0x080fe400008f16ff */
[----:B------:R-:W-:Y:S02]  /*a0e0*/  LEA.HI.X.SX32 R23, R67, R10, 0x2, P2 ;  /* 0x0000000a43177211 */ /* 0x000fe400010f16ff */
[----:B------:R-:W-:-:S02]  /*a0f0*/  LEA R248, P2, R122, R9, 0x2 ;  /* 0x000000097af87211 */ /* 0x000fc400078410ff */
[CC--:B------:R-:W-:Y:S01]  /*a100*/  LEA R246, P1, R63.reuse, R9.reuse, 0x2 ;  /* 0x000000093ff67211 */ /* 0x0c0fe200078210ff */
[----:B------:R2:W-:Y:S01]  /*a110*/  STL.64 [R1], R22 ;  /* 0x0000001601007387 */ /* 0x0005e20000100a00 */
[-C--:B------:R-:W-:Y:S02]  /*a120*/  LEA.HI.X.SX32 R249, R122, R10.reuse, 0x2, P2 ;  /* 0x0000000a7af97211 */ /* 0x080fe400010f16ff */
[CC--:B------:R-:W-:Y:S01]  /*a130*/  LEA R244, P2, R120.reuse, R9.reuse, 0x2 ;  /* 0x0000000978f47211 */ /* 0x0c0fe200078410ff */
[----:B------:R-:W-:Y:S01]  /*a140*/  STL.64 [R1+0xc40], R250 ;  /* 0x000c40fa01007387 */ /* 0x000fe20000100a00 */
[-C--:B------:R-:W-:Y:S02]  /*a150*/  LEA.HI.X.SX32 R247, R63, R10.reuse, 0x2, P1 ;  /* 0x0000000a3ff77211 */ /* 0x080fe400008f16ff */
[----:B------:R-:W-:Y:S01]  /*a160*/  LEA.HI.X.SX32 R245, R120, R10, 0x2, P2 ;  /* 0x0000000a78f57211 */ /* 0x000fe200010f16ff */
[----:B------:R-:W-:Y:S01]  /*a170*/  STL [R1+0x5b0], R84 ;  /* 0x0005b05401007387 */ /* 0x000fe20000100800 */
[----:B------:R-:W-:-:S02]  /*a180*/  LEA R14, P2, R59, R9, 0x2 ;  /* 0x000000093b0e7211 */ /* 0x000fc400078410ff */
[-C--:B------:R-:W-:Y:S01]  /*a190*/  LEA R240, P1, R119, R9.reuse, 0x2 ;  /* 0x0000000977f07211 */ /* 0x080fe200078210ff */
[----:B------:R-:W-:Y:S01]  /*a1a0*/  STL.64 [R1+0xc28], R248 ;  /* 0x000c28f801007387 */ /* 0x000fe20000100a00 */
[-C--:B------:R-:W-:Y:S02]  /*a1b0*/  LEA.HI.X.SX32 R15, R59, R10.reuse, 0x2, P2 ;  /* 0x0000000a3b0f7211 */ /* 0x080fe400010f16ff */
[-C--:B------:R-:W-:Y:S01]  /*a1c0*/  LEA R18, P2, R116, R9.reuse, 0x2 ;  /* 0x0000000974127211 */ /* 0x080fe200078410ff */
[----:B------:R-:W-:Y:S01]  /*a1d0*/  STL.64 [R1+0xc70], R246 ;  /* 0x000c70f601007387 */ /* 0x000fe20000100a00 */
[-C--:B------:R-:W-:Y:S02]  /*a1e0*/  LEA.HI.X.SX32 R241, R119, R10.reuse, 0x2, P1 ;  /* 0x0000000a77f17211 */ /* 0x080fe400008f16ff */
[----:B------:R-:W-:Y:S01]  /*a1f0*/  LEA R16, P1, R118, R9, 0x2 ;  /* 0x0000000976107211 */ /* 0x000fe200078210ff */
[----:B------:R-:W-:Y:S01]  /*a200*/  STL [R1+0x5ac], R86 ;  /* 0x0005ac5601007387 */ /* 0x000fe20000100800 */
[----:B------:R-:W-:-:S02]  /*a210*/  LEA.HI.X.SX32 R19, R116, R10, 0x2, P2 ;  /* 0x0000000a74137211 */ /* 0x000fc400010f16ff */
[-C--:B--2---:R-:W-:Y:S01]  /*a220*/  LEA R22, P2, R115, R9.reuse, 0x2 ;  /* 0x0000000973167211 */ /* 0x084fe200078410ff */
        /* <DEDUP_REMOVED lines=8> */
[-C--:B------:R-:W-:Y:S01]  /*a2b0*/  LEA R24, P1, R114, R9.reuse, 0x2 ;  /* 0x0000000972187211 */ /* 0x080fe200078210ff */
[----:B------:R2:W-:Y:S01]  /*a2c0*/  STL.64 [R1+0xc30], R14 ;  /* 0x000c300e01007387 */ /* 0x0005e20000100a00 */
[-C--:B------:R-:W-:Y:S02]  /*a2d0*/  LEA.HI.X.SX32 R27, R51, R10.reuse, 0x2, P2 ;  /* 0x0000000a331b7211 */ /* 0x080fe400010f16ff */
[CC--:B------:R-:W-:Y:S01]  /*a2e0*/  LEA R30, P2, R11.reuse, R9.reuse, 0x2 ;  /* 0x000000090b1e7211 */ /* 0x0c0fe200078410ff */
[----:B------:R3:W-:Y:S03]  /*a2f0*/  STL.64 [R1+0xc78], R16 ;  /* 0x000c781001007387 */ /* 0x0007e60000100a00 */
[----:B------:R-:W-:Y:S01]  /*a300*/  LEA.HI.X.SX32 R31, R11, R10, 0x2, P2 ;  /* 0x0000000a0b1f7211 */ /* 0x000fe200010f16ff */
[----:B------:R-:W-:Y:S01]  /*a310*/  STL [R1+0x5a4], R90 ;  /* 0x0005a45a01007387 */ /* 0x000fe20000100800 */
[----:B------:R-:W-:Y:S01]  /*a320*/  LEA R34, P2, R108, R9, 0x2 ;  /* 0x000000096c227211 */ /* 0x000fe200078410ff */
[----:B------:R-:W-:-:S02]  /*a330*/  IMAD R11, R33, UR9, RZ ;  /* 0x00000009210b7c24 */ /* 0x000fc4000f8e02ff */
[----:B------:R4:W-:Y:S01]  /*a340*/  STL.64 [R1+0xc60], R18 ;  /* 0x000c601201007387 */ /* 0x0009e20000100a00 */
[-C--:B------:R-:W-:Y:S01]  /*a350*/  LEA.HI.X.SX32 R35, R108, R10.reuse, 0x2, P2 ;  /* 0x0000000a6c237211 */ /* 0x080fe200010f16ff */
[----:B--2---:R-:W-:Y:S01]  /*a360*/  IMAD R15, R49, UR9, RZ ;  /* 0x00000009310f7c24 */ /* 0x004fe2000f8e02ff */
[-C--:B------:R-:W-:Y:S01]  /*a370*/  LEA R38, P2, R43, R9.reuse, 0x2 ;  /* 0x000000092b267211 */ /* 0x080fe200078410ff */
[----:B------:R2:W-:Y:S01]  /*a380*/  STL.64 [R1+0xc50], R20 ;  /* 0x000c501401007387 */ /* 0x0005e20000100a00 */
[----:B---3--:R-:W-:Y:S02]  /*a390*/  IMAD R17, R57, UR9, RZ ;  /* 0x0000000939117c24 */ /* 0x008fe4000f8e02ff */
[----:B------:R-:W-:Y:S01]  /*a3a0*/  LEA.HI.X.SX32 R39, R43, R10, 0x2, P2 ;  /* 0x0000000a2b277211 */ /* 0x000fe200010f16ff */
[----:B------:R-:W-:Y:S01]  /*a3b0*/  STL [R1+0x5a0], R92 ;  /* 0x0005a05c01007387 */ /* 0x000fe20000100800 */
[----:B------:R-:W-:Y:S01]  /*a3c0*/  LEA R42, P2, R46, R9, 0x2 ;  /* 0x000000092e2a7211 */ /* 0x000fe200078410ff */
[----:B------:R-:W-:-:S02]  /*a3d0*/  IMAD R16, R73, UR9, RZ ;  /* 0x0000000949107c24 */ /* 0x000fc4000f8e02ff */
[----:B----4-:R-:W-:Y:S01]  /*a3e0*/  IMAD R19, R25, UR9, RZ ;  /* 0x0000000919137c24 */ /* 0x010fe2000f8e02ff */
[-C--:B------:R-:W-:Y:S01]  /*a3f0*/  LEA.HI.X.SX32 R25, R114, R10.reuse, 0x2, P1 ;  /* 0x0000000a72197211 */ /* 0x080fe200008f16ff */
[----:B------:R3:W-:Y:S01]  /*a400*/  STL.64 [R1+0xc38], R22 ;  /* 0x000c381601007387 */ /* 0x0007e20000100a00 */
[-C--:B------:R-:W-:Y:S01]  /*a410*/  LEA R28, P1, R112, R9.reuse, 0x2 ;  /* 0x00000009701c7211 */ /* 0x080fe200078210ff */
[----:B------:R-:W-:Y:S01]  /*a420*/  IMAD R18, R41, UR9, RZ ;  /* 0x0000000929127c24 */ /* 0x000fe2000f8e02ff */
[-C--:B------:R-:W-:Y:S01]  /*a430*/  LEA.HI.X.SX32 R43, R46, R10.reuse, 0x2, P2 ;  /* 0x0000000a2e2b7211 */ /* 0x080fe200010f16ff */
[----:B------:R4:W-:Y:S01]  /*a440*/  STL.64 [R1+0xc80], R24 ;  /* 0x000c801801007387 */ /* 0x0009e20000100a00 */
[-C--:B------:R-:W-:Y:S01]  /*a450*/  LEA.HI.X.SX32 R29, R112, R10.reuse, 0x2, P1 ;  /* 0x0000000a701d7211 */ /* 0x080fe200008f16ff */
[----:B--2---:R-:W-:Y:S01]  /*a460*/  IMAD R21, R77, UR9, RZ ;  /* 0x000000094d157c24 */ /* 0x004fe2000f8e02ff */
[-C--:B------:R-:W-:Y:S01]  /*a470*/  LEA R32, P1, R110, R9.reuse, 0x2 ;  /* 0x000000096e207211 */ /* 0x080fe200078210ff */
[----:B------:R-:W-:Y:S01]  /*a480*/  STL [R1+0x59c], R19 ;  /* 0x00059c1301007387 */ /* 0x000fe20000100800 */
[-C--:B------:R-:W-:Y:S01]  /*a490*/  LEA R46, P2, R50, R9.reuse, 0x2 ;  /* 0x00000009322e7211 */ /* 0x080fe200078410ff */
[----:B------:R-:W-:Y:S01]  /*a4a0*/  IMAD R20, R85, UR9, RZ ;  /* 0x0000000955147c24 */ /* 0x000fe2000f8e02ff */
[----:B------:R-:W-:Y:S01]  /*a4b0*/  LEA.HI.X.SX32 R33, R110, R10, 0x2, P1 ;  /* 0x0000000a6e217211 */ /* 0x000fe200008f16ff */
[----:B------:R2:W-:Y:S01]  /*a4c0*/  STL.64 [R1+0xc68], R26 ;  /* 0x000c681a01007387 */ /* 0x0005e20000100a00 */
[----:B------:R-:W-:Y:S01]  /*a4d0*/  LEA R36, P1, R44, R9, 0x2 ;  /* 0x000000092c247211 */ /* 0x000fe200078210ff */
[----:B---3--:R-:W-:-:S02]  /*a4e0*/  IMAD R23, R61, UR9, RZ ;  /* 0x000000093d177c24 */ /* 0x008fc4000f8e02ff */
[----:B----4-:R-:W-:Y:S01]  /*a4f0*/  IMAD R25, R45, UR9, RZ ;  /* 0x000000092d197c24 */ /* 0x010fe2000f8e02ff */
[----:B------:R-:W-:Y:S01]  /*a500*/  STL [R1+0xc9c], R29 ;  /* 0x000c9c1d01007387 */ /* 0x000fe20000100800 */
[----:B------:R-:W-:Y:S02]  /*a510*/  IMAD R24, R53, UR9, RZ ;  /* 0x0000000935187c24 */ /* 0x000fe4000f8e02ff */
[----:B------:R-:W-:Y:S01]  /*a520*/  IMAD R22, R69, UR9, RZ ;  /* 0x0000000945167c24 */ /* 0x000fe2000f8e02ff */
[----:B------:R-:W-:Y:S01]  /*a530*/  STL [R1+0x598], R96 ;  /* 0x0005986001007387 */ /* 0x000fe20000100800 */
[----:B------:R-:W-:Y:S02]  /*a540*/  IMAD R14, R89, UR9, RZ ;  /* 0x00000009590e7c24 */ /* 0x000fe4000f8e02ff */
[----:B--2---:R-:W-:Y:S01]  /*a550*/  IMAD R26, R37, UR9, RZ ;  /* 0x00000009251a7c24 */ /* 0x004fe2000f8e02ff */
[----:B------:R-:W-:Y:S01]  /*a560*/  LEA.HI.X.SX32 R37, R44, R10, 0x2, P1 ;  /* 0x0000000a2c257211 */ /* 0x000fe200008f16ff */
[----:B------:R2:W-:Y:S01]  /*a570*/  STL [R1+0x594], R11 ;  /* 0x0005940b01007387 */ /* 0x0005e20000100800 */
[----:B------:R-:W-:-:S03]  /*a580*/  LEA R40, P1, R47, R9, 0x2 ;  /* 0x000000092f287211 */ /* 0x000fc600078210ff */
[----:B------:R-:W-:Y:S01]  /*a590*/  STL [R1+0x590], R26 ;  /* 0x0005901a01007387 */ /* 0x000fe20000100800 */
[-C--:B------:R-:W-:Y:S02]  /*a5a0*/  LEA.HI.X.SX32 R41, R47, R10.reuse, 0x2, P1 ;  /* 0x0000000a2f297211 */ /* 0x080fe400008f16ff */
[-C--:B------:R-:W-:Y:S01]  /*a5b0*/  LEA.HI.X.SX32 R47, R50, R10.reuse, 0x2, P2 ;  /* 0x0000000a322f7211 */ /* 0x080fe200010f16ff */
[----:B------:R3:W-:Y:S01]  /*a5c0*/  STL [R1+0x58c], R18 ;  /* 0x00058c1201007387 */ /* 0x0007e20000100800 */
[-C--:B------:R-:W-:Y:S02]  /*a5d0*/  LEA R50, P2, R54, R9.reuse, 0x2 ;  /* 0x0000000936327211 */ /* 0x080fe400078410ff */
[-C--:B------:R-:W-:Y:S01]  /*a5e0*/  LEA R44, P1, R48, R9.reuse, 0x2 ;  /* 0x00000009302c7211 */ /* 0x080fe200078210ff */
[----:B------:R-:W-:Y:S01]  /*a5f0*/  STL [R1+0x588], R25 ;  /* 0x0005881901007387 */ /* 0x000fe20000100800 */
[-C--:B------:R-:W-:Y:S02]  /*a600*/  LEA.HI.X.SX32 R51, R54, R10.reuse, 0x2, P2 ;  /* 0x0000000a36337211 */ /* 0x080fe400010f16ff */
[----:B------:R-:W-:Y:S01]  /*a610*/  LEA R54, P2, R58, R9, 0x2 ;  /* 0x000000093a367211 */ /* 0x000fe200078410ff */
[----:B------:R4:W-:Y:S01]  /*a620*/  STL [R1+0x584], R15 ;  /* 0x0005840f01007387 */ /* 0x0009e20000100800 */
[----:B------:R-:W-:-:S02]  /*a630*/  LEA.HI.X.SX32 R45, R48, R10, 0x2, P1 ;  /* 0x0000000a302d7211 */ /* 0x000fc400008f16ff */
[-C--:B------:R-:W-:Y:S01]  /*a640*/  LEA.HI.X.SX32 R55, R58, R10.reuse, 0x2, P2 ;  /* 0x0000000a3a377211 */ /* 0x080fe200010f16ff */
[----:B------:R-:W-:Y:S01]  /*a650*/  STL [R1+0x580], R24 ;  /* 0x0005801801007387 */ /* 0x000fe20000100800 */
[-C--:B------:R-:W-:Y:S02]  /*a660*/  LEA R58, P2, R62, R9.reuse, 0x2 ;  /* 0x000000093e3a7211 */ /* 0x080fe400078410ff */
[-C--:B------:R-:W-:Y:S01]  /*a670*/  LEA R48, P1, R52, R9.reuse, 0x2 ;  /* 0x0000000934307211 */ /* 0x080fe200078210ff */
[----:B------:R1:W-:Y:S01]  /*a680*/  STL [R1+0x57c], R17 ;  /* 0x00057c1101007387 */ /* 0x0003e20000100800 */
[-C--:B------:R-:W-:Y:S02]  /*a690*/  LEA.HI.X.SX32 R59, R62, R10.reuse, 0x2, P2 ;  /* 0x0000000a3e3b7211 */ /* 0x080fe400010f16ff */
[----:B------:R-:W-:Y:S01]  /*a6a0*/  LEA R62, P2, R13, R9, 0x2 ;  /* 0x000000090d3e7211 */ /* 0x000fe200078410ff */
[----:B------:R-:W-:Y:S01]  /*a6b0*/  STL [R1+0x578], R23 ;  /* 0x0005781701007387 */ /* 0x000fe20000100800 */
[----:B------:R-:W-:-:S02]  /*a6c0*/  LEA.HI.X.SX32 R49, R52, R10, 0x2, P1 ;  /* 0x0000000a34317211 */ /* 0x000fc400008f16ff */
[-C--:B------:R-:W-:Y:S01]  /*a6d0*/  LEA.HI.X.SX32 R63, R13, R10.reuse, 0x2, P2 ;  /* 0x0000000a0d3f7211 */ /* 0x080fe200010f16ff */
[----:B------:R-:W-:Y:S01]  /*a6e0*/  IMAD R13, R65, UR9, RZ ;  /* 0x00000009410d7c24 */ /* 0x000fe2000f8e02ff */
[-C--:B------:R-:W-:Y:S02]  /*a6f0*/  LEA R66, P2, R70, R9.reuse, 0x2 ;  /* 0x0000000946427211 */ /* 0x080fe400078410ff */
[-C--:B------:R-:W-:Y:S02]  /*a700*/  LEA R52, P1, R56, R9.reuse, 0x2 ;  /* 0x0000000938347211 */ /* 0x080fe400078210ff */
[-C--:B------:R-:W-:Y:S01]  /*a710*/  LEA.HI.X.SX32 R67, R70, R10.reuse, 0x2, P2 ;  /* 0x0000000a46437211 */ /* 0x080fe200010f16ff */
[----:B------:R1:W-:Y:S01]  /*a720*/  STL [R1+0x574], R13 ;  /* 0x0005740d01007387 */ /* 0x0003e20000100800 */
[----:B------:R-:W-:Y:S02]  /*a730*/  LEA R70, P2, R74, R9, 0x2 ;  /* 0x000000094a467211 */ /* 0x000fe400078410ff */
[-C--:B------:R-:W-:Y:S01]  /*a740*/  LEA.HI.X.SX32 R53, R56, R10.reuse, 0x2, P1 ;  /* 0x0000000a38357211 */ /* 0x080fe200008f16ff */
[----:B------:R-:W-:Y:S01]  /*a750*/  STL [R1+0x570], R22 ;  /* 0x0005701601007387 */ /* 0x000fe20000100800 */
[----:B------:R-:W-:-:S02]  /*a760*/  LEA.HI.X.SX32 R71, R74, R10, 0x2, P2 ;  /* 0x0000000a4a477211 */ /* 0x000fc400010f16ff */
[-C--:B------:R-:W-:Y:S01]  /*a770*/  LEA R74, P2, R78, R9.reuse, 0x2 ;  /* 0x000000094e4a7211 */ /* 0x080fe200078410ff */
[----:B------:R1:W-:Y:S01]  /*a780*/  STL [R1+0x56c], R16 ;  /* 0x00056c1001007387 */ /* 0x0003e20000100800 */
[-C--:B------:R-:W-:Y:S02]  /*a790*/  LEA R56, P1, R60, R9.reuse, 0x2 ;  /* 0x000000093c387211 */ /* 0x080fe400078210ff */
[-C--:B------:R-:W-:Y:S01]  /*a7a0*/  LEA.HI.X.SX32 R75, R78, R10.reuse, 0x2, P2 ;  /* 0x0000000a4e4b7211 */ /* 0x080fe200010f16ff */
[----:B------:R-:W-:Y:S01]  /*a7b0*/  STL [R1+0x568], R21 ;  /* 0x0005681501007387 */ /* 0x000fe20000100800 */
[-C--:B------:R-:W-:Y:S02]  /*a7c0*/  LEA R78, P2, R2, R9.reuse, 0x2 ;  /* 0x00000009024e7211 */ /* 0x080fe400078410ff */
[----:B------:R-:W-:Y:S02]  /*a7d0*/  LEA.HI.X.SX32 R57, R60, R10, 0x2, P1 ;  /* 0x0000000a3c397211 */ /* 0x000fe400008f16ff */
[----:B------:R-:W-:-:S02]  /*a7e0*/  LEA R60, P1, R64, R9, 0x2 ;  /* 0x00000009403c7211 */ /* 0x000fc400078210ff */
[-C--:B------:R-:W-:Y:S01]  /*a7f0*/  LEA.HI.X.SX32 R79, R2, R10.reuse, 0x2, P2 ;  /* 0x0000000a024f7211 */ /* 0x080fe200010f16ff */
[----:B------:R-:W-:Y:S01]  /*a800*/  IMAD R2, R81, UR9, RZ ;  /* 0x0000000951027c24 */ /* 0x000fe2000f8e02ff */
[-C--:B------:R-:W-:Y:S02]  /*a810*/  LEA R82, P2, R86, R9.reuse, 0x2 ;  /* 0x0000000956527211 */ /* 0x080fe400078410ff */
[-C--:B------:R-:W-:Y:S02]  /*a820*/  LEA.HI.X.SX32 R61, R64, R10.reuse, 0x2, P1 ;  /* 0x0000000a403d7211 */ /* 0x080fe400008f16ff */
[-C--:B------:R-:W-:Y:S01]  /*a830*/  LEA R64, P1, R68, R9.reuse, 0x2 ;  /* 0x0000000944407211 */ /* 0x080fe200078210ff */
[----:B------:R1:W-:Y:S01]  /*a840*/  STL [R1+0x564], R2 ;  /* 0x0005640201007387 */ /* 0x0003e20000100800 */
[-C--:B------:R-:W-:Y:S02]  /*a850*/  LEA.HI.X.SX32 R83, R86, R10.reuse, 0x2, P2 ;  /* 0x0000000a56537211 */ /* 0x080fe400010f16ff */
[----:B------:R-:W-:Y:S01]  /*a860*/  LEA R86, P2, R90, R9, 0x2 ;  /* 0x000000095a567211 */ /* 0x000fe200078410ff */
[----:B------:R-:W-:Y:S01]  /*a870*/  STL [R1+0x560], R20 ;  /* 0x0005601401007387 */ /* 0x000fe20000100800 */
[----:B------:R-:W-:-:S02]  /*a880*/  LEA.HI.X.SX32 R65, R68, R10, 0x2, P1 ;  /* 0x0000000a44417211 */ /* 0x000fc400008f16ff */
[-C--:B------:R-:W-:Y:S01]  /*a890*/  LEA R68, P1, R72, R9.reuse, 0x2 ;  /* 0x0000000948447211 */ /* 0x080fe200078210ff */
[----:B------:R1:W-:Y:S01]  /*a8a0*/  STL [R1+0x55c], R14 ;  /* 0x00055c0e01007387 */ /* 0x0003e20000100800 */
[-C--:B------:R-:W-:Y:S02]  /*a8b0*/  LEA.HI.X.SX32 R87, R90, R10.reuse, 0x2, P2 ;  /* 0x0000000a5a577211 */ /* 0x080fe400010f16ff */
[CC--:B------:R-:W-:Y:S02]  /*a8c0*/  LEA R90, P2, R19.reuse, R9.reuse, 0x2 ;  /* 0x00000009135a7211 */ /* 0x0c0fe400078410ff */
[-C--:B------:R-:W-:Y:S02]  /*a8d0*/  LEA.HI.X.SX32 R69, R72, R10.reuse, 0x2, P1 ;  /* 0x0000000a48457211 */ /* 0x080fe400008f16ff */
[-C--:B------:R-:W-:Y:S02]  /*a8e0*/  LEA R72, P1, R76, R9.reuse, 0x2 ;  /* 0x000000094c487211 */ /* 0x080fe400078210ff */
[----:B------:R-:W-:Y:S01]  /*a8f0*/  LEA.HI.X.SX32 R91, R19, R10, 0x2, P2 ;  /* 0x0000000a135b7211 */ /* 0x000fe200010f16ff */
[----:B------:R-:W-:Y:S01]  /*a900*/  IMAD R19, R93, UR9, RZ ;  /* 0x000000095d137c24 */ /* 0x000fe2000f8e02ff */
[----:B------:R-:W-:-:S02]  /*a910*/  LEA R94, P2, R11, R9, 0x2 ;  /* 0x000000090b5e7211 */ /* 0x000fc400078410ff */
[-C--:B------:R-:W-:Y:S02]  /*a920*/  LEA.HI.X.SX32 R73, R76, R10.reuse, 0x2, P1 ;  /* 0x0000000a4c497211 */ /* 0x080fe400008f16ff */
[-C--:B------:R-:W-:Y:S01]  /*a930*/  LEA R76, P1, R80, R9.reuse, 0x2 ;  /* 0x00000009504c7211 */ /* 0x080fe200078210ff */
[----:B------:R-:W-:Y:S01]  /*a940*/  STL [R1+0x558], R19 ;  /* 0x0005581301007387 */ /* 0x000fe20000100800 */
[-C--:B------:R-:W-:Y:S01]  /*a950*/  LEA.HI.X.SX32 R95, R11, R10.reuse, 0x2, P2 ;  /* 0x0000000a0b5f7211 */ /* 0x080fe200010f16ff */
[----:B--2---:R-:W-:Y:S01]  /*a960*/  IMAD R11, R97, UR9, RZ ;  /* 0x00000009610b7c24 */ /* 0x004fe2000f8e02ff */
[-C--:B------:R-:W-:Y:S02]  /*a970*/  LEA R98, P2, R18, R9.reuse, 0x2 ;  /* 0x0000000912627211 */ /* 0x080fe400078410ff */
[-C--:B------:R-:W-:Y:S02]  /*a980*/  LEA.HI.X.SX32 R77, R80, R10.reuse, 0x2, P1 ;  /* 0x0000000a504d7211 */ /* 0x080fe400008f16ff */
[-C--:B------:R-:W-:Y:S01]  /*a990*/  LEA R80, P1, R84, R9.reuse, 0x2 ;  /* 0x0000000954507211 */ /* 0x080fe200078210ff */
[----:B------:R2:W-:Y:S01]  /*a9a0*/  STL [R1+0x554], R11 ;  /* 0x0005540b01007387 */ /* 0x0005e20000100800 */
[----:B------:R-:W-:Y:S01]  /*a9b0*/  LEA.HI.X.SX32 R99, R18, R10, 0x2, P2 ;  /* 0x0000000a12637211 */ /* 0x000fe200010f16ff */
[----:B---3--:R-:W-:Y:S01]  /*a9c0*/  IMAD R18, R101, UR9, RZ ;  /* 0x0000000965127c24 */ /* 0x008fe2000f8e02ff */
[----:B------:R-:W-:-:S02]  /*a9d0*/  LEA R102, P2, R15, R9, 0x2 ;  /* 0x000000090f667211 */ /* 0x000fc400078410ff */
[-C--:B------:R-:W-:Y:S02]  /*a9e0*/  LEA.HI.X.SX32 R81, R84, R10.reuse, 0x2, P1 ;  /* 0x0000000a54517211 */ /* 0x080fe400008f16ff */
[CC--:B------:R-:W-:Y:S01]  /*a9f0*/  LEA R84, P1, R88.reuse, R9.reuse, 0x2 ;  /* 0x0000000958547211 */ /* 0x0c0fe200078210ff */
[----:B------:R-:W-:Y:S01]  /*aa00*/  STL [R1+0x550], R18 ;  /* 0x0005501201007387 */ /* 0x000fe20000100800 */
[-C--:B------:R-:W-:Y:S01]  /*aa10*/  LEA.HI.X.SX32 R103, R15, R10.reuse, 0x2, P2 ;  /* 0x0000000a0f677211 */ /* 0x080fe200010f16ff */
[----:B----4-:R-:W-:Y:S01]  /*aa20*/  IMAD R15, R105, UR9, RZ ;  /* 0x00000009690f7c24 */ /* 0x010fe2000f8e02ff */
[CC--:B------:R-:W-:Y:S02]  /*aa30*/  LEA R106, P2, R17.reuse, R9.reuse, 0x2 ;  /* 0x00000009116a7211 */ /* 0x0c0fe400078410ff */
[-C--:B------:R-:W-:Y:S02]  /*aa40*/  LEA.HI.X.SX32 R85, R88, R10.reuse, 0x2, P1 ;  /* 0x0000000a58557211 */ /* 0x080fe400008f16ff */
[-C--:B------:R-:W-:Y:S01]  /*aa50*/  LEA R88, P1, R92, R9.reuse, 0x2 ;  /* 0x000000095c587211 */ /* 0x080fe200078210ff */
[----:B------:R3:W-:Y:S01]  /*aa60*/  STL [R1+0x54c], R15 ;  /* 0x00054c0f01007387 */ /* 0x0007e20000100800 */
[----:B------:R-:W-:Y:S01]  /*aa70*/  LEA.HI.X.SX32 R107, R17, R10, 0x2, P2 ;  /* 0x0000000a116b7211 */ /* 0x000fe200010f16ff */
[----:B-1----:R-:W-:Y:S01]  /*aa80*/  IMAD R17, R109, UR9, RZ ;  /* 0x000000096d117c24 */ /* 0x002fe2000f8e02ff */
[----:B------:R-:W-:-:S02]  /*aa90*/  LEA R110, P2, R13, R9, 0x2 ;  /* 0x000000090d6e7211 */ /* 0x000fc400078410ff */
[-C--:B------:R-:W-:Y:S02]  /*aaa0*/  LEA.HI.X.SX32 R89, R92, R10.reuse, 0x2, P1 ;  /* 0x0000000a5c597211 */ /* 0x080fe400008f16ff */
[-C--:B------:R-:W-:Y:S01]  /*aab0*/  LEA R92, P1, R96, R9.reuse, 0x2 ;  /* 0x00000009605c7211 */ /* 0x080fe200078210ff */
[----:B------:R-:W-:Y:S01]  /*aac0*/  STL [R1+0x548], R17 ;  /* 0x0005481101007387 */ /* 0x000fe20000100800 */
[-C--:B------:R-:W-:Y:S01]  /*aad0*/  LEA.HI.X.SX32 R111, R13, R10.reuse, 0x2, P2 ;  /* 0x0000000a0d6f7211 */ /* 0x080fe200010f16ff */
[----:B------:R-:W-:Y:S01]  /*aae0*/  IMAD R13, R113, UR9, RZ ;  /* 0x00000009710d7c24 */ /* 0x000fe2000f8e02ff */
[-C--:B------:R-:W-:Y:S02]  /*aaf0*/  LEA R114, P2, R16, R9.reuse, 0x2 ;  /* 0x0000000910727211 */ /* 0x080fe400078410ff */
[-C--:B------:R-:W-:Y:S02]  /*ab00*/  LEA.HI.X.SX32 R93, R96, R10.reuse, 0x2, P1 ;  /* 0x0000000a605d7211 */ /* 0x080fe400008f16ff */
[-C--:B------:R-:W-:Y:S01]  /*ab10*/  LEA R96, P1, R26, R9.reuse, 0x2 ;  /* 0x000000091a607211 */ /* 0x080fe200078210ff */
[----:B------:R1:W-:Y:S01]  /*ab20*/  STL [R1+0x544], R13 ;  /* 0x0005440d01007387 */ /* 0x0003e20000100800 */
[----:B------:R-:W-:Y:S01]  /*ab30*/  LEA.HI.X.SX32 R115, R16, R10, 0x2, P2 ;  /* 0x0000000a10737211 */ /* 0x000fe200010f16ff */
[----:B------:R-:W-:Y:S01]  /*ab40*/  IMAD R16, R117, UR9, RZ ;  /* 0x0000000975107c24 */ /* 0x000fe2000f8e02ff */
        /* <DEDUP_REMOVED lines=26> */
[-C--:B------:R-:W-:Y:S01]  /*acf0*/  LEA R116, P1, R21, R9.reuse, 0x2 ;  /* 0x0000000915747211 */ /* 0x080fe200078210ff */
[----:B------:R-:W-:Y:S01]  /*ad00*/  STL [R1+0x530], R15 ;  /* 0x0005300f01007387 */ /* 0x000fe20000100800 */
[-C--:B------:R-:W-:Y:S01]  /*ad10*/  LEA.HI.X.SX32 R135, R13, R10.reuse, 0x2, P2 ;  /* 0x0000000a0d877211 */ /* 0x080fe200010f16ff */
[----:B-1----:R-:W-:Y:S01]  /*ad20*/  IMAD R13, R137, UR9, RZ ;  /* 0x00000009890d7c24 */ /* 0x002fe2000f8e02ff */
[-C--:B------:R-:W-:Y:S02]  /*ad30*/  LEA R138, P2, R2, R9.reuse, 0x2 ;  /* 0x00000009028a7211 */ /* 0x080fe400078410ff */
[-C--:B------:R-:W-:Y:S02]  /*ad40*/  LEA.HI.X.SX32 R117, R21, R10.reuse, 0x2, P1 ;  /* 0x0000000a15757211 */ /* 0x080fe400008f16ff */
[-C--:B------:R-:W-:Y:S01]  /*ad50*/  LEA R120, P1, R20, R9.reuse, 0x2 ;  /* 0x0000000914787211 */ /* 0x080fe200078210ff */
[----:B------:R1:W-:Y:S01]  /*ad60*/  STL [R1+0x52c], R13 ;  /* 0x00052c0d01007387 */ /* 0x0003e20000100800 */
[----:B------:R-:W-:Y:S01]  /*ad70*/  LEA.HI.X.SX32 R139, R2, R10, 0x2, P2 ;  /* 0x0000000a028b7211 */ /* 0x000fe200010f16ff */
[----:B----4-:R-:W-:Y:S01]  /*ad80*/  IMAD R2, R141, UR9, RZ ;  /* 0x000000098d027c24 */ /* 0x010fe2000f8e02ff */
[----:B------:R-:W-:-:S02]  /*ad90*/  LEA R142, P2, R11, R9, 0x2 ;  /* 0x000000090b8e7211 */ /* 0x000fc400078410ff */
[-C--:B------:R-:W-:Y:S02]  /*ada0*/  LEA.HI.X.SX32 R121, R20, R10.reuse, 0x2, P1 ;  /* 0x0000000a14797211 */ /* 0x080fe400008f16ff */
[-C--:B------:R-:W-:Y:S01]  /*adb0*/  LEA R124, P1, R19, R9.reuse, 0x2 ;  /* 0x00000009137c7211 */ /* 0x080fe200078210ff */
[----:B------:R3:W-:Y:S01]  /*adc0*/  STL [R1+0x528], R2 ;  /* 0x0005280201007387 */ /* 0x0007e20000100800 */
[-C--:B------:R-:W-:Y:S02]  /*add0*/  LEA.HI.X.SX32 R143, R11, R10.reuse, 0x2, P2 ;  /* 0x0000000a0b8f7211 */ /* 0x080fe400010f16ff */
[----:B------:R-:W-:Y:S01]  /*ade0*/  LEA.HI.X.SX32 R125, R19, R10, 0x2, P1 ;  /* 0x0000000a137d7211 */ /* 0x000fe200008f16ff */
[----:B--2---:R-:W2:Y:S01]  /*adf0*/  S2R R11, SR_TID.X ;  /* 0x00000000000b7919 */ /* 0x004ea20000002100 */
[-C--:B------:R-:W-:Y:S02]  /*ae00*/  LEA R128, P1, R18, R9.reuse, 0x2 ;  /* 0x0000000912807211 */ /* 0x080fe400078210ff */
[----:B------:R-:W-:-:S02]  /*ae10*/  LEA R146, P2, R13, R9, 0x2 ;  /* 0x000000090d927211 */ /* 0x000fc400078410ff */
[-C--:B------:R-:W-:Y:S02]  /*ae20*/  LEA.HI.X.SX32 R129, R18, R10.reuse, 0x2, P1 ;  /* 0x0000000a12817211 */ /* 0x080fe400008f16ff */
[-C--:B------:R-:W-:Y:S02]  /*ae30*/  LEA R132, P1, R17, R9.reuse, 0x2 ;  /* 0x0000000911847211 */ /* 0x080fe400078210ff */
[-C--:B------:R-:W-:Y:S01]  /*ae40*/  LEA.HI.X.SX32 R147, R13, R10.reuse, 0x2, P2 ;  /* 0x0000000a0d937211 */ /* 0x080fe200010f16ff */
[----:B-1----:R-:W-:Y:S01]  /*ae50*/  IMAD R13, R149, UR9, RZ ;  /* 0x00000009950d7c24 */ /* 0x002fe2000f8e02ff */
[----:B------:R-:W-:Y:S02]  /*ae60*/  LEA.HI.X.SX32 R133, R17, R10, 0x2, P1 ;  /* 0x0000000a11857211 */ /* 0x000fe400008f16ff */
[----:B------:R-:W-:Y:S02]  /*ae70*/  LEA R136, P1, R16, R9, 0x2 ;  /* 0x0000000910887211 */ /* 0x000fe400078210ff */
[----:B------:R-:W-:-:S02]  /*ae80*/  ISETP.NE.U32.AND P2, PT, R180, RZ, PT ;  /* 0x000000ffb400720c */ /* 0x000fc40003f45070 */
[----:B------:R-:W-:Y:S02]  /*ae90*/  LEA.HI.X.SX32 R137, R16, R10, 0x2, P1 ;  /* 0x0000000a10897211 */ /* 0x000fe400008f16ff */
[----:B------:R-:W-:-:S04]  /*aea0*/  LEA R140, P1, R14, R9, 0x2 ;  /* 0x000000090e8c7211 */ /* 0x000fc800078210ff */
[----:B------:R-:W-:Y:S01]  /*aeb0*/  LEA.HI.X.SX32 R141, R14, R10, 0x2, P1 ;  /* 0x0000000a0e8d7211 */ /* 0x000fe200008f16ff */
[----:B------:R-:W-:Y:S01]  /*aec0*/  IMAD R14, R145, UR9, RZ ;  /* 0x00000009910e7c24 */ /* 0x000fe2000f8e02ff */
[----:B------:R-:W-:-:S04]  /*aed0*/  LEA R144, P1, R15, R9, 0x2 ;  /* 0x000000090f907211 */ /* 0x000fc800078210ff */
[-C--:B------:R-:W-:Y:S01]  /*aee0*/  LEA.HI.X.SX32 R145, R15, R10.reuse, 0x2, P1 ;  /* 0x0000000a0f917211 */ /* 0x080fe200008f16ff */
[----:B------:R1:W-:Y:S01]  /*aef0*/  STL [R1+0x524], R14 ;  /* 0x0005240e01007387 */ /* 0x0003e20000100800 */
[CC--:B------:R-:W-:Y:S01]  /*af00*/  LEA R148, P1, R2.reuse, R9.reuse, 0x2 ;  /* 0x0000000902947211 */ /* 0x0c0fe200078210ff */
[----:B--2---:R-:W-:Y:S02]  /*af10*/  IMAD.SHL.U32 R152, R11, 0x400, RZ ;  /* 0x000004000b987824 */ /* 0x004fe400078e00ff */
[----:B------:R2:W-:Y:S01]  /*af20*/  STL [R1+0x520], R13 ;  /* 0x0005200d01007387 */ /* 0x0005e20000100800 */
[----:B------:R-:W-:Y:S01]  /*af30*/  LEA.HI.X.SX32 R149, R2, R10, 0x2, P1 ;  /* 0x0000000a02957211 */ /* 0x000fe200008f16ff */
[----:B---3--:R-:W-:Y:S01]  /*af40*/  IMAD R2, R151, UR9, RZ ;  /* 0x0000000997027c24 */ /* 0x008fe2000f8e02ff */
[----:B------:R-:W-:Y:S02]  /*af50*/  LEA R150, P1, R14, R9, 0x2 ;  /* 0x000000090e967211 */ /* 0x000fe400078210ff */
[----:B------:R-:W-:-:S02]  /*af60*/  LOP3.LUT R3, R3, 0x8000, R152, 0xf8, !PT ;  /* 0x0000800003037812 */ /* 0x000fc400078ef898 */
[-C--:B------:R-:W-:Y:S01]  /*af70*/  LEA.HI.X.SX32 R151, R14, R10.reuse, 0x2, P1 ;  /* 0x0000000a0e977211 */ /* 0x080fe200008f16ff */
[----:B-1----:R-:W-:Y:S01]  /*af80*/  IMAD R14, R153, UR9, RZ ;  /* 0x00000009990e7c24 */ /* 0x002fe2000f8e02ff */
[CC--:B------:R-:W-:Y:S01]  /*af90*/  LEA R152, P1, R13.reuse, R9.reuse, 0x2 ;  /* 0x000000090d987211 */ /* 0x0c0fe200078210ff */
[----:B------:R1:W-:Y:S03]  /*afa0*/  STL [R1+0x51c], R2 ;  /* 0x00051c0201007387 */ /* 0x0003e60000100800 */
[-C--:B------:R-:W-:Y:S01]  /*afb0*/  LEA.HI.X.SX32 R153, R13, R10.reuse, 0x2, P1 ;  /* 0x0000000a0d997211 */ /* 0x080fe200008f16ff */
[----:B--2---:R-:W-:Y:S01]  /*afc0*/  IMAD R13, R155, UR9, RZ ;  /* 0x000000099b0d7c24 */ /* 0x004fe2000f8e02ff */
[CC--:B------:R-:W-:Y:S01]  /*afd0*/  LEA R154, P1, R2.reuse, R9.reuse, 0x2 ;  /* 0x00000009029a7211 */ /* 0x0c0fe200078210ff */
[----:B------:R2:W-:Y:S03]  /*afe0*/  STL [R1+0x518], R14 ;  /* 0x0005180e01007387 */ /* 0x0005e60000100800 */
        /* <DEDUP_REMOVED lines=51> */
[----:B------:R-:W-:Y:S03]  /*b320*/  STL.64 [R1+0xf0], R26 ;  /* 0x0000f01a01007387 */ /* 0x000fe60000100a00 */
[-C--:B------:R-:W-:Y:S01]  /*b330*/  LEA.HI.X.SX32 R23, R14, R10.reuse, 0x2, P1 ;  /* 0x0000000a0e177211 */ /* 0x080fe200008f16ff */
[----:B--2---:R-:W-:Y:S01]  /*b340*/  IMAD R14, R184, UR9, RZ ;  /* 0x00000009b80e7c24 */ /* 0x004fe2000f8e02ff */
[CC--:B------:R-:W-:Y:S01]  /*b350*/  LEA R16, P1, R13.reuse, R9.reuse, 0x2 ;  /* 0x000000090d107211 */ /* 0x0c0fe200078210ff */
[----:B------:R1:W-:Y:S03]  /*b360*/  STL [R1+0x4dc], R13 ;  /* 0x0004dc0d01007387 */ /* 0x0003e60000100800 */
[----:B------:R-:W-:Y:S01]  /*b370*/  LEA.HI.X.SX32 R17, R13, R10, 0x2, P1 ;  /* 0x0000000a0d117211 */ /* 0x000fe200008f16ff */
[----:B------:R-:W-:Y:S01]  /*b380*/  STL.64 [R1+0xf8], R20 ;  /* 0x0000f81401007387 */ /* 0x000fe20000100a00 */
[----:B------:R-:W-:-:S03]  /*b390*/  LEA R18, P1, R2, R9, 0x2 ;  /* 0x0000000902127211 */ /* 0x000fc600078210ff */
[----:B------:R2:W-:Y:S01]  /*b3a0*/  STL [R1+0x4d8], R2 ;  /* 0x0004d80201007387 */ /* 0x0005e20000100800 */
[-C--:B------:R-:W-:Y:S01]  /*b3b0*/  LEA.HI.X.SX32 R19, R2, R10.reuse, 0x2, P1 ;  /* 0x0000000a02137211 */ /* 0x080fe200008f16ff */
[----:B-1----:R-:W-:Y:S01]  /*b3c0*/  IMAD R13, R185, UR9, RZ ;  /* 0x00000009b90d7c24 */ /* 0x002fe2000f8e02ff */
[C---:B------:R-:W-:Y:S01]  /*b3d0*/  LEA R240, P1, R14.reuse, R9, 0x2 ;  /* 0x000000090ef07211 */ /* 0x040fe200078210ff */
[----:B------:R-:W-:Y:S03]  /*b3e0*/  STL.64 [R1+0x108], R22 ;  /* 0x0001081601007387 */ /* 0x000fe60000100a00 */
[----:B------:R-:W-:Y:S01]  /*b3f0*/  LEA.HI.X.SX32 R241, R14, R10, 0x2, P1 ;  /* 0x0000000a0ef17211 */ /* 0x000fe200008f16ff */
[----:B------:R1:W-:Y:S01]  /*b400*/  STL [R1+0x4d4], R14 ;  /* 0x0004d40e01007387 */ /* 0x0003e20000100800 */
[----:B--2---:R-:W-:-:S03]  /*b410*/  IMAD R2, R186, UR9, RZ ;  /* 0x00000009ba027c24 */ /* 0x004fc6000f8e02ff */
[----:B------:R2:W-:Y:S04]  /*b420*/  STL.64 [R1+0x110], R16 ;  /* 0x0001101001007387 */ /* 0x0005e80000100a00 */
[----:B------:R3:W-:Y:S01]  /*b430*/  STL [R1+0x4d0], R13 ;  /* 0x0004d00d01007387 */ /* 0x0007e20000100800 */
[----:B-1----:R-:W-:-:S03]  /*b440*/  LEA R14, P1, R13, R9, 0x2 ;  /* 0x000000090d0e7211 */ /* 0x002fc600078210ff */
[----:B------:R-:W-:Y:S01]  /*b450*/  STL.64 [R1+0x118], R18 ;  /* 0x0001181201007387 */ /* 0x000fe20000100a00 */
[-C--:B------:R-:W-:Y:S01]  /*b460*/  LEA.HI.X.SX32 R15, R13, R10.reuse, 0x2, P1 ;  /* 0x0000000a0d0f7211 */ /* 0x080fe200008f16ff */
[----:B--2---:R-:W-:Y:S01]  /*b470*/  IMAD R16, R187, UR9, RZ ;  /* 0x00000009bb107c24 */ /* 0x004fe2000f8e02ff */
[-C--:B------:R-:W-:Y:S01]  /*b480*/  LEA R24, P1, R2, R9.reuse, 0x2 ;  /* 0x0000000902187211 */ /* 0x080fe200078210ff */
[----:B---3--:R-:W-:Y:S01]  /*b490*/  IMAD R13, R188, UR9, RZ ;  /* 0x00000009bc0d7c24 */ /* 0x008fe2000f8e02ff */
[----:B------:R1:W-:Y:S02]  /*b4a0*/  STL [R1+0x4cc], R2 ;  /* 0x0004cc0201007387 */ /* 0x0003e40000100800 */
[-C--:B------:R-:W-:Y:S02]  /*b4b0*/  LEA.HI.X.SX32 R25, R2, R10.reuse, 0x2, P1 ;  /* 0x0000000a02197211 */ /* 0x080fe400008f16ff */
[CC--:B------:R-:W-:Y:S01]  /*b4c0*/  LEA R244, P1, R16.reuse, R9.reuse, 0x2 ;  /* 0x0000000910f47211 */ /* 0x0c0fe200078210ff */
[----:B------:R-:W-:Y:S03]  /*b4d0*/  STL.64 [R1+0x120], R240 ;  /* 0x000120f001007387 */ /* 0x000fe60000100a00 */
[----:B------:R-:W-:Y:S01]  /*b4e0*/  LEA.HI.X.SX32 R245, R16, R10, 0x2, P1 ;  /* 0x0000000a10f57211 */ /* 0x000fe200008f16ff */
[----:B------:R-:W-:Y:S01]  /*b4f0*/  STL [R1+0x4c8], R16 ;  /* 0x0004c81001007387 */ /* 0x000fe20000100800 */
[----:B-1----:R-:W-:Y:S01]  /*b500*/  IMAD R2, R189, UR9, RZ ;  /* 0x00000009bd027c24 */ /* 0x002fe2000f8e02ff */
[----:B------:R-:W-:-:S02]  /*b510*/  LEA R250, P1, R13, R9, 0x2 ;  /* 0x000000090dfa7211 */ /* 0x000fc400078210ff */
[----:B------:R-:W-:Y:S02]  /*b520*/  STL.64 [R1+0x128], R14 ;  /* 0x0001280e01007387 */ /* 0x000fe40000100a00 */
[-C--:B------:R-:W-:Y:S02]  /*b530*/  LEA.HI.X.SX32 R251, R13, R10.reuse, 0x2, P1 ;  /* 0x0000000a0dfb7211 */ /* 0x080fe400008f16ff */
[----:B------:R-:W-:Y:S01]  /*b540*/  LEA R248, P1, R2, R9, 0x2 ;  /* 0x0000000902f87211 */ /* 0x000fe200078210ff */
[----:B------:R-:W-:Y:S01]  /*b550*/  IMAD R9, R12, 0x2, R178 ;  /* 0x000000020c097824 */ /* 0x000fe200078e02b2 */
[----:B------:R1:W-:Y:S02]  /*b560*/  STL [R1+0x4c0], R13 ;  /* 0x0004c00d01007387 */ /* 0x0003e40000100800 */
[----:B------:R-:W-:Y:S02]  /*b570*/  LEA.HI.X.SX32 R249, R2, R10, 0x2, P1 ;  /* 0x0000000a02f97211 */ /* 0x000fe400008f16ff */
[----:B------:R-:W-:Y:S01]  /*b580*/  LEA R178, P3, R9, R238, 0x2 ;  /* 0x000000ee09b27211 */ /* 0x000fe200078610ff */
[----:B------:R2:W-:Y:S01]  /*b590*/  STL.64 [R1+0x130], R24 ;  /* 0x0001301801007387 */ /* 0x0005e20000100a00 */
[----:B------:R-:W-:-:S02]  /*b5a0*/  ISETP.NE.U32.AND P1, PT, R179, RZ, PT ;  /* 0x000000ffb300720c */ /* 0x000fc40003f25070 */
[----:B------:R-:W-:Y:S01]  /*b5b0*/  LEA.HI.X.SX32 R179, R9, R6, 0x2, P3 ;  /* 0x0000000609b37211 */ /* 0x000fe200018f16ff */
[C---:B------:R-:W-:Y:S01]  /*b5c0*/  IMAD R9, R12.reuse, 0x2, R9 ;  /* 0x000000020c097824 */ /* 0x040fe200078e0209 */
[----:B------:R3:W-:Y:S04]  /*b5d0*/  STL [R1+0x4b8], R2 ;  /* 0x0004b80201007387 */ /* 0x0007e80000100800 */
[C---:B------:R-:W-:Y:S01]  /*b5e0*/  LEA R180, P3, R9.reuse, R238, 0x2 ;  /* 0x000000ee09b47211 */ /* 0x040fe200078610ff */
[----:B------:R-:W-:Y:S03]  /*b5f0*/  STL.64 [R1+0x140], R244 ;  /* 0x000140f401007387 */ /* 0x000fe60000100a00 */
[----:B------:R-:W-:Y:S01]  /*b600*/  LEA.HI.X.SX32 R181, R9, R6, 0x2, P3 ;  /* 0x0000000609b57211 */ /* 0x000fe200018f16ff */
[C---:B------:R-:W-:Y:S01]  /*b610*/  IMAD R9, R12.reuse, 0x2, R9 ;  /* 0x000000020c097824 */ /* 0x040fe200078e0209 */
[----:B------:R-:W-:Y:S04]  /*b620*/  STL.64 [R1+0x148], R250 ;  /* 0x000148fa01007387 */ /* 0x000fe80000100a00 */
[C---:B------:R-:W-:Y:S01]  /*b630*/  LEA R182, P3, R9.reuse, R238, 0x2 ;  /* 0x000000ee09b67211 */ /* 0x040fe200078610ff */
[----:B------:R-:W-:Y:S03]  /*b640*/  STL.64 [R1+0x138], R248 ;  /* 0x000138f801007387 */ /* 0x000fe60000100a00 */
[----:B------:R-:W-:Y:S01]  /*b650*/  LEA.HI.X.SX32 R183, R9, R6, 0x2, P3 ;  /* 0x0000000609b77211 */ /* 0x000fe200018f16ff */
[C---:B------:R-:W-:Y:S01]  /*b660*/  IMAD R9, R12.reuse, 0x2, R9 ;  /* 0x000000020c097824 */ /* 0x040fe200078e0209 */
[----:B------:R-:W4:Y:S04]  /*b670*/  LDL.LU R176, [R1+0x158] ;  /* 0x0001580001b07983 */ /* 0x000f280000300800 */
[C---:B------:R-:W-:Y:S01]  /*b680*/  LEA R184, P3, R9.reuse, R238, 0x2 ;  /* 0x000000ee09b87211 */ /* 0x040fe200078610ff */
[----:B-1----:R-:W4:Y:S03]  /*b690*/  LDL R13, [R1+0x100] ;  /* 0x00010000010d7983 */ /* 0x002f260000100800 */
[----:B------:R-:W-:Y:S01]  /*b6a0*/  LEA.HI.X.SX32 R185, R9, R6, 0x2, P3 ;  /* 0x0000000609b97211 */ /* 0x000fe200018f16ff */
[----:B------:R-:W-:Y:S01]  /*b6b0*/  IMAD R9, R12, 0x2, R9 ;  /* 0x000000020c097824 */ /* 0x000fe200078e0209 */
[----:B------:R-:W4:Y:S04]  /*b6c0*/  LDL R242, [R1+0x104] ;  /* 0x0001040001f27983 */ /* 0x000f280000100800 */
[----:B------:R-:W-:-:S04]  /*b6d0*/  LEA R186, P3, R9, R238, 0x2 ;  /* 0x000000ee09ba7211 */ /* 0x000fc800078610ff */
[----:B------:R-:W-:Y:S01]  /*b6e0*/  LEA.HI.X.SX32 R187, R9, R6, 0x2, P3 ;  /* 0x0000000609bb7211 */ /* 0x000fe200018f16ff */
[----:B------:R-:W-:-:S05]  /*b6f0*/  IMAD R9, R12, 0x2, R9 ;  /* 0x000000020c097824 */ /* 0x000fca00078e0209 */
        /* <DEDUP_REMOVED lines=29> */
[----:B------:R-:W-:Y:S01]  /*b8d0*/  IMAD R9, R12, 0x2, R9 ;  /* 0x000000020c097824 */ /* 0x000fe200078e0209 */
[----:B------:R-:W-:-:S04]  /*b8e0*/  ISETP.NE.U32.AND P3, PT, R7, RZ, PT ;  /* 0x000000ff0700720c */ /* 0x000fc80003f65070 */
[----:B------:R-:W-:-:S04]  /*b8f0*/  LEA R208, P4, R9, R238, 0x2 ;  /* 0x000000ee09d07211 */ /* 0x000fc800078810ff */
[----:B------:R-:W-:Y:S01]  /*b900*/  LEA.HI.X.SX32 R209, R9, R6, 0x2, P4 ;  /* 0x0000000609d17211 */ /* 0x000fe200020f16ff */
[----:B------:R-:W-:Y:S01]  /*b910*/  IMAD R9, R12, 0x2, R9 ;  /* 0x000000020c097824 */ /* 0x000fe200078e0209 */
[----:B------:R-:W-:-:S03]  /*b920*/  UIADD3 UR12, UPT, UPT, UR10, UR4, URZ ;  /* 0x000000040a0c7290 */ /* 0x000fc6000fffe0ff */
[----:B------:R-:W-:Y:S02]  /*b930*/  @P3 LOP3.LUT R5, R5, 0x1, RZ, 0xfc, !PT ;  /* 0x0000000105053812 */ /* 0x000fe400078efcff */
[----:B------:R-:W-:-:S04]  /*b940*/  LEA R210, P4, R9, R238, 0x2 ;  /* 0x000000ee09d27211 */ /* 0x000fc800078810ff */
[----:B------:R-:W-:Y:S01]  /*b950*/  LEA.HI.X.SX32 R211, R9, R6, 0x2, P4 ;  /* 0x0000000609d37211 */ /* 0x000fe200020f16ff */
[----:B------:R-:W-:-:S05]  /*b960*/  IMAD R9, R12, 0x2, R9 ;  /* 0x000000020c097824 */ /* 0x000fca00078e0209 */
[----:B------:R-:W-:-:S04]  /*b970*/  LEA R212, P4, R9, R238, 0x2 ;  /* 0x000000ee09d47211 */ /* 0x000fc800078810ff */
[----:B------:R-:W-:Y:S01]  /*b980*/  LEA.HI.X.SX32 R213, R9, R6, 0x2, P4 ;  /* 0x0000000609d57211 */ /* 0x000fe200020f16ff */
[----:B------:R-:W-:-:S05]  /*b990*/  IMAD R9, R12, 0x2, R9 ;  /* 0x000000020c097824 */ /* 0x000fca00078e0209 */
[----:B------:R-:W-:-:S04]  /*b9a0*/  LEA R214, P4, R9, R238, 0x2 ;  /* 0x000000ee09d67211 */ /* 0x000fc800078810ff */
[----:B------:R-:W-:Y:S02]  /*b9b0*/  LEA.HI.X.SX32 R215, R9, R6, 0x2, P4 ;  /* 0x0000000609d77211 */ /* 0x000fe400020f16ff */
        /* <DEDUP_REMOVED lines=24> */
[----:B------:R-:W4:Y:S01]  /*bb40*/  LDL.LU R0, [R1+0x15c] ;  /* 0x00015c0001007983 */ /* 0x000f220000300800 */
[C---:B------:R-:W-:Y:S01]  /*bb50*/  LOP3.LUT P3, RZ, R11.reuse, 0x7f, RZ, 0xc0, !PT ;  /* 0x0000007f0bff7812 */ /* 0x040fe2000786c0ff */
[----:B------:R-:W-:Y:S01]  /*bb60*/  STTM.16dp32bit_t0_t15.x128 tmem[UR12], RZ ;  /* 0x000000ff000079ed */ /* 0x000fe20008b8000c */
[----:B------:R-:W-:Y:S01]  /*bb70*/  STTM.16dp32bit_t16_t31.x128 tmem[UR12+0x80], RZ ;  /* 0x000080ff000079ed */ /* 0x000fe20008ba000c */
[----:B------:R-:W1:Y:S01]  /*bb80*/  FENCE.VIEW.ASYNC.T ;  /* 0x00000000000073c6 */ /* 0x000e620000000200 */
[----:B------:R-:W-:Y:S01]  /*bb90*/  LOP3.LUT R11, R11, 0x3f, RZ, 0xc0, !PT ;  /* 0x0000003f0b0b7812 */ /* 0x000fe200078ec0ff */
[----:B------:R-:W-:Y:S01]  /*bba0*/  UMOV UR5, 0x1 ;  /* 0x0000000100057882 */ /* 0x000fe20000000000 */
[----:B------:R-:W-:-:S07]  /*bbb0*/  UIADD3 UR13, UPT, UPT, UR11, 0x50000, URZ ;  /* 0x000500000b0d7890 */ /* 0x000fce000fffe0ff */
[----:B-1----:R-:W-:Y:S01]  /*bbc0*/  VOTEU.ALL UP1, P3 ;  /* 0x0000000000ff7886 */ /* 0x002fe20001820000 */
[----:B------:R-:W-:Y:S02]  /*bbd0*/  IMAD R4, R11, 0x80, R243 ;  /* 0x000000800b047824 */ /* 0x000fe400078e02f3 */
[----:B------:R-:W4:Y:S02]  /*bbe0*/  LDL.LU R11, [R1+0x160] ;  /* 0x00016000010b7983 */ /* 0x000f240000300800 */
[----:B------:R-:W-:-:S04]  /*bbf0*/  @!UP1 UIADD3 UR14, UPT, UPT, -UR5, 0x100000, URZ ;  /* 0x00100000050e9890 */ /* 0x000fc8000fffe1ff */
[----:B------:R-:W-:Y:S02]  /*bc00*/  @!UP1 USHF.L.U32 UR15, UR14, 0xb, URZ ;  /* 0x0000000b0e0f9899 */ /* 0x000fe400080006ff */
[----:B------:R-:W-:Y:S02]  /*bc10*/  @!UP1 USHF.L.U32 UR14, UR14, 0x1, URZ ;  /* 0x000000010e0e9899 */ /* 0x000fe400080006ff */
[----:B------:R-:W-:-:S04]  /*bc20*/  @!UP1 UIADD3 UR4, UPT, UPT, -UR5, 0x100000, URZ ;  /* 0x0010000005049890 */ /* 0x000fc8000fffe1ff */
[----:B------:R-:W-:Y:S02]  /*bc30*/  @!UP1 USHF.L.U32 UR5, UR4, 0xb, URZ ;  /* 0x0000000b04059899 */ /* 0x000fe400080006ff */
[----:B------:R-:W-:Y:S01]  /*bc40*/  @!UP1 USHF.L.U32 UR4, UR4, 0x1, URZ ;  /* 0x0000000104049899 */ /* 0x000fe200080006ff */
[----:B------:R-:W-:Y:S01]  /*bc50*/  VOTEU.ALL UP1, P3 ;  /* 0x0000000000ff7886 */ /* 0x000fe20001820000 */
[----:B------:R-:W-:Y:S06]  /*bc60*/  BAR.SYNC.DEFER_BLOCKING 0x0 ;  /* 0x0000000000007b1d */ /* 0x000fec0000010000 */
[----:B--2---:R-:W2:Y:S04]  /*bc70*/  LDL.LU R25, [R1+0x170] ;  /* 0x0001700001197983 */ /* 0x004ea80000300800 */
[----:B------:R-:W2:Y:S01]  /*bc80*/  LDL.LU R16, [R1+0x16c] ;  /* 0x00016c0001107983 */ /* 0x000ea20000300800 */
[----:B------:R-:W1:Y:S03]  /*bc90*/  LDCU.64 UR40, c[0x0][0x358] ;  /* 0x00006b00ff2877ac */ /* 0x000e660008000a00 */
[----:B------:R-:W2:Y:S04]  /*bca0*/  LDL.LU R246, [R1+0x168] ;  /* 0x0001680001f67983 */ /* 0x000ea80000300800 */
[----:B------:R-:W4:Y:S02]  /*bcb0*/  FENCE.VIEW.ASYNC.S ;  /* 0x00000000000073c6 */ /* 0x000f240000000000 */
[----:B----4-:R4:W1:Y:S01]  /*bcc0*/  @!UP1 SYNCS.EXCH.64 URZ, [UR13], UR14 ;  /* 0x0000000e0dff95b2 */ /* 0x0108620008000100 */
[----:B------:R-:W-:Y:S01]  /*bcd0*/  VOTEU.ALL UP2, P3 ;  /* 0x0000000000ff7886 */ /* 0x000fe20001840000 */
[----:B-1----:R-:W-:Y:S01]  /*bce0*/  BAR.SYNC.DEFER_BLOCKING 0x0 ;  /* 0x0000000000007b1d */ /* 0x002fe20000010000 */
[----:B---3--:R-:W-:Y:S01]  /*bcf0*/  VIADD R2, R4, UR11 ;  /* 0x0000000b04027c36 */ /* 0x008fe20008000000 */
[----:B------:R-:W-:-:S02]  /*bd00*/  ISETP.NE.U32.AND P4, PT, R176, RZ, PT ;  /* 0x000000ffb000720c */ /* 0x000fc40003f85070 */
[----:B------:R-:W-:Y:S02]  /*bd10*/  ISETP.NE.U32.AND P5, PT, R13, RZ, PT ;  /* 0x000000ff0d00720c */ /* 0x000fe40003fa5070 */
[----:B------:R4:W1:Y:S01]  /*bd20*/  @!UP2 SYNCS.EXCH.64 URZ, [UR11+0x50008], UR4 ;  /* 0x050008040bffa5b2 */ /* 0x0008620008000100 */
[----:B------:R-:W3:Y:S01]  /*bd30*/  LDL.LU R13, [R1+0x164] ;  /* 0x00016400010d7983 */ /* 0x000ee20000300800 */
[----:B------:R-:W-:-:S03]  /*bd40*/  ISETP.NE.U32.AND P3, PT, R242, RZ, PT ;  /* 0x000000fff200720c */ /* 0x000fc60003f65070 */
[----:B------:R-:W-:Y:S04]  /*bd50*/  STL.64 [R1+0xc10], R216 ;  /* 0x000c10d801007387 */ /* 0x000fe80000100a00 */
[----:B------:R-:W-:Y:S04]  /*bd60*/  STL.64 [R1+0xc18], R218 ;  /* 0x000c18da01007387 */ /* 0x000fe80000100a00 */
[----:B------:R1:W-:Y:S04]  /*bd70*/  STL.64 [R1+0xc20], R184 ;  /* 0x000c20b801007387 */ /* 0x0003e80000100a00 */
[----:B------:R-:W4:Y:S04]  /*bd80*/  LDL.LU R242, [R1+0x180] ;  /* 0x0001800001f27983 */ /* 0x000f280000300800 */
[----:B------:R-:W4:Y:S04]  /*bd90*/  LDL.LU R247, [R1+0x17c] ;  /* 0x00017c0001f77983 */ /* 0x000f280000300800 */
[----:B------:R-:W-:Y:S01]  /*bda0*/  @!PT LDS RZ, [RZ] ;  /* 0x00000000fffff984 */ /* 0x000fe20000000800 */
[----:B------:R-:W-:Y:S01]  /*bdb0*/  @!PT LDS RZ, [RZ] ;  /* 0x00000000fffff984 */ /* 0x000fe20000000800 */
[----:B------:R-:W-:Y:S01]  /*bdc0*/  @!PT LDS RZ, [RZ] ;  /* 0x00000000fffff984 */ /* 0x000fe20000000800 */
[----:B-1----:R-:W-:Y:S04]  /*bdd0*/  LDGSTS.E [R2+0x40000], desc[UR40][R216.64], P4 ;  /* 0x40000000d8027fae */ /* 0x002fe8000a1a1028 */
[----:B------:R-:W-:Y:S04]  /*bde0*/  LDGSTS.E [R2+0x40008], desc[UR40][R218.64], P3 ;  /* 0x40008000da027fae */ /* 0x000fe800099a1028 */
[----:B------:R-:W-:Y:S04]  /*bdf0*/  LDGSTS.E [R2+0x42000], desc[UR40][R184.64], P5 ;  /* 0x42000000b8027fae */ /* 0x000fe8000a9a1028 */
[----:B------:R-:W4:Y:S01]  /*be00*/  LDL.LU R17, [R1+0x178] ;  /* 0x0001780001117983 */ /* 0x000f220000300800 */
[----:B------:R-:W-:-:S03]  /*be10*/  ISETP.NE.U32.AND P4, PT, R252, RZ, PT ;  /* 0x000000fffc00720c */ /* 0x000fc60003f85070 */
[----:B------:R1:W-:Y:S01]  /*be20*/  LDGSTS.E [R2+0x42008], desc[UR40][R186.64], P0 ;  /* 0x42008000ba027fae */ /* 0x0003e200081a1028 */
[----:B------:R-:W-:-:S03]  /*be30*/  ISETP.NE.U32.AND P5, PT, R0, RZ, PT ;  /* 0x000000ff0000720c */ /* 0x000fc60003fa5070 */
[----:B------:R-:W4:Y:S04]  /*be40*/  LDL.LU R0, [R1+0x174] ;  /* 0x0001740001007983 */ /* 0x000f280000300800 */
[----:B------:R-:W4:Y:S04]  /*be50*/  LDL.LU R177, [R1+0x190] ;  /* 0x0001900001b17983 */ /* 0x000f280000300800 */
[----:B------:R-:W4:Y:S01]  /*be60*/  LDL.LU R176, [R1+0x18c] ;  /* 0x00018c0001b07983 */ /* 0x000f220000300800 */
[----:B-1----:R-:W-:Y:S02]  /*be70*/  LOP3.LUT R2, R4, 0x10, RZ, 0x3c, !PT ;  /* 0x0000001004027812 */ /* 0x002fe400078e3cff */
[----:B------:R-:W-:-:S03]  /*be80*/  ISETP.NE.U32.AND P3, PT, R11, RZ, PT ;  /* 0x000000ff0b00720c */ /* 0x000fc60003f65070 */
[----:B------:R-:W-:Y:S01]  /*be90*/  VIADD R6, R2, UR11 ;  /* 0x0000000b02067c36 */ /* 0x000fe20008000000 */
[----:B------:R-:W-:Y:S01]  /*bea0*/  LOP3.LUT R5, R5, 0xfffffff7, RZ, 0xc0, !PT ;  /* 0xfffffff705057812 */ /* 0x000fe200078ec0ff */
[----:B------:R-:W4:Y:S03]  /*beb0*/  LDL.LU R2, [R1+0x188] ;  /* 0x0001880001027983 */ /* 0x000f260000300800 */
[----:B------:R-:W-:Y:S01]  /*bec0*/  @P5 LOP3.LUT R5, R5, 0x8, RZ, 0xfc, !PT ;  /* 0x0000000805055812 */ /* 0x000fe200078efcff */
[----:B------:R-:W-:Y:S04]  /*bed0*/  LDGSTS.E [R6+0x40000], desc[UR40][R220.64], P4 ;  /* 0x40000000dc067fae */ /* 0x000fe8000a1a1028 */
[----:B------:R-:W4:Y:S01]  /*bee0*/  LDL.LU R11, [R1+0x184] ;  /* 0x00018400010b7983 */ /* 0x000f220000300800 */
[----:B--2---:R-:W-:-:S03]  /*bef0*/  ISETP.NE.U32.AND P5, PT, R25, RZ, PT ;  /* 0x000000ff1900720c */ /* 0x004fc60003fa5070 */
[----:B------:R-:W-:Y:S01]  /*bf00*/  LDGSTS.E [R6+0x40008], desc[UR40][R222.64], P3 ;  /* 0x40008000de067fae */ /* 0x000fe200099a1028 */
[----:B------:R-:W-:-:S03]  /*bf10*/  ISETP.NE.U32.AND P0, PT, R16, RZ, PT ;  /* 0x000000ff1000720c */ /* 0x000fc60003f05070 */
[----:B------:R-:W-:Y:S04]  /*bf20*/  LDGSTS.E [R6+0x42000], desc[UR40][R188.64], P1 ;  /* 0x42000000bc067fae */ /* 0x000fe800089a1028 */
[----:B------:R1:W-:Y:S01]  /*bf30*/  LDGSTS.E [R6+0x42008], desc[UR40][R190.64], P2 ;  /* 0x42008000be067fae */ /* 0x0003e200091a1028 */
[----:B------:R-:W-:Y:S02]  /*bf40*/  ISETP.NE.U32.AND P4, PT, R246, RZ, PT ;  /* 0x000000fff600720c */ /* 0x000fe40003f85070 */
[----:B-1----:R-:W-:-:S05]  /*bf50*/  LOP3.LUT R6, R4, 0x20, RZ, 0x3c, !PT ;  /* 0x0000002004067812 */ /* 0x002fca00078e3cff */
[----:B------:R-:W-:Y:S01]  /*bf60*/  VIADD R252, R6, UR11 ;  /* 0x0000000b06fc7c36 */ /* 0x000fe20008000000 */
[----:B------:R-:W-:-:S04]  /*bf70*/  LOP3.LUT R6, R4, 0x30, RZ, 0x3c, !PT ;  /* 0x0000003004067812 */ /* 0x000fc800078e3cff */
[----:B------:R-:W-:Y:S04]  /*bf80*/  LDGSTS.E [R252+0x40000], desc[UR40][R224.64], P5 ;  /* 0x40000000e0fc7fae */ /* 0x000fe8000a9a1028 */
[----:B------:R-:W-:Y:S01]  /*bf90*/  LDGSTS.E [R252+0x40008], desc[UR40][R226.64], P0 ;  /* 0x40008000e2fc7fae */ /* 0x000fe200081a1028 */
[----:B---3--:R-:W-:Y:S01]  /*bfa0*/  ISETP.NE.U32.AND P3, PT, R13, RZ, PT ;  /* 0x000000ff0d00720c */ /* 0x008fe20003f65070 */
[----:B------:R-:W-:Y:S02]  /*bfb0*/  VIADD R243, R6, UR11 ;  /* 0x0000000b06f37c36 */ /* 0x000fe40008000000 */
[----:B------:R-:W2:Y:S04]  /*bfc0*/  LDL.LU R13, [R1+0x1a0] ;  /* 0x0001a000010d7983 */ /* 0x000ea80000300800 */
[----:B------:R-:W-:Y:S06]  /*bfd0*/  LDGSTS.E [R252+0x42000], desc[UR40][R192.64], P4 ;  /* 0x42000000c0fc7fae */ /* 0x000fec000a1a1028 */
[----:B------:R-:W-:Y:S01]  /*bfe0*/  LDGSTS.E [R252+0x42008], desc[UR40][R194.64], P3 ;  /* 0x42008000c2fc7fae */ /* 0x000fe200099a1028 */
[----:B----4-:R-:W-:-:S03]  /*bff0*/  ISETP.NE.U32.AND P5, PT, R242, RZ, PT ;  /* 0x000000fff200720c */ /* 0x010fc60003fa5070 */
[----:B------:R-:W3:Y:S01]  /*c000*/  LDL.LU R242, [R1+0x19c] ;  /* 0x00019c0001f27983 */ /* 0x000ee20000300800 */
[----:B------:R-:W-:-:S03]  /*c010*/  ISETP.NE.U32.AND P0, PT, R247, RZ, PT ;  /* 0x000000fff700720c */ /* 0x000fc60003f05070 */
[----:B------:R-:W4:Y:S04]  /*c020*/  LDL.LU R246, [R1+0x198] ;  /* 0x0001980001f67983 */ /* 0x000f280000300800 */
[----:B------:R-:W4:Y:S04]  /*c030*/  LDL.LU R247, [R1+0x194] ;  /* 0x0001940001f77983 */ /* 0x000f280000300800 */
[----:B------:R-:W-:Y:S04]  /*c040*/  LDGSTS.E [R243+0x40000], desc[UR40][R228.64], P5 ;  /* 0x40000000e4f37fae */ /* 0x000fe8000a9a1028 */
[----:B------:R-:W-:Y:S04]  /*c050*/  LDGSTS.E [R243+0x40008], desc[UR40][R230.64], P0 ;  /* 0x40008000e6f37fae */ /* 0x000fe800081a1028 */
[----:B------:R-:W4:Y:S01]  /*c060*/  LDL.LU R29, [R1+0x1b0] ;  /* 0x0001b000011d7983 */ /* 0x000f220000300800 */
[----:B------:R-:W-:-:S02]  /*c070*/  ISETP.NE.U32.AND P5, PT, R177, RZ, PT ;  /* 0x000000ffb100720c */ /* 0x000fc40003fa5070 */
[----:B------:R-:W-:Y:S02]  /*c080*/  ISETP.NE.U32.AND P0, PT, R176, RZ, PT ;  /* 0x000000ffb000720c */ /* 0x000fe40003f05070 */
[----:B------:R-:W4:Y:S04]  /*c090*/  LDL.LU R176, [R1+0x1ac] ;  /* 0x0001ac0001b07983 */ /* 0x000f280000300800 */
[----:B------:R-:W4:Y:S01]  /*c0a0*/  LDL.LU R177, [R1+0x1a8] ;  /* 0x0001a80001b17983 */ /* 0x000f220000300800 */
[----:B------:R-:W-:Y:S02]  /*c0b0*/  ISETP.NE.U32.AND P4, PT, R17, RZ, PT ;  /* 0x000000ff1100720c */ /* 0x000fe40003f85070 */
[----:B------:R-:W-:Y:S02]  /*c0c0*/  ISETP.NE.U32.AND P3, PT, R0, RZ, PT ;  /* 0x000000ff0000720c */ /* 0x000fe40003f65070 */
[----:B------:R-:W-:-:S09]  /*c0d0*/  LOP3.LUT R0, R4, 0x40, RZ, 0x3c, !PT ;  /* 0x0000004004007812 */ /* 0x000fd200078e3cff */
[----:B------:R-:W-:Y:S01]  /*c0e0*/  LDGSTS.E [R243+0x42000], desc[UR40][R196.64], P4 ;  /* 0x42000000c4f37fae */ /* 0x000fe2000a1a1028 */
[----:B------:R-:W-:-:S03]  /*c0f0*/  ISETP.NE.U32.AND P4, PT, R2, RZ, PT ;  /* 0x000000ff0200720c */ /* 0x000fc60003f85070 */
[----:B------:R-:W-:Y:S01]  /*c100*/  LDGSTS.E [R243+0x42008], desc[UR40][R198.64], P3 ;  /* 0x42008000c6f37fae */ /* 0x000fe200099a1028 */
[----:B------:R-:W-:Y:S01]  /*c110*/  ISETP.NE.U32.AND P3, PT, R11, RZ, PT ;  /* 0x000000ff0b00720c */ /* 0x000fe20003f65070 */
[----:B------:R-:W-:Y:S02]  /*c120*/  VIADD R0, R0, UR11 ;  /* 0x0000000b00007c36 */ /* 0x000fe40008000000 */
[----:B------:R-:W4:Y:S04]  /*c130*/  LDL.LU R2, [R1+0x1a4] ;  /* 0x0001a40001027983 */ /* 0x000f280000300800 */
[----:B------:R-:W-:Y:S04]  /*c140*/  LDGSTS.E [R0+0x40000], desc[UR40][R232.64], P5 ;  /* 0x40000000e8007fae */ /* 0x000fe8000a9a1028 */
[----:B------:R-:W-:Y:S04]  /*c150*/  LDGSTS.E [R0+0x40008], desc[UR40][R234.64], P0 ;  /* 0x40008000ea007fae */ /* 0x000fe800081a1028 */
[----:B------:R-:W-:Y:S04]  /*c160*/  LDGSTS.E [R0+0x42000], desc[UR40][R200.64], P4 ;  /* 0x42000000c8007fae */ /* 0x000fe8000a1a1028 */
[----:B------:R1:W-:Y:S04]  /*c170*/  LDGSTS.E [R0+0x42008], desc[UR40][R202.64], P3 ;  /* 0x42008000ca007fae */ /* 0x0003e800099a1028 */
[----:B------:R-:W4:Y:S01]  /*c180*/  LDL.LU R11, [R1+0x1c0] ;  /* 0x0001c000010b7983 */ /* 0x000f220000300800 */
[----:B-1----:R-:W-:-:S02]  /*c190*/  LOP3.LUT R0, R4, 0x50, RZ, 0x3c, !PT ;  /* 0x0000005004007812 */ /* 0x002fc400078e3cff */
[----:B--2---:R-:W-:-:S03]  /*c1a0*/  ISETP.NE.U32.AND P5, PT, R13, RZ, PT ;  /* 0x000000ff0d00720c */ /* 0x004fc60003fa5070 */
[----:B------:R-:W-:Y:S01]  /*c1b0*/  VIADD R0, R0, UR11 ;  /* 0x0000000b00007c36 */ /* 0x000fe20008000000 */
[----:B------:R-:W2:Y:S04]  /*c1c0*/  LDL.LU R13, [R1+0x1bc] ;  /* 0x0001bc00010d7983 */ /* 0x000ea80000300800 */
[----:B------:R-:W2:Y:S05]  /*c1d0*/  LDL.LU R10, [R1+0x1b8] ;  /* 0x0001b800010a7983 */ /* 0x000eaa0000300800 */
[----:B------:R-:W-:Y:S01]  /*c1e0*/  LDGSTS.E [R0+0x40000], desc[UR40][R236.64], P5 ;  /* 0x40000000ec007fae */ /* 0x000fe2000a9a1028 */
[----:B---3--:R-:W-:-:S03]  /*c1f0*/  ISETP.NE.U32.AND P0, PT, R242, RZ, PT ;  /* 0x000000fff200720c */ /* 0x008fc60003f05070 */
[----:B------:R-:W3:Y:S01]  /*c200*/  LDL.LU R242, [R1+0x1b4] ;  /* 0x0001b40001f27983 */ /* 0x000ee20000300800 */
[----:B----4-:R-:W-:-:S03]  /*c210*/  ISETP.NE.U32.AND P4, PT, R246, RZ, PT ;  /* 0x000000fff600720c */ /* 0x010fc60003f85070 */
[----:B------:R-:W4:Y:S01]  /*c220*/  LDL.64 R24, [R1+0xe8] ;  /* 0x0000e80001187983 */ /* 0x000f220000100a00 */
[----:B------:R-:W-:-:S03]  /*c230*/  ISETP.NE.U32.AND P3, PT, R247, RZ, PT ;  /* 0x000000fff700720c */ /* 0x000fc60003f65070 */
[----:B------:R-:W2:Y:S04]  /*c240*/  LDL.64 R16, [R1+0xc8] ;  /* 0x0000c80001107983 */ /* 0x000ea80000100a00 */
[----:B------:R-:W-:Y:S04]  /*c250*/  LDGSTS.E [R0+0x40008], desc[UR40][R238.64], P0 ;  /* 0x40008000ee007fae */ /* 0x000fe800081a1028 */
[----:B------:R-:W2:Y:S01]  /*c260*/  LDL.64 R246, [R1+0xa8] ;  /* 0x0000a80001f67983 */ /* 0x000ea20000100a00 */
[----:B------:R-:W-:-:S03]  /*c270*/  ISETP.NE.U32.AND P5, PT, R29, RZ, PT ;  /* 0x000000ff1d00720c */ /* 0x000fc60003fa5070 */
[----:B------:R-:W2:Y:S04]  /*c280*/  LDL.64 R184, [R1+0x88] ;  /* 0x0000880001b87983 */ /* 0x000ea80000100a00 */
[----:B------:R-:W2:Y:S04]  /*c290*/  LDL.64 R218, [R1+0x68] ;  /* 0x0000680001da7983 */ /* 0x000ea80000100a00 */
[----:B------:R-:W2:Y:S04]  /*c2a0*/  LDL.64 R216, [R1+0x48] ;  /* 0x0000480001d87983 */ /* 0x000ea80000100a00 */
[----:B------:R-:W2:Y:S04]  /*c2b0*/  LDL.64 R6, [R1+0x28] ;  /* 0x0000280001067983 */ /* 0x000ea80000100a00 */
[----:B------:R-:W2:Y:S04]  /*c2c0*/  LDL.64 R8, [R1+0x8] ;  /* 0x0000080001087983 */ /* 0x000ea80000100a00 */
[----:B------:R-:W-:Y:S04]  /*c2d0*/  LDGSTS.E [R0+0x42000], desc[UR40][R204.64], P4 ;  /* 0x42000000cc007fae */ /* 0x000fe8000a1a1028 */
[----:B------:R-:W2:Y:S04]  /*c2e0*/  LDL.LU R29, [R1+0xc9c] ;  /* 0x000c9c00011d7983 */ /* 0x000ea80000300800 */
[----:B------:R1:W-:Y:S01]  /*c2f0*/  LDGSTS.E [R0+0x42008], desc[UR40][R206.64], P3 ;  /* 0x42008000ce007fae */ /* 0x0003e200099a1028 */
[----:B------:R-:W-:-:S03]  /*c300*/  ISETP.NE.U32.AND P0, PT, R176, RZ, PT ;  /* 0x000000ffb000720c */ /* 0x000fc60003f05070 */
[----:B------:R-:W2:Y:S01]  /*c310*/  LDL.LU R176, [R1+0xc98] ;  /* 0x000c980001b07983 */ /* 0x000ea20000300800 */
[----:B------:R-:W-:-:S03]  /*c320*/  ISETP.NE.U32.AND P4, PT, R177, RZ, PT ;  /* 0x000000ffb100720c */ /* 0x000fc60003f85070 */
[----:B------:R-:W2:Y:S01]  /*c330*/  LDL.LU R177, [R1+0xc94] ;  /* 0x000c940001b17983 */ /* 0x000ea20000300800 */
[----:B-1----:R-:W-:-:S05]  /*c340*/  LOP3.LUT R0, R4, 0x60, RZ, 0x3c, !PT ;  /* 0x0000006004007812 */ /* 0x002fca00078e3cff */
[----:B------:R-:W-:Y:S01]  /*c350*/  VIADD R0, R0, UR11 ;  /* 0x0000000b00007c36 */ /* 0x000fe20008000000 */
[----:B------:R-:W-:Y:S02]  /*c360*/  ISETP.NE.U32.AND P3, PT, R2, RZ, PT ;  /* 0x000000ff0200720c */ /* 0x000fe40003f65070 */
[----:B------:R-:W4:Y:S04]  /*c370*/  LDL.LU R2, [R1+0xc90] ;  /* 0x000c900001027983 */ /* 0x000f280000300800 */
[----:B--2---:R-:W-:Y:S01]  /*c380*/  LDGSTS.E [R0+0x40000], desc[UR40][R176.64], P5 ;  /* 0x40000000b0007fae */ /* 0x004fe2000a9a1028 */
[----:B------:R-:W-:-:S03]  /*c390*/  ISETP.NE.U32.AND P5, PT, R11, RZ, PT ;  /* 0x000000ff0b00720c */ /* 0x000fc60003fa5070 */
[----:B------:R-:W-:Y:S01]  /*c3a0*/  LDGSTS.E [R0+0x40008], desc[UR40][R178.64], P0 ;  /* 0x40008000b2007fae */ /* 0x000fe200081a1028 */
[----:B------:R-:W-:-:S03]  /*c3b0*/  ISETP.NE.U32.AND P0, PT, R13, RZ, PT ;  /* 0x000000ff0d00720c */ /* 0x000fc60003f05070 */
[----:B------:R-:W-:Y:S01]  /*c3c0*/  LDGSTS.E [R0+0x42000], desc[UR40][R208.64], P4 ;  /* 0x42000000d0007fae */ /* 0x000fe2000a1a1028 */
[----:B------:R-:W-:-:S03]  /*c3d0*/  ISETP.NE.U32.AND P4, PT, R10, RZ, PT ;  /* 0x000000ff0a00720c */ /* 0x000fc60003f85070 */
[----:B------:R1:W-:Y:S01]  /*c3e0*/  LDGSTS.E [R0+0x42008], desc[UR40][R210.64], P3 ;  /* 0x42008000d2007fae */ /* 0x0003e200099a1028 */
[----:B---3--:R-:W-:Y:S01]  /*c3f0*/  ISETP.NE.U32.AND P3, PT, R242, RZ, PT ;  /* 0x000000fff200720c */ /* 0x008fe20003f65070 */
[----:B------:R-:W-:Y:S02]  /*c400*/  VIADD R10, R3, UR11 ;  /* 0x0000000b030a7c36 */ /* 0x000fe40008000000 */
[----:B------:R-:W2:Y:S04]  /*c410*/  LDL.LU R11, [R1+0xc8c] ;  /* 0x000c8c00010b7983 */ /* 0x000ea80000300800 */
[----:B------:R-:W3:Y:S01]  /*c420*/  LDL.LU R13, [R1+0xc88] ;  /* 0x000c8800010d7983 */ /* 0x000ee20000300800 */
[----:B-1----:R-:W-:-:S05]  /*c430*/  LOP3.LUT R0, R4, 0x70, RZ, 0x3c, !PT ;  /* 0x0000007004007812 */ /* 0x002fca00078e3cff */
[----:B------:R-:W-:-:S05]  /*c440*/  VIADD R0, R0, UR11 ;  /* 0x0000000b00007c36 */ /* 0x000fca0008000000 */
[----:B------:R-:W-:Y:S04]  /*c450*/  LDGSTS.E [R0+0x40000], desc[UR40][R180.64], P5 ;  /* 0x40000000b4007fae */ /* 0x000fe8000a9a1028 */
[----:B------:R-:W-:Y:S04]  /*c460*/  LDGSTS.E [R0+0x40008], desc[UR40][R182.64], P0 ;  /* 0x40008000b6007fae */ /* 0x000fe800081a1028 */
[----:B------:R-:W-:Y:S04]  /*c470*/  LDGSTS.E [R0+0x42000], desc[UR40][R212.64], P4 ;  /* 0x42000000d4007fae */ /* 0x000fe8000a1a1028 */
[----:B------:R-:W-:Y:S04]  /*c480*/  LDGSTS.E [R0+0x42008], desc[UR40][R214.64], P3 ;  /* 0x42008000d6007fae */ /* 0x000fe800099a1028 */
[----:B------:R-:W0:Y:S04]  /*c490*/  LDGDEPBAR ;  /* 0x00000000000079af */ /* 0x000e280000000000 */
[----:B----4-:R-:W-:Y:S04]  /*c4a0*/  LDGSTS.E [R10], desc[UR40][R24.64], P6 ;  /* 0x00000000180a7fae */ /* 0x010fe8000b1a1028 */
[----:B------:R-:W-:Y:S04]  /*c4b0*/  LDGSTS.E [R10+0x400], desc[UR40][R16.64], P6 ;  /* 0x00400000100a7fae */ /* 0x000fe8000b1a1028 */
[----:B------:R-:W-:Y:S04]  /*c4c0*/  LDGSTS.E [R10+0x800], desc[UR40][R246.64], P6 ;  /* 0x00800000f60a7fae */ /* 0x000fe8000b1a1028 */
[----:B------:R-:W4:Y:S04]  /*c4d0*/  LDL.LU.64 R24, [R1+0xc80] ;  /* 0x000c800001187983 */ /* 0x000f280000300a00 */
[----:B------:R-:W2:Y:S04]  /*c4e0*/  LDL.LU.64 R16, [R1+0xc78] ;  /* 0x000c780001107983 */ /* 0x000ea80000300a00 */
[----:B------:R-:W2:Y:S04]  /*c4f0*/  LDL.LU.64 R246, [R1+0xc70] ;  /* 0x000c700001f67983 */ /* 0x000ea80000300a00 */
[----:B------:R-:W-:Y:S04]  /*c500*/  LDGSTS.E [R10+0xc00], desc[UR40][R184.64], P6 ;  /* 0x00c00000b80a7fae */ /* 0x000fe8000b1a1028 */
[----:B------:R-:W-:Y:S04]  /*c510*/  LDGSTS.E [R10+0x1000], desc[UR40][R218.64], P6 ;  /* 0x01000000da0a7fae */ /* 0x000fe8000b1a1028 */
[----:B------:R-:W-:Y:S04]  /*c520*/  LDGSTS.E [R10+0x1400], desc[UR40][R216.64], P6 ;  /* 0x01400000d80a7fae */ /* 0x000fe8000b1a1028 */
[----:B------:R-:W-:Y:S04]  /*c530*/  LDGSTS.E [R10+0x1800], desc[UR40][R6.64], P6 ;  /* 0x01800000060a7fae */ /* 0x000fe8000b1a1028 */
[----:B------:R-:W3:Y:S04]  /*c540*/  LDL.LU R242, [R1+0x254] ;  /* 0x0002540001f27983 */ /* 0x000ee80000300800 */
[----:B------:R1:W-:Y:S04]  /*c550*/  LDGSTS.E [R10+0x1c00], desc[UR40][R8.64], P6 ;  /* 0x01c00000080a7fae */ /* 0x0003e8000b1a1028 */
[----:B------:R-:W3:Y:S04]  /*c560*/  LDL.64 R6, [R1+0xe0] ;  /* 0x0000e00001067983 */ /* 0x000ee80000100a00 */
[----:B--2---:R-:W-:Y:S04]  /*c570*/  LDGSTS.E [R10+0x2000], desc[UR40][R246.64], P6 ;  /* 0x02000000f60a7fae */ /* 0x004fe8000b1a1028 */
[----:B------:R-:W-:Y:S04]  /*c580*/  STL.64 [R1+0xb68], R246 ;  /* 0x000b68f601007387 */ /* 0x000fe80000100a00 */
[----:B------:R-:W-:Y:S04]  /*c590*/  LDGSTS.E [R10+0x2400], desc[UR40][R16.64], P6 ;  /* 0x02400000100a7fae */ /* 0x000fe8000b1a1028 */
[----:B------:R2:W-:Y:S04]  /*c5a0*/  STL.64 [R1+0xb60], R16 ;  /* 0x000b601001007387 */ /* 0x0005e80000100a00 */
[----:B----4-:R-:W-:Y:S04]  /*c5b0*/  LDGSTS.E [R10+0x2800], desc[UR40][R24.64], P6 ;  /* 0x02800000180a7fae */ /* 0x010fe8000b1a1028 */
[----:B------:R-:W-:Y:S04]  /*c5c0*/  LDGSTS.E [R10+0x2c00], desc[UR40][R32.64], P6 ;  /* 0x02c00000200a7fae */ /* 0x000fe8000b1a1028 */
[----:B--2---:R-:W2:Y:S04]  /*c5d0*/  LDL.LU.64 R16, [R1] ;  /* 0x0000000001107983 */ /* 0x004ea80000300a00 */
[----:B------:R-:W-:Y:S04]  /*c5e0*/  STL.64 [R1+0xb70], R24 ;  /* 0x000b701801007387 */ /* 0x000fe80000100a00 */
[----:B------:R4:W-:Y:S04]  /*c5f0*/  STL.64 [R1+0xb78], R32 ;  /* 0x000b782001007387 */ /* 0x0009e80000100a00 */
[----:B------:R-:W-:Y:S04]  /*c600*/  LDGSTS.E [R10+0x3000], desc[UR40][R40.64], P6 ;  /* 0x03000000280a7fae */ /* 0x000fe8000b1a1028 */
[----:B------:R-:W-:Y:S04]  /*c610*/  LDGSTS.E [R10+0x3400], desc[UR40][R48.64], P6 ;  /* 0x03400000300a7fae */ /* 0x000fe8000b1a1028 */
[----:B----4-:R-:W4:Y:S04]  /*c620*/  LDL.LU.64 R32, [R1+0x20] ;  /* 0x0000200001207983 */ /* 0x010f280000300a00 */
[----:B------:R-:W-:Y:S04]  /*c630*/  STL.64 [R1+0xb80], R40 ;  /* 0x000b802801007387 */ /* 0x000fe80000100a00 */
[----:B------:R-:W-:Y:S04]  /*c640*/  STL.64 [R1+0xb88], R48 ;  /* 0x000b883001007387 */ /* 0x000fe80000100a00 */
[----:B------:R-:W-:Y:S04]  /*c650*/  LDGSTS.E [R10+0x3800], desc[UR40][R56.64], P6 ;  /* 0x03800000380a7fae */ /* 0x000fe8000b1a1028 */
[----:B------:R1:W-:Y:S04]  /*c660*/  STL.64 [R1+0xb90], R56 ;  /* 0x000b903801007387 */ /* 0x0003e80000100a00 */
[----:B------:R-:W-:Y:S04]  /*c670*/  LDGSTS.E [R10+0x3c00], desc[UR40][R64.64], P6 ;  /* 0x03c00000400a7fae */ /* 0x000fe8000b1a1028 */
[----:B------:R-:W-:Y:S04]  /*c680*/  LDGSTS.E [R10+0x4000], desc[UR40][R72.64], P6 ;  /* 0x04000000480a7fae */ /* 0x000fe8000b1a1028 */
[----:B-1----:R-:W2:Y:S04]  /*c690*/  LDL.LU.64 R56, [R1+0x40] ;  /* 0x0000400001387983 */ /* 0x002ea80000300a00 */
        /* <DEDUP_REMOVED lines=29> */
[----:B------:R1:W-:Y:S04]  /*c870*/  STL.64 [R1+0xc00], R168 ;  /* 0x000c00a801007387 */ /* 0x0003e80000100a00 */
[----:B------:R-:W-:Y:S04]  /*c880*/  LDGSTS.E [R10+0x7400], desc[UR40][R26.64], P6 ;  /* 0x074000001a0a7fae */ /* 0x000fe8000b1a1028 */
[----:B------:R-:W-:Y:S04]  /*c890*/  LDGSTS.E [R10+0x7800], desc[UR40][R18.64], P6 ;  /* 0x07800000120a7fae */ /* 0x000fe8000b1a1028 */
[----:B------:R-:W-:Y:S04]  /*c8a0*/  LDGSTS.E [R10+0x7c00], desc[UR40][R244.64], P6 ;  /* 0x07c00000f40a7fae */ /* 0x000fe8000b1a1028 */
[----:B------:R-:W4:Y:S04]  /*c8b0*/  LDL.LU.64 R26, [R1+0xc68] ;  /* 0x000c6800011a7983 */ /* 0x000f280000300a00 */
[----:B------:R-:W4:Y:S04]  /*c8c0*/  LDL.LU.64 R18, [R1+0xc60] ;  /* 0x000c600001127983 */ /* 0x000f280000300a00 */
[----:B------:R-:W4:Y:S01]  /*c8d0*/  LDL.LU.64 R244, [R1+0xc58] ;  /* 0x000c580001f47983 */ /* 0x000f220000300a00 */
[----:B------:R-:W-:-:S03]  /*c8e0*/  LOP3.LUT R8, R3, 0x20, RZ, 0x3c, !PT ;  /* 0x0000002003087812 */ /* 0x000fc600078e3cff */
[----:B-1----:R-:W4:Y:S02]  /*c8f0*/  LDL.LU.64 R168, [R1+0xd8] ;  /* 0x0000d80001a87983 */ /* 0x002f240000300a00 */
[----:B------:R-:W-:Y:S02]  /*c900*/  VIADD R9, R8, UR11 ;  /* 0x0000000b08097c36 */ /* 0x000fe40008000000 */
[----:B------:R-:W4:Y:S04]  /*c910*/  LDL.LU.64 R144, [R1+0xb8] ;  /* 0x0000b80001907983 */ /* 0x000f280000300a00 */
[----:B---3--:R1:W-:Y:S04]  /*c920*/  LDGSTS.E [R9+0x100], desc[UR40][R6.64], P6 ;  /* 0x0010000006097fae */ /* 0x0083e8000b1a1028 */
[----:B------:R-:W3:Y:S04]  /*c930*/  LDL.LU.64 R120, [R1+0x98] ;  /* 0x0000980001787983 */ /* 0x000ee80000300a00 */
[----:B------:R-:W3:Y:S01]  /*c940*/  LDL.LU.64 R96, [R1+0x78] ;  /* 0x0000780001607983 */ /* 0x000ee20000300a00 */
[----:B------:R-:W-:-:S03]  /*c950*/  ISETP.NE.U32.AND P3, PT, R242, RZ, PT ;  /* 0x000000fff200720c */ /* 0x000fc60003f65070 */
[----:B------:R-:W3:Y:S04]  /*c960*/  LDL.LU.64 R72, [R1+0x58] ;  /* 0x0000580001487983 */ /* 0x000ee80000300a00 */
[----:B------:R-:W3:Y:S04]  /*c970*/  LDL.LU.64 R48, [R1+0x38] ;  /* 0x0000380001307983 */ /* 0x000ee80000300a00 */
[----:B------:R-:W3:Y:S04]  /*c980*/  LDL.LU.64 R24, [R1+0x18] ;  /* 0x0000180001187983 */ /* 0x000ee80000300a00 */
[----:B------:R-:W3:Y:S04]  /*c990*/  LDL.LU R8, [R1+0x250] ;  /* 0x0002500001087983 */ /* 0x000ee80000300800 */
[----:B------:R-:W3:Y:S04]  /*c9a0*/  LDL.LU R242, [R1+0x24c] ;  /* 0x00024c0001f27983 */ /* 0x000ee80000300800 */
[----:B--2---:R-:W-:Y:S04]  /*c9b0*/  LDGSTS.E [R9+0x500], desc[UR40][R152.64], P6 ;  /* 0x0050000098097fae */ /* 0x004fe8000b1a1028 */
[----:B------:R-:W-:Y:S04]  /*c9c0*/  LDGSTS.E [R9+0x900], desc[UR40][R128.64], P6 ;  /* 0x0090000080097fae */ /* 0x000fe8000b1a1028 */
[----:B------:R-:W-:Y:S04]  /*c9d0*/  LDGSTS.E [R9+0xd00], desc[UR40][R104.64], P6 ;  /* 0x00d0000068097fae */ /* 0x000fe8000b1a1028 */
[----:B------:R-:W-:Y:S04]  /*c9e0*/  LDGSTS.E [R9+0x1100], desc[UR40][R80.64], P6 ;  /* 0x0110000050097fae */ /* 0x000fe8000b1a1028 */
[----:B------:R-:W-:Y:S04]  /*c9f0*/  LDGSTS.E [R9+0x1500], desc[UR40][R56.64], P6 ;  /* 0x0150000038097fae */ /* 0x000fe8000b1a1028 */
[----:B----4-:R-:W-:Y:S04]  /*ca00*/  LDGSTS.E [R9+0x1900], desc[UR40][R32.64], P6 ;  /* 0x0190000020097fae */ /* 0x010fe8000b1a1028 */
[----:B------:R-:W-:Y:S04]  /*ca10*/  LDGSTS.E [R9+0x1d00], desc[UR40][R16.64], P6 ;  /* 0x01d0000010097fae */ /* 0x000fe8000b1a1028 */
        /* <DEDUP_REMOVED lines=24> */
[----:B------:R-:W2:Y:S04]  /*cba0*/  LDL.LU.64 R20, [R1+0xc50] ;  /* 0x000c500001147983 */ /* 0x000ea80000300a00 */
[----:B------:R-:W4:Y:S04]  /*cbb0*/  LDL.LU.64 R240, [R1+0xc48] ;  /* 0x000c480001f07983 */ /* 0x000f280000300a00 */
[----:B------:R-:W2:Y:S01]  /*cbc0*/  LDL.LU.64 R250, [R1+0xc40] ;  /* 0x000c400001fa7983 */ /* 0x000ea20000300a00 */
[----:B-1----:R-:W-:-:S03]  /*cbd0*/  LOP3.LUT R6, R3, 0x40, RZ, 0x3c, !PT ;  /* 0x0000004003067812 */ /* 0x002fc600078e3cff */
[----:B------:R-:W4:Y:S02]  /*cbe0*/  LDL.LU.64 R160, [R1+0xd0] ;  /* 0x0000d00001a07983 */ /* 0x000f240000300a00 */
[----:B------:R-:W-:Y:S02]  /*cbf0*/  VIADD R7, R6, UR11 ;  /* 0x0000000b06077c36 */ /* 0x000fe40008000000 */
[----:B------:R-:W4:Y:S04]  /*cc00*/  LDL.LU.64 R136, [R1+0xb0] ;  /* 0x0000b00001887983 */ /* 0x000f280000300a00 */
[----:B------:R-:W-:Y:S04]  /*cc10*/  LDGSTS.E [R7+0x200], desc[UR40][R168.64], P6 ;  /* 0x00200000a8077fae */ /* 0x000fe8000b1a1028 */
[----:B------:R-:W-:Y:S04]  /*cc20*/  LDGSTS.E [R7+0x600], desc[UR40][R144.64], P6 ;  /* 0x0060000090077fae */ /* 0x000fe8000b1a1028 */
[----:B---3--:R-:W-:Y:S04]  /*cc30*/  LDGSTS.E [R7+0xa00], desc[UR40][R120.64], P6 ;  /* 0x00a0000078077fae */ /* 0x008fe8000b1a1028 */
[----:B------:R-:W-:Y:S04]  /*cc40*/  LDGSTS.E [R7+0xe00], desc[UR40][R96.64], P6 ;  /* 0x00e0000060077fae */ /* 0x000fe8000b1a1028 */
[----:B------:R-:W-:Y:S04]  /*cc50*/  LDGSTS.E [R7+0x1200], desc[UR40][R72.64], P6 ;  /* 0x0120000048077fae */ /* 0x000fe8000b1a1028 */
[----:B------:R-:W-:Y:S04]  /*cc60*/  LDGSTS.E [R7+0x1600], desc[UR40][R48.64], P6 ;  /* 0x0160000030077fae */ /* 0x000fe8000b1a1028 */
[----:B------:R-:W-:Y:S04]  /*cc70*/  LDGSTS.E [R7+0x1a00], desc[UR40][R24.64], P6 ;  /* 0x01a0000018077fae */ /* 0x000fe8000b1a1028 */
[----:B------:R-:W3:Y:S04]  /*cc80*/  LDL.LU.64 R112, [R1+0x90] ;  /* 0x0000900001707983 */ /* 0x000ee80000300a00 */
[----:B------:R-:W3:Y:S04]  /*cc90*/  LDL.LU.64 R88, [R1+0x70] ;  /* 0x0000700001587983 */ /* 0x000ee80000300a00 */
[----:B------:R-:W3:Y:S04]  /*cca0*/  LDL.LU.64 R64, [R1+0x50] ;  /* 0x0000500001407983 */ /* 0x000ee80000300a00 */
[----:B------:R-:W3:Y:S04]  /*ccb0*/  LDL.LU.64 R40, [R1+0x30] ;  /* 0x0000300001287983 */ /* 0x000ee80000300a00 */
[----:B------:R-:W3:Y:S04]  /*ccc0*/  LDL.LU.64 R246, [R1+0x10] ;  /* 0x0000100001f67983 */ /* 0x000ee80000300a00 */
[----:B------:R1:W-:Y:S04]  /*ccd0*/  STL.64 [R1+0xae0], R2 ;  /* 0x000ae00201007387 */ /* 0x0003e80000100a00 */
[----:B--2---:R-:W-:Y:S04]  /*cce0*/  LDGSTS.E [R7+0x1e00], desc[UR40][R250.64], P6 ;  /* 0x01e00000fa077fae */ /* 0x004fe8000b1a1028 */
        /* <DEDUP_REMOVED lines=26> */
[----:B------:R-:W2:Y:S04]  /*ce90*/  LDL.LU.64 R248, [R1+0xc28] ;  /* 0x000c280001f87983 */ /* 0x000ea80000300a00 */
[----:B------:R-:W4:Y:S04]  /*cea0*/  LDL.64 R184, [R1+0x110] ;  /* 0x0001100001b87983 */ /* 0x000f280000100a00 */
[----:B------:R-:W4:Y:S04]  /*ceb0*/  LDL.64 R218, [R1+0x130] ;  /* 0x0001300001da7983 */ /* 0x000f280000100a00 */
[----:B------:R-:W4:Y:S01]  /*cec0*/  LDL.64 R216, [R1+0x150] ;  /* 0x0001500001d87983 */ /* 0x000f220000100a00 */
[----:B------:R-:W-:-:S05]  /*ced0*/  LOP3.LUT R6, R3, 0x60, RZ, 0x3c, !PT ;  /* 0x0000006003067812 */ /* 0x000fca00078e3cff */
[----:B------:R-:W-:-:S05]  /*cee0*/  VIADD R6, R6, UR11 ;  /* 0x0000000b06067c36 */ /* 0x000fca0008000000 */
[----:B------:R-:W-:Y:S04]  /*cef0*/  LDGSTS.E [R6+0x300], desc[UR40][R160.64], P6 ;  /* 0x00300000a0067fae */ /* 0x000fe8000b1a1028 */
[----:B------:R-:W-:Y:S04]  /*cf00*/  LDGSTS.E [R6+0x700], desc[UR40][R136.64], P6 ;  /* 0x0070000088067fae */ /* 0x000fe8000b1a1028 */
[----:B---3--:R-:W-:Y:S04]  /*cf10*/  LDGSTS.E [R6+0xb00], desc[UR40][R112.64], P6 ;  /* 0x00b0000070067fae */ /* 0x008fe8000b1a1028 */
[----:B------:R-:W-:Y:S04]  /*cf20*/  LDGSTS.E [R6+0xf00], desc[UR40][R88.64], P6 ;  /* 0x00f0000058067fae */ /* 0x000fe8000b1a1028 */
[----:B------:R-:W-:Y:S04]  /*cf30*/  LDGSTS.E [R6+0x1300], desc[UR40][R64.64], P6 ;  /* 0x0130000040067fae */ /* 0x000fe8000b1a1028 */
[----:B------:R-:W-:Y:S04]  /*cf40*/  LDGSTS.E [R6+0x1700], desc[UR40][R40.64], P6 ;  /* 0x0170000028067fae */ /* 0x000fe8000b1a1028 */
[----:B------:R-:W-:Y:S01]  /*cf50*/  LDGSTS.E [R6+0x1b00], desc[UR40][R246.64], P6 ;  /* 0x01b00000f6067fae */ /* 0x000fe2000b1a1028 */
[----:B------:R-:W-:-:S03]  /*cf60*/  ISETP.NE.U32.AND P2, PT, R242, RZ, PT ;  /* 0x000000fff200720c */ /* 0x000fc60003f45070 */
[----:B------:R-:W3:Y:S01]  /*cf70*/  LDL.LU R242, [R1+0x240] ;  /* 0x0002400001f27983 */ /* 0x000ee20000300800 */
[----:B------:R-:W-:-:S03]  /*cf80*/  ISETP.NE.U32.AND P4, PT, R8, RZ, PT ;  /* 0x000000ff0800720c */ /* 0x000fc60003f85070 */
[----:B-1----:R-:W3:Y:S01]  /*cf90*/  LDL.LU R3, [R1+0x1c8] ;  /* 0x0001c80001037983 */ /* 0x002ee20000300800 */
[----:B------:R-:W-:-:S03]  /*cfa0*/  ISETP.NE.U32.AND P0, PT, R13, RZ, PT ;  /* 0x000000ff0d00720c */ /* 0x000fc60003f05070 */
[----:B------:R-:W3:Y:S04]  /*cfb0*/  LDL.LU R8, [R1+0x1c4] ;  /* 0x0001c40001087983 */ /* 0x000ee80000300800 */
[----:B------:R-:W3:Y:S04]  /*cfc0*/  LDL.LU R13, [R1+0x1cc] ;  /* 0x0001cc00010d7983 */ /* 0x000ee80000300800 */
        /* <DEDUP_REMOVED lines=24> */
[----:B------:R1:W-:Y:S04]  /*d150*/  LDGSTS.E [R6+0x7f00], desc[UR40][R216.64], P6 ;  /* 0x07f00000d8067fae */ /* 0x0003e8000b1a1028 */
[----:B------:R-:W2:Y:S04]  /*d160*/  LDL.LU.64 R184, [R1+0xc20] ;  /* 0x000c200001b87983 */ /* 0x000ea80000300a00 */
[----:B------:R-:W4:Y:S04]  /*d170*/  LDL.LU.64 R218, [R1+0xc18] ;  /* 0x000c180001da7983 */ /* 0x000f280000300a00 */
[----:B------:R-:W1:Y:S04]  /*d180*/  LDL.LU.64 R216, [R1+0xc10] ;  /* 0x000c100001d87983 */ /* 0x000e680000300a00 */
[----:B------:R-:W0:Y:S01]  /*d190*/  LDGDEPBAR ;  /* 0x00000000000079af */ /* 0x000e220000000000 */
[----:B------:R-:W-:Y:S01]  /*d1a0*/  BAR.SYNC.DEFER_BLOCKING 0x0 ;  /* 0x0000000000007b1d */ /* 0x000fe20000010000 */
[----:B---3--:R-:W-:-:S02]  /*d1b0*/  ISETP.NE.U32.AND P5, PT, R3, RZ, PT ;  /* 0x000000ff0300720c */ /* 0x008fc40003fa5070 */
[----:B------:R-:W-:Y:S01]  /*d1c0*/  ISETP.NE.U32.AND P1, PT, R11, RZ, PT ;  /* 0x000000ff0b00720c */ /* 0x000fe20003f25070 */
[----:B------:R-:W-:Y:S01]  /*d1d0*/  IMAD.SHL.U32 R11, R12, 0x40, RZ ;  /* 0x000000400c0b7824 */ /* 0x000fe200078e00ff */
[----:B------:R-:W-:Y:S01]  /*d1e0*/  LOP3.LUT R5, R5, 0xfffffffd, RZ, 0xc0, !PT ;  /* 0xfffffffd05057812 */ /* 0x000fe200078ec0ff */
[----:B------:R-:W-:Y:S01]  /*d1f0*/  VIADD R3, R4, UR11 ;  /* 0x0000000b04037c36 */ /* 0x000fe20008000000 */
[----:B------:R-:W-:Y:S01]  /*d200*/  ISETP.NE.U32.AND P6, PT, R242, RZ, PT ;  /* 0x000000fff200720c */ /* 0x000fe20003fc5070 */
[----:B------:R-:W3:Y:S01]  /*d210*/  LDL.LU R2, [R1+0x1dc] ;  /* 0x0001dc0001027983 */ /* 0x000ee20000300800 */
[----:B------:R-:W-:-:S03]  /*d220*/  @P3 LOP3.LUT R5, R5, 0x2, RZ, 0xfc, !PT ;  /* 0x0000000205053812 */ /* 0x000fc600078efcff */
[----:B------:R-:W2:Y:S01]  /*d230*/  LDL.LU R242, [R1+0xc0c] ;  /* 0x000c0c0001f27983 */ /* 0x000ea20000300800 */
[----:B------:R-:W-:-:S03]  /*d240*/  ISETP.NE.U32.AND P3, PT, R8, RZ, PT ;  /* 0x000000ff0800720c */ /* 0x000fc60003f65070 */
[----:B------:R-:W-:Y:S01]  /*d250*/  STL [R1+0x3e0], R11 ;  /* 0x0003e00b01007387 */ /* 0x000fe20000100800 */
[----:B-1----:R-:W-:-:S05]  /*d260*/  IMAD.WIDE R216, R11, 0x4, R216 ;  /* 0x000000040bd87825 */ /* 0x002fca00078e02d8 */
[----:B------:R4:W-:Y:S04]  /*d270*/  STL.64 [R1+0x490], R216 ;  /* 0x000490d801007387 */ /* 0x0009e80000100a00 */
[----:B------:R-:W-:Y:S01]  /*d280*/  @!PT LDS RZ, [RZ] ;  /* 0x00000000fffff984 */ /* 0x000fe20000000800 */
[----:B------:R-:W-:Y:S01]  /*d290*/  @!PT LDS RZ, [RZ] ;  /* 0x00000000fffff984 */ /* 0x000fe20000000800 */
[----:B------:R-:W-:Y:S01]  /*d2a0*/  @!PT LDS RZ, [RZ] ;  /* 0x00000000fffff984 */ /* 0x000fe20000000800 */
[----:B------:R4:W-:Y:S04]  /*d2b0*/  LDGSTS.E [R3+0x44000], desc[UR40][R216.64], P5 ;  /* 0x44000000d8037fae */ /* 0x0009e8000a9a1028 */
[----:B------:R-:W3:Y:S01]  /*d2c0*/  LDL.LU R8, [R1+0x1e4] ;  /* 0x0001e40001087983 */ /* 0x000ee20000300800 */
[----:B----4-:R-:W-:-:S03]  /*d2d0*/  IMAD.WIDE R216, R11, 0x4, R218 ;  /* 0x000000040bd87825 */ /* 0x010fc600078e02da */
[----:B------:R-:W4:Y:S01]  /*d2e0*/  LDL.LU R218, [R1+0x1d0] ;  /* 0x0001d00001da7983 */ /* 0x000f220000300800 */
[----:B------:R-:W-:-:S03]  /*d2f0*/  ISETP.NE.U32.AND P5, PT, R13, RZ, PT ;  /* 0x000000ff0d00720c */ /* 0x000fc60003fa5070 */
[----:B------:R-:W3:Y:S04]  /*d300*/  LDL.LU R219, [R1+0x1d4] ;  /* 0x0001d40001db7983 */ /* 0x000ee80000300800 */
[----:B------:R-:W3:Y:S04]  /*d310*/  LDL.LU R13, [R1+0xc08] ;  /* 0x000c0800010d7983 */ /* 0x000ee80000300800 */
[----:B------:R2:W-:Y:S04]  /*d320*/  STL.64 [R1+0x488], R216 ;  /* 0x000488d801007387 */ /* 0x0005e80000100a00 */
[----:B------:R2:W-:Y:S02]  /*d330*/  LDGSTS.E [R3+0x44008], desc[UR40][R216.64], P3 ;  /* 0x44008000d8037fae */ /* 0x0005e400099a1028 */
[----:B--2---:R-:W-:-:S02]  /*d340*/  IMAD.WIDE R216, R11, 0x4, R184 ;  /* 0x000000040bd87825 */ /* 0x004fc400078e02b8 */
[----:B------:R-:W2:Y:S04]  /*d350*/  LDL.LU R185, [R1+0x1d8] ;  /* 0x0001d80001b97983 */ /* 0x000ea80000300800 */
[----:B------:R-:W2:Y:S04]  /*d360*/  LDL.LU R184, [R1+0x1e0] ;  /* 0x0001e00001b87983 */ /* 0x000ea80000300800 */
[----:B------:R1:W-:Y:S04]  /*d370*/  STL.64 [R1+0x450], R216 ;  /* 0x000450d801007387 */ /* 0x0003e80000100a00 */
[----:B------:R1:W-:Y:S02]  /*d380*/  LDGSTS.E [R3+0x46000], desc[UR40][R216.64], P5 ;  /* 0x46000000d8037fae */ /* 0x0003e4000a9a1028 */
[----:B-1----:R-:W-:-:S02]  /*d390*/  IMAD.WIDE R216, R11, 0x4, R186 ;  /* 0x000000040bd87825 */ /* 0x002fc400078e02ba */
[----:B------:R-:W2:Y:S04]  /*d3a0*/  LDL.LU R186, [R1+0x1ec] ;  /* 0x0001ec0001ba7983 */ /* 0x000ea80000300800 */
[----:B------:R-:W2:Y:S04]  /*d3b0*/  LDL.LU R187, [R1+0x1f0] ;  /* 0x0001f00001bb7983 */ /* 0x000ea80000300800 */
[----:B------:R1:W-:Y:S01]  /*d3c0*/  STL.64 [R1+0xae8], R216 ;  /* 0x000ae8d801007387 */ /* 0x0003e20000100a00 */
[----:B----4-:R-:W-:-:S13]  /*d3d0*/  ISETP.NE.U32.AND P3, PT, R218, RZ, PT ;  /* 0x000000ffda00720c */ /* 0x010fda0003f65070 */
[----:B------:R4:W-:Y:S04]  /*d3e0*/  LDGSTS.E [R3+0x46008], desc[UR40][R216.64], P3 ;  /* 0x46008000d8037fae */ /* 0x0009e800099a1028 */
[----:B-1----:R-:W2:Y:S01]  /*d3f0*/  LDL.LU R217, [R1+0x1e8] ;  /* 0x0001e80001d97983 */ /* 0x002ea20000300800 */
[----:B---3--:R-:W-:Y:S01]  /*d400*/  ISETP.NE.U32.AND P5, PT, R219, RZ, PT ;  /* 0x000000ffdb00720c */ /* 0x008fe20003fa5070 */
[----:B------:R-:W-:Y:S01]  /*d410*/  IMAD.WIDE R218, R11, 0x4, R220 ;  /* 0x000000040bda7825 */ /* 0x000fe200078e02dc */
[----:B--2---:R-:W-:-:S04]  /*d420*/  ISETP.NE.U32.AND P3, PT, R185, RZ, PT ;  /* 0x000000ffb900720c */ /* 0x004fc80003f65070 */
[----:B------:R1:W-:Y:S04]  /*d430*/  STL.64 [R1+0x480], R218 ;  /* 0x000480da01007387 */ /* 0x0003e80000100a00 */
[----:B------:R-:W2:Y:S01]  /*d440*/  LDL.LU R185, [R1+0x1f4] ;  /* 0x0001f40001b97983 */ /* 0x000ea20000300800 */
[----:B----4-:R-:W-:-:S05]  /*d450*/  LOP3.LUT R3, R4, 0x10, RZ, 0x3c, !PT ;  /* 0x0000001004037812 */ /* 0x010fca00078e3cff */
[----:B------:R-:W-:-:S05]  /*d460*/  VIADD R3, R3, UR11 ;  /* 0x0000000b03037c36 */ /* 0x000fca0008000000 */
[----:B------:R1:W-:Y:S01]  /*d470*/  LDGSTS.E [R3+0x44000], desc[UR40][R218.64], P5 ;  /* 0x44000000da037fae */ /* 0x0003e2000a9a1028 */
[----:B------:R-:W-:Y:S01]  /*d480*/  ISETP.NE.U32.AND P5, PT, R2, RZ, PT ;  /* 0x000000ff0200720c */ /* 0x000fe20003fa5070 */
[----:B-1----:R-:W-:-:S05]  /*d490*/  IMAD.WIDE R218, R11, 0x4, R222 ;  /* 0x000000040bda7825 */ /* 0x002fca00078e02de */
[----:B------:R1:W-:Y:S04]  /*d4a0*/  STL.64 [R1+0x478], R218 ;  /* 0x000478da01007387 */ /* 0x0003e80000100a00 */
[----:B------:R-:W3:Y:S04]  /*d4b0*/  LDL.LU R2, [R1+0x1f8] ;  /* 0x0001f80001027983 */ /* 0x000ee80000300800 */
[----:B------:R1:W-:Y:S01]  /*d4c0*/  LDGSTS.E [R3+0x44008], desc[UR40][R218.64], P3 ;  /* 0x44008000da037fae */ /* 0x0003e200099a1028 */
[----:B------:R-:W-:-:S03]  /*d4d0*/  ISETP.NE.U32.AND P3, PT, R184, RZ, PT ;  /* 0x000000ffb800720c */ /* 0x000fc60003f65070 */
[----:B------:R-:W4:Y:S01]  /*d4e0*/  LDL.LU R184, [R1+0x1fc] ;  /* 0x0001fc0001b87983 */ /* 0x000f220000300800 */
[----:B-1----:R-:W-:-:S05]  /*d4f0*/  IMAD.WIDE R218, R11, 0x4, R188 ;  /* 0x000000040bda7825 */ /* 0x002fca00078e02bc */
[----:B------:R-:W-:Y:S01]  /*d500*/  LDGSTS.E [R3+0x46000], desc[UR40][R218.64], P5 ;  /* 0x46000000da037fae */ /* 0x000fe2000a9a1028 */
[----:B------:R-:W-:-:S03]  /*d510*/  ISETP.NE.U32.AND P5, PT, R8, RZ, PT ;  /* 0x000000ff0800720c */ /* 0x000fc60003fa5070 */
[----:B------:R-:W-:Y:S04]  /*d520*/  STL.64 [R1+0xaf0], R218 ;  /* 0x000af0da01007387 */ /* 0x000fe80000100a00 */
[----:B------:R-:W4:Y:S01]  /*d530*/  LDL.LU R8, [R1+0x200] ;  /* 0x0002000001087983 */ /* 0x000f220000300800 */
[----:B------:R-:W-:-:S04]  /*d540*/  IMAD.WIDE R220, R11, 0x4, R190 ;  /* 0x000000040bdc7825 */ /* 0x000fc800078e02be */
[C---:B------:R-:W-:Y:S01]  /*d550*/  IMAD.WIDE R222, R11.reuse, 0x4, R224 ;  /* 0x000000040bde7825 */ /* 0x040fe200078e02e0 */
[----:B------:R-:W-:Y:S03]  /*d560*/  LDGSTS.E [R3+0x46008], desc[UR40][R220.64], P3 ;  /* 0x46008000dc037fae */ /* 0x000fe600099a1028 */
[C---:B------:R-:W-:Y:S01]  /*d570*/  IMAD.WIDE R224, R11.reuse, 0x4, R226 ;  /* 0x000000040be07825 */ /* 0x040fe200078e02e2 */
[----:B------:R-:W-:Y:S04]  /*d580*/  LDGSTS.E [R252+0x44000], desc[UR40][R222.64], P5 ;  /* 0x44000000defc7fae */ /* 0x000fe8000a9a1028 */
[----:B------:R-:W4:Y:S04]  /*d590*/  LDL.LU R3, [R1+0x204] ;  /* 0x0002040001037983 */ /* 0x000f280000300800 */
[----:B------:R-:W-:Y:S04]  /*d5a0*/  STL.64 [R1+0xaf8], R220 ;  /* 0x000af8dc01007387 */ /* 0x000fe80000100a00 */
[----:B------:R-:W-:Y:S04]  /*d5b0*/  STL.64 [R1+0xb00], R222 ;  /* 0x000b00de01007387 */ /* 0x000fe80000100a00 */
[----:B------:R-:W4:Y:S04]  /*d5c0*/  LDL.LU R216, [R1+0x208] ;  /* 0x0002080001d87983 */ /* 0x000f280000300800 */
[----:B------:R-:W-:Y:S01]  /*d5d0*/  STL.64 [R1+0xb08], R224 ;  /* 0x000b08e001007387 */ /* 0x000fe20000100a00 */
[----:B------:R-:W-:Y:S01]  /*d5e0*/  ISETP.NE.U32.AND P5, PT, R186, RZ, PT ;  /* 0x000000ffba00720c */ /* 0x000fe20003fa5070 */
[----:B------:R-:W-:Y:S01]  /*d5f0*/  IMAD.WIDE R226, R11, 0x4, R192 ;  /* 0x000000040be27825 */ /* 0x000fe200078e02c0 */
[----:B------:R-:W-:-:S02]  /*d600*/  ISETP.NE.U32.AND P3, PT, R217, RZ, PT ;  /* 0x000000ffd900720c */ /* 0x000fc40003f65070 */
[----:B------:R-:W4:Y:S04]  /*d610*/  LDL.LU R217, [R1+0x20c] ;  /* 0x00020c0001d97983 */ /* 0x000f280000300800 */
[----:B------:R-:W-:Y:S07]  /*d620*/  STL.64 [R1+0xb10], R226 ;  /* 0x000b10e201007387 */ /* 0x000fee0000100a00 */
[----:B------:R-:W-:Y:S04]  /*d630*/  LDGSTS.E [R252+0x44008], desc[UR40][R224.64], P3 ;  /* 0x44008000e0fc7fae */ /* 0x000fe800099a1028 */
[----:B------:R-:W-:Y:S01]  /*d640*/  LDGSTS.E [R252+0x46000], desc[UR40][R226.64], P5 ;  /* 0x46000000e2fc7fae */ /* 0x000fe2000a9a1028 */
[----:B--2---:R-:W-:-:S03]  /*d650*/  ISETP.NE.U32.AND P5, PT, R185, RZ, PT ;  /* 0x000000ffb900720c */ /* 0x004fc60003fa5070 */
[----:B------:R-:W2:Y:S01]  /*d660*/  LDL.LU R185, [R1+0x210] ;  /* 0x0002100001b97983 */ /* 0x000ea20000300800 */
[----:B------:R-:W-:Y:S01]  /*d670*/  ISETP.NE.U32.AND P3, PT, R187, RZ, PT ;  /* 0x000000ffbb00720c */ /* 0x000fe20003f65070 */
[----:B------:R-:W-:-:S05]  /*d680*/  IMAD.WIDE R186, R11, 0x4, R194 ;  /* 0x000000040bba7825 */ /* 0x000fca00078e02c2 */
[----:B------:R1:W-:Y:S07]  /*d690*/  STL.64 [R1+0x448], R186 ;  /* 0x000448ba01007387 */ /* 0x0003ee0000100a00 */
[----:B------:R1:W-:Y:S01]  /*d6a0*/  LDGSTS.E [R252+0x46008], desc[UR40][R186.64], P3 ;  /* 0x46008000bafc7fae */ /* 0x0003e200099a1028 */
[----:B---3--:R-:W-:-:S03]  /*d6b0*/  ISETP.NE.U32.AND P3, PT, R2, RZ, PT ;  /* 0x000000ff0200720c */ /* 0x008fc60003f65070 */
[----:B------:R-:W3:Y:S01]  /*d6c0*/  LDL.LU R2, [R1+0x214] ;  /* 0x0002140001027983 */ /* 0x000ee20000300800 */
[----:B-1----:R-:W-:-:S05]  /*d6d0*/  IMAD.WIDE R186, R11, 0x4, R228 ;  /* 0x000000040bba7825 */ /* 0x002fca00078e02e4 */
[----:B------:R1:W-:Y:S04]  /*d6e0*/  STL.64 [R1+0x470], R186 ;  /* 0x000470ba01007387 */ /* 0x0003e80000100a00 */
[----:B------:R1:W-:Y:S01]  /*d6f0*/  LDGSTS.E [R243+0x44000], desc[UR40][R186.64], P5 ;  /* 0x44000000baf37fae */ /* 0x0003e2000a9a1028 */
[----:B----4-:R-:W-:Y:S01]  /*d700*/  ISETP.NE.U32.AND P5, PT, R184, RZ, PT ;  /* 0x000000ffb800720c */ /* 0x010fe20003fa5070 */
[----:B-1----:R-:W-:-:S05]  /*d710*/  IMAD.WIDE R186, R11, 0x4, R230 ;  /* 0x000000040bba7825 */ /* 0x002fca00078e02e6 */
[----:B------:R1:W-:Y:S04]  /*d720*/  STL.64 [R1+0x468], R186 ;  /* 0x000468ba01007387 */ /* 0x0003e80000100a00 */
[----:B------:R-:W4:Y:S04]  /*d730*/  LDL.LU R219, [R1+0x218] ;  /* 0x0002180001db7983 */ /* 0x000f280000300800 */
[----:B------:R1:W-:Y:S01]  /*d740*/  LDGSTS.E [R243+0x44008], desc[UR40][R186.64], P3 ;  /* 0x44008000baf37fae */ /* 0x0003e200099a1028 */
[----:B------:R-:W-:Y:S01]  /*d750*/  ISETP.NE.U32.AND P3, PT, R8, RZ, PT ;  /* 0x000000ff0800720c */ /* 0x000fe20003f65070 */
[----:B-1----:R-:W-:-:S05]  /*d760*/  IMAD.WIDE R186, R11, 0x4, R196 ;  /* 0x000000040bba7825 */ /* 0x002fca00078e02c4 */
[----:B------:R1:W-:Y:S04]  /*d770*/  STL.64 [R1+0x440], R186 ;  /* 0x000440ba01007387 */ /* 0x0003e80000100a00 */
[----:B------:R1:W-:Y:S04]  /*d780*/  LDGSTS.E [R243+0x46000], desc[UR40][R186.64], P5 ;  /* 0x46000000baf37fae */ /* 0x0003e8000a9a1028 */
[----:B------:R-:W4:Y:S01]  /*d790*/  LDL.LU R8, [R1+0x21c] ;  /* 0x00021c0001087983 */ /* 0x000f220000300800 */
[----:B-1----:R-:W-:-:S05]  /*d7a0*/  IMAD.WIDE R186, R11, 0x4, R198 ;  /* 0x000000040bba7825 */ /* 0x002fca00078e02c6 */
[----:B------:R1:W-:Y:S04]  /*d7b0*/  STL.64 [R1+0x438], R186 ;  /* 0x000438ba01007387 */ /* 0x0003e80000100a00 */
[----:B------:R-:W4:Y:S04]  /*d7c0*/  LDL.LU R188, [R1+0x220] ;  /* 0x0002200001bc7983 */ /* 0x000f280000300800 */
[----:B------:R-:W4:Y:S01]  /*d7d0*/  LDL.LU R184, [R1+0x224] ;  /* 0x0002240001b87983 */ /* 0x000f220000300800 */
[----:B------:R-:W-:-:S03]  /*d7e0*/  ISETP.NE.U32.AND P5, PT, R3, RZ, PT ;  /* 0x000000ff0300720c */ /* 0x000fc60003fa5070 */
[----:B------:R1:W-:Y:S01]  /*d7f0*/  LDGSTS.E [R243+0x46008], desc[UR40][R186.64], P3 ;  /* 0x46008000baf37fae */ /* 0x0003e200099a1028 */
[----:B------:R-:W-:Y:S02]  /*d800*/  LOP3.LUT R3, R4, 0x40, RZ, 0x3c, !PT ;  /* 0x0000004004037812 */ /* 0x000fe400078e3cff */
[----:B------:R-:W-:Y:S01]  /*d810*/  ISETP.NE.U32.AND P3, PT, R216, RZ, PT ;  /* 0x000000ffd800720c */ /* 0x000fe20003f65070 */
[----:B------:R-:W-:Y:S01]  /*d820*/  STL.64 [R1+0xb18], R242 ;  /* 0x000b18f201007387 */ /* 0x000fe20000100a00 */
[----:B-1----:R-:W-:-:S05]  /*d830*/  IMAD.WIDE R186, R11, 0x4, R232 ;  /* 0x000000040bba7825 */ /* 0x002fca00078e02e8 */
[----:B------:R1:W-:Y:S04]  /*d840*/  STL.64 [R1+0x460], R186 ;  /* 0x000460ba01007387 */ /* 0x0003e80000100a00 */
[----:B------:R-:W4:Y:S01]  /*d850*/  LDL.LU R216, [R1+0x228] ;  /* 0x0002280001d87983 */ /* 0x000f220000300800 */
[----:B------:R-:W-:-:S05]  /*d860*/  VIADD R3, R3, UR11 ;  /* 0x0000000b03037c36 */ /* 0x000fca0008000000 */
[----:B------:R1:W-:Y:S02]  /*d870*/  LDGSTS.E [R3+0x44000], desc[UR40][R186.64], P5 ;  /* 0x44000000ba037fae */ /* 0x0003e4000a9a1028 */
[----:B-1----:R-:W-:-:S05]  /*d880*/  IMAD.WIDE R186, R11, 0x4, R234 ;  /* 0x000000040bba7825 */ /* 0x002fca00078e02ea */
[----:B------:R1:W-:Y:S01]  /*d890*/  LDGSTS.E [R3+0x44008], desc[UR40][R186.64], P3 ;  /* 0x44008000ba037fae */ /* 0x0003e200099a1028 */
[----:B------:R-:W-:Y:S01]  /*d8a0*/  IMAD.WIDE R190, R11, 0x4, R202 ;  /* 0x000000040bbe7825 */ /* 0x000fe200078e02ca */
[----:B------:R-:W-:Y:S02]  /*d8b0*/  ISETP.NE.U32.AND P5, PT, R217, RZ, PT ;  /* 0x000000ffd900720c */ /* 0x000fe40003fa5070 */
[----:B------:R-:W4:Y:S04]  /*d8c0*/  LDL.LU R217, [R1+0x22c] ;  /* 0x00022c0001d97983 */ /* 0x000f280000300800 */
[----:B------:R1:W-:Y:S02]  /*d8d0*/  STL.64 [R1+0x458], R186 ;  /* 0x000458ba01007387 */ /* 0x0003e40000100a00 */
[----:B-1----:R-:W-:-:S05]  /*d8e0*/  IMAD.WIDE R186, R11, 0x4, R200 ;  /* 0x000000040bba7825 */ /* 0x002fca00078e02c8 */
[----:B------:R1:W-:Y:S04]  /*d8f0*/  STL.64 [R1+0x430], R186 ;  /* 0x000430ba01007387 */ /* 0x0003e80000100a00 */
[----:B------:R-:W-:Y:S04]  /*d900*/  LDGSTS.E [R3+0x46000], desc[UR40][R186.64], P5 ;  /* 0x46000000ba037fae */ /* 0x000fe8000a9a1028 */
[----:B-1----:R-:W4:Y:S04]  /*d910*/  LDL.LU R186, [R1+0x230] ;  /* 0x0002300001ba7983 */ /* 0x002f280000300800 */
[----:B------:R1:W-:Y:S04]  /*d920*/  STL.64 [R1+0x428], R190 ;  /* 0x000428be01007387 */ /* 0x0003e80000100a00 */
[----:B------:R-:W4:Y:S01]  /*d930*/  LDL.LU R187, [R1+0x238] ;  /* 0x0002380001bb7983 */ /* 0x000f220000300800 */
[----:B--2---:R-:W-:-:S03]  /*d940*/  ISETP.NE.U32.AND P3, PT, R185, RZ, PT ;  /* 0x000000ffb900720c */ /* 0x004fc60003f65070 */
[----:B------:R-:W2:Y:S01]  /*d950*/  LDL.LU R185, [R1+0x234] ;  /* 0x0002340001b97983 */ /* 0x000ea20000300800 */
[----:B---3--:R-:W-:Y:S02]  /*d960*/  ISETP.NE.U32.AND P5, PT, R2, RZ, PT ;  /* 0x000000ff0200720c */ /* 0x008fe40003fa5070 */
[----:B------:R-:W-:-:S07]  /*d970*/  LOP3.LUT R189, R4, 0x50, RZ, 0x3c, !PT ;  /* 0x0000005004bd7812 */ /* 0x000fce00078e3cff */
[----:B------:R3:W-:Y:S01]  /*d980*/  LDGSTS.E [R3+0x46008], desc[UR40][R190.64], P3 ;  /* 0x46008000be037fae */ /* 0x0007e200099a1028 */
[----:B------:R-:W-:Y:S02]  /*d990*/  VIADD R189, R189, UR11 ;  /* 0x0000000bbdbd7c36 */ /* 0x000fe40008000000 */
[----:B---3--:R-:W-:Y:S01]  /*d9a0*/  IMAD.WIDE R2, R11, 0x4, R236 ;  /* 0x000000040b027825 */ /* 0x008fe200078e02ec */
[----:B----4-:R-:W-:-:S03]  /*d9b0*/  ISETP.NE.U32.AND P3, PT, R219, RZ, PT ;  /* 0x000000ffdb00720c */ /* 0x010fc60003f65070 */
[C---:B-1----:R-:W-:Y:S01]  /*d9c0*/  IMAD.WIDE R190, R11.reuse, 0x4, R238 ;  /* 0x000000040bbe7825 */ /* 0x042fe200078e02ee */
[----:B------:R1:W-:Y:S04]  /*d9d0*/  LDGSTS.E [R189+0x44000], desc[UR40][R2.64], P5 ;  /* 0x4400000002bd7fae */ /* 0x0003e8000a9a1028 */
[----:B------:R1:W-:Y:S05]  /*d9e0*/  STL.64 [R1+0xb20], R2 ;  /* 0x000b200201007387 */ /* 0x0003ea0000100a00 */
[----:B------:R-:W-:Y:S01]  /*d9f0*/  LDGSTS.E [R189+0x44008], desc[UR40][R190.64], P3 ;  /* 0x44008000bebd7fae */ /* 0x000fe200099a1028 */
[----:B-1----:R-:W-:Y:S01]  /*da00*/  IMAD.WIDE R2, R11, 0x4, R204 ;  /* 0x000000040b027825 */ /* 0x002fe200078e02cc */
[----:B------:R-:W-:-:S02]  /*da10*/  ISETP.NE.U32.AND P5, PT, R8, RZ, PT ;  /* 0x000000ff0800720c */ /* 0x000fc40003fa5070 */
[----:B------:R-:W-:Y:S04]  /*da20*/  STL.64 [R1+0x418], R190 ;  /* 0x000418be01007387 */ /* 0x000fe80000100a00 */
[----:B------:R-:W3:Y:S04]  /*da30*/  LDL.LU R8, [R1+0x23c] ;  /* 0x00023c0001087983 */ /* 0x000ee80000300800 */
[----:B------:R1:W-:Y:S04]  /*da40*/  STL.64 [R1+0x410], R2 ;  /* 0x0004100201007387 */ /* 0x0003e80000100a00 */
[----:B------:R1:W-:Y:S01]  /*da50*/  LDGSTS.E [R189+0x46000], desc[UR40][R2.64], P5 ;  /* 0x4600000002bd7fae */ /* 0x0003e2000a9a1028 */
[----:B------:R-:W-:-:S02]  /*da60*/  ISETP.NE.U32.AND P3, PT, R188, RZ, PT ;  /* 0x000000ffbc00720c */ /* 0x000fc40003f65070 */
[----:B------:R-:W-:Y:S01]  /*da70*/  ISETP.NE.U32.AND P5, PT, R184, RZ, PT ;  /* 0x000000ffb800720c */ /* 0x000fe20003fa5070 */
[----:B-1----:R-:W-:Y:S01]  /*da80*/  IMAD.WIDE R2, R11, 0x4, R206 ;  /* 0x000000040b027825 */ /* 0x002fe200078e02ce */
[----:B------:R-:W-:-:S04]  /*da90*/  LOP3.LUT R184, R4, 0x60, RZ, 0x3c, !PT ;  /* 0x0000006004b87812 */ /* 0x000fc800078e3cff */
[----:B------:R1:W-:Y:S05]  /*daa0*/  STL.64 [R1+0x408], R2 ;  /* 0x0004080201007387 */ /* 0x0003ea0000100a00 */
[----:B------:R1:W-:Y:S01]  /*dab0*/  LDGSTS.E [R189+0x46008], desc[UR40][R2.64], P3 ;  /* 0x4600800002bd7fae */ /* 0x0003e200099a1028 */
[----:B------:R-:W-:Y:S02]  /*dac0*/  VIADD R184, R184, UR11 ;  /* 0x0000000bb8b87c36 */ /* 0x000fe40008000000 */
[----:B-1----:R-:W-:Y:S01]  /*dad0*/  IMAD.WIDE R2, R11, 0x4, R176 ;  /* 0x000000040b027825 */ /* 0x002fe200078e02b0 */
[----:B------:R-:W-:-:S04]  /*dae0*/  ISETP.NE.U32.AND P3, PT, R216, RZ, PT ;  /* 0x000000ffd800720c */ /* 0x000fc80003f65070 */
[----:B------:R1:W-:Y:S04]  /*daf0*/  STL.64 [R1+0x400], R2 ;  /* 0x0004000201007387 */ /* 0x0003e80000100a00 */
[----:B------:R-:W4:Y:S04]  /*db00*/  LDL.LU.64 R224, [R1+0xe8] ;  /* 0x0000e80001e07983 */ /* 0x000f280000300a00 */
[----:B------:R-:W4:Y:S04]  /*db10*/  LDL.LU.64 R222, [R1+0xe0] ;  /* 0x0000e00001de7983 */ /* 0x000f280000300a00 */
[----:B------:R1:W-:Y:S02]  /*db20*/  LDGSTS.E [R184+0x44000], desc[UR40][R2.64], P5 ;  /* 0x4400000002b87fae */ /* 0x0003e4000a9a1028 */
[----:B-1----:R-:W-:-:S05]  /*db30*/  IMAD.WIDE R2, R11, 0x4, R178 ;  /* 0x000000040b027825 */ /* 0x002fca00078e02b2 */
[----:B------:R1:W-:Y:S04]  /*db40*/  STL.64 [R1+0x3f8], R2 ;  /* 0x0003f80201007387 */ /* 0x0003e80000100a00 */
[----:B------:R-:W4:Y:S04]  /*db50*/  LDL.LU.64 R220, [R1+0xc8] ;  /* 0x0000c80001dc7983 */ /* 0x000f280000300a00 */
[----:B------:R1:W-:Y:S02]  /*db60*/  LDGSTS.E [R184+0x44008], desc[UR40][R2.64], P3 ;  /* 0x4400800002b87fae */ /* 0x0003e400099a1028 */
[----:B-1----:R-:W-:-:S05]  /*db70*/  IMAD.WIDE R2, R11, 0x4, R208 ;  /* 0x000000040b027825 */ /* 0x002fca00078e02d0 */
[----:B------:R1:W-:Y:S04]  /*db80*/  STL.64 [R1+0x3f0], R2 ;  /* 0x0003f00201007387 */ /* 0x0003e80000100a00 */
[----:B------:R-:W4:Y:S01]  /*db90*/  LDL.LU.64 R190, [R1+0xa8] ;  /* 0x0000a80001be7983 */ /* 0x000f220000300a00 */
[----:B------:R-:W-:-:S13]  /*dba0*/  ISETP.NE.U32.AND P5, PT, R217, RZ, PT ;  /* 0x000000ffd900720c */ /* 0x000fda0003fa5070 */
[----:B------:R1:W-:Y:S02]  /*dbb0*/  LDGSTS.E [R184+0x46000], desc[UR40][R2.64], P5 ;  /* 0x4600000002b87fae */ /* 0x0003e4000a9a1028 */
[----:B-1----:R-:W-:-:S05]  /*dbc0*/  IMAD.WIDE R2, R11, 0x4, R210 ;  /* 0x000000040b027825 */ /* 0x002fca00078e02d2 */
[----:B------:R1:W-:Y:S04]  /*dbd0*/  STL.64 [R1+0x3e8], R2 ;  /* 0x0003e80201007387 */ /* 0x0003e80000100a00 */
[----:B------:R-:W4:Y:S01]  /*dbe0*/  LDL.LU.64 R218, [R1+0x88] ;  /* 0x0000880001da7983 */ /* 0x000f220000300a00 */
[----:B------:R-:W-:Y:S02]  /*dbf0*/  ISETP.NE.U32.AND P3, PT, R186, RZ, PT ;  /* 0x000000ffba00720c */ /* 0x000fe40003f65070 */
[----:B------:R-:W-:-:S11]  /*dc00*/  ISETP.NE.U32.AND P5, PT, R187, RZ, PT ;  /* 0x000000ffbb00720c */ /* 0x000fd60003fa5070 */
[----:B------:R1:W-:Y:S01]  /*dc10*/  LDGSTS.E [R184+0x46008], desc[UR40][R2.64], P3 ;  /* 0x4600800002b87fae */ /* 0x0003e200099a1028 */
[----:B--2---:R-:W-:Y:S01]  /*dc20*/  ISETP.NE.U32.AND P3, PT, R185, RZ, PT ;  /* 0x000000ffb900720c */ /* 0x004fe20003f65070 */
[----:B-1----:R-:W-:-:S05]  /*dc30*/  IMAD.WIDE R2, R11, 0x4, R180 ;  /* 0x000000040b027825 */ /* 0x002fca00078e02b4 */
[----:B------:R1:W-:Y:S04]  /*dc40*/  STL.64 [R1+0x3d8], R2 ;  /* 0x0003d80201007387 */ /* 0x0003e80000100a00 */
[----:B------:R-:W2:Y:S04]  /*dc50*/  LDL.LU.64 R188, [R1+0x68] ;  /* 0x0000680001bc7983 */ /* 0x000ea80000300a00 */
[----:B------:R1:W-:Y:S02]  /*dc60*/  LDGSTS.E [R0+0x44000], desc[UR40][R2.64], P5 ;  /* 0x4400000002007fae */ /* 0x0003e4000a9a1028 */
[----:B-1----:R-:W-:-:S05]  /*dc70*/  IMAD.WIDE R2, R11, 0x4, R182 ;  /* 0x000000040b027825 */ /* 0x002fca00078e02b6 */
[----:B------:R1:W-:Y:S04]  /*dc80*/  STL.64 [R1+0x3d0], R2 ;  /* 0x0003d00201007387 */ /* 0x0003e80000100a00 */
[----:B------:R-:W2:Y:S04]  /*dc90*/  LDL.LU.64 R216, [R1+0x48] ;  /* 0x0000480001d87983 */ /* 0x000ea80000300a00 */
[----:B------:R1:W-:Y:S02]  /*dca0*/  LDGSTS.E [R0+0x44008], desc[UR40][R2.64], P3 ;  /* 0x4400800002007fae */ /* 0x0003e400099a1028 */
[----:B-1----:R-:W-:-:S05]  /*dcb0*/  IMAD.WIDE R2, R11, 0x4, R212 ;  /* 0x000000040b027825 */ /* 0x002fca00078e02d4 */
[----:B------:R1:W-:Y:S04]  /*dcc0*/  STL.64 [R1+0x4a0], R2 ;  /* 0x0004a00201007387 */ /* 0x0003e80000100a00 */
[----:B------:R-:W2:Y:S01]  /*dcd0*/  LDL.LU.64 R186, [R1+0x28] ;  /* 0x0000280001ba7983 */ /* 0x000ea20000300a00 */
[----:B------:R-:W-:Y:S02]  /*dce0*/  LOP3.LUT P5, RZ, R5, 0x8, RZ, 0xc0, !PT ;  /* 0x0000000805ff7812 */ /* 0x000fe400078ac0ff */
[----:B---3--:R-:W-:Y:S01]  /*dcf0*/  ISETP.NE.U32.AND P3, PT, R8, RZ, PT ;  /* 0x000000ff0800720c */ /* 0x008fe20003f65070 */
[----:B------:R4:W-:Y:S01]  /*dd00*/  STL.64 [R1+0xb28], R4 ;  /* 0x000b280401007387 */ /* 0x0009e20000100a00 */
[----:B------:R-:W-:-:S09]  /*dd10*/  IMAD.SHL.U32 R8, R13, 0x40, RZ ;  /* 0x000000400d087824 */ /* 0x000fd200078e00ff */
[----:B------:R1:W-:Y:S01]  /*dd20*/  LDGSTS.E [R0+0x46000], desc[UR40][R2.64], P5 ;  /* 0x4600000002007fae */ /* 0x0003e2000a9a1028 */
[----:B------:R-:W-:Y:S01]  /*dd30*/  LOP3.LUT P5, RZ, R5, 0x4, RZ, 0xc0, !PT ;  /* 0x0000000405ff7812 */ /* 0x000fe200078ac0ff */
[----:B-1----:R-:W-:-:S05]  /*dd40*/  IMAD.WIDE R2, R11, 0x4, R214 ;  /* 0x000000040b027825 */ /* 0x002fca00078e02d6 */
[----:B------:R-:W-:Y:S04]  /*dd50*/  STL.64 [R1+0x498], R2 ;  /* 0x0004980201007387 */ /* 0x000fe80000100a00 */
[----:B------:R-:W3:Y:S04]  /*dd60*/  LDL.LU.64 R184, [R1+0x8] ;  /* 0x0000080001b87983 */ /* 0x000ee80000300a00 */
[----:B------:R1:W-:Y:S01]  /*dd70*/  STL [R1+0xad8], R12 ;  /* 0x000ad80c01007387 */ /* 0x0003e20000100800 */
[----:B----4-:R-:W-:-:S03]  /*dd80*/  IMAD.WIDE R4, R8, 0x4, R222 ;  /* 0x0000000408047825 */ /* 0x010fc600078e02de */
[----:B------:R4:W-:Y:S01]  /*dd90*/  LDGSTS.E [R0+0x46008], desc[UR40][R2.64], P3 ;  /* 0x4600800002007fae */ /* 0x0009e200099a1028 */
[----:B-1----:R-:W-:-:S03]  /*dda0*/  IMAD.WIDE R12, R8, 0x4, R224 ;  /* 0x00000004080c7825 */ /* 0x002fc600078e02e0 */
[----:B------:R-:W0:Y:S04]  /*ddb0*/  LDGDEPBAR ;  /* 0x00000000000079af */ /* 0x000e280000000000 */
[----:B------:R1:W-:Y:S01]  /*ddc0*/  STL.64 [R1+0x3c8], R12 ;  /* 0x0003c80c01007387 */ /* 0x0003e20000100a00 */
[----:B----4-:R-:W-:-:S03]  /*ddd0*/  IMAD.WIDE R2, R8, 0x4, R168 ;  /* 0x0000000408027825 */ /* 0x010fc600078e02a8 */
[----:B------:R-:W4:Y:S04]  /*dde0*/  LDL.LU.64 R168, [R1+0xc00] ;  /* 0x000c000001a87983 */ /* 0x000f280000300a00 */
[----:B------:R1:W-:Y:S02]  /*ddf0*/  STL.64 [R1+0x3c0], R4 ;  /* 0x0003c00401007387 */ /* 0x0003e40000100a00 */
[C---:B-1----:R-:W-:Y:S02]  /*de00*/  IMAD.WIDE R12, R8.reuse, 0x4, R160 ;  /* 0x00000004080c7825 */ /* 0x042fe400078e02a0 */
[----:B------:R-:W3:Y:S04]  /*de10*/  LDL.LU.64 R160, [R1+0xbf8] ;  /* 0x000bf80001a07983 */ /* 0x000ee80000300a00 */
[----:B------:R1:W-:Y:S01]  /*de20*/  STL.64 [R1+0x3b8], R2 ;  /* 0x0003b80201007387 */ /* 0x0003e20000100a00 */
[----:B------:R-:W-:-:S03]  /*de30*/  IMAD.WIDE R4, R8, 0x4, R152 ;  /* 0x0000000408047825 */ /* 0x000fc600078e0298 */
[----:B------:R1:W-:Y:S04]  /*de40*/  STL.64 [R1+0x3b0], R12 ;  /* 0x0003b00c01007387 */ /* 0x0003e80000100a00 */
[----:B------:R-:W3:Y:S01]  /*de50*/  LDL.LU.64 R152, [R1+0xbf0] ;  /* 0x000bf00001987983 */ /* 0x000ee20000300a00 */
[----:B-1----:R-:W-:-:S05]  /*de60*/  IMAD.WIDE R2, R8, 0x4, R220 ;  /* 0x0000000408027825 */ /* 0x002fca00078e02dc */
[----:B------:R1:W-:Y:S01]  /*de70*/  STL.64 [R1+0x3a8], R2 ;  /* 0x0003a80201007387 */ /* 0x0003e20000100a00 */
[----:B------:R-:W-:-:S04]  /*de80*/  IMAD.WIDE R12, R8, 0x4, R136 ;  /* 0x00000004080c7825 */ /* 0x000fc800078e0288 */
[C---:B-1----:R-:W-:Y:S02]  /*de90*/  IMAD.WIDE R2, R8.reuse, 0x4, R144 ;  /* 0x0000000408027825 */ /* 0x042fe400078e0290 */
[----:B------:R-:W4:Y:S04]  /*dea0*/  LDL.LU.64 R144, [R1+0xbe8] ;  /* 0x000be80001907983 */ /* 0x000f280000300a00 */
[----:B------:R1:W-:Y:S04]  /*deb0*/  STL.64 [R1+0x3a0], R4 ;  /* 0x0003a00401007387 */ /* 0x0003e80000100a00 */
[----:B------:R-:W4:Y:S04]  /*dec0*/  LDL.LU.64 R136, [R1+0xbe0] ;  /* 0x000be00001887983 */ /* 0x000f280000300a00 */
[----:B------:R1:W-:Y:S02]  /*ded0*/  STL.64 [R1+0x398], R2 ;  /* 0x0003980201007387 */ /* 0x0003e40000100a00 */
[----:B-1----:R-:W-:-:S02]  /*dee0*/  IMAD.WIDE R4, R8, 0x4, R128 ;  /* 0x0000000408047825 */ /* 0x002fc400078e0280 */
[----:B------:R1:W-:Y:S04]  /*def0*/  STL.64 [R1+0x390], R12 ;  /* 0x0003900c01007387 */ /* 0x0003e80000100a00 */
[----:B------:R-:W4:Y:S01]  /*df00*/  LDL.LU.64 R128, [R1+0xbd8] ;  /* 0x000bd80001807983 */ /* 0x000f220000300a00 */
[----:B------:R-:W-:-:S05]  /*df10*/  IMAD.WIDE R2, R8, 0x4, R190 ;  /* 0x0000000408027825 */ /* 0x000fca00078e02be */
[----:B------:R1:W-:Y:S02]  /*df20*/  STL.64 [R1+0x388], R2 ;  /* 0x0003880201007387 */ /* 0x0003e40000100a00 */
[----:B-1----:R-:W-:-:S04]  /*df30*/  IMAD.WIDE R12, R8, 0x4, R112 ;  /* 0x00000004080c7825 */ /* 0x002fc800078e0270 */
[C---:B------:R-:W-:Y:S02]  /*df40*/  IMAD.WIDE R2, R8.reuse, 0x4, R120 ;  /* 0x0000000408027825 */ /* 0x040fe400078e0278 */
[----:B------:R-:W4:Y:S04]  /*df50*/  LDL.LU.64 R120, [R1+0xbd0] ;  /* 0x000bd00001787983 */ /* 0x000f280000300a00 */
[----:B------:R1:W-:Y:S04]  /*df60*/  STL.64 [R1+0x380], R4 ;  /* 0x0003800401007387 */ /* 0x0003e80000100a00 */
[----:B------:R-:W4:Y:S04]  /*df70*/  LDL.LU.64 R112, [R1+0xbc8] ;  /* 0x000bc80001707983 */ /* 0x000f280000300a00 */
[----:B------:R-:W-:Y:S01]  /*df80*/  STL.64 [R1+0x378], R2 ;  /* 0x0003780201007387 */ /* 0x000fe20000100a00 */
[----:B-1----:R-:W-:-:S03]  /*df90*/  IMAD.WIDE R4, R8, 0x4, R104 ;  /* 0x0000000408047825 */ /* 0x002fc600078e0268 */
[----:B------:R1:W-:Y:S04]  /*dfa0*/  STL.64 [R1+0x370], R12 ;  /* 0x0003700c01007387 */ /* 0x0003e80000100a00 */
[----:B------:R-:W4:Y:S01]  /*dfb0*/  LDL.LU.64 R104, [R1+0xbc0] ;  /* 0x000bc00001687983 */ /* 0x000f220000300a00 */
[----:B-1----:R-:W-:-:S04]  /*dfc0*/  IMAD.WIDE R12, R8, 0x4, R88 ;  /* 0x00000004080c7825 */ /* 0x002fc800078e0258 */
[----:B------:R-:W-:-:S05]  /*dfd0*/  IMAD.WIDE R2, R8, 0x4, R218 ;  /* 0x0000000408027825 */ /* 0x000fca00078e02da */
[----:B------:R1:W-:Y:S02]  /*dfe0*/  STL.64 [R1+0x368], R2 ;  /* 0x0003680201007387 */ /* 0x0003e40000100a00 */
[C---:B-1----:R-:W-:Y:S02]  /*dff0*/  IMAD.WIDE R2, R8.reuse, 0x4, R96 ;  /* 0x0000000408027825 */ /* 0x042fe400078e0260 */
[----:B------:R-:W4:Y:S04]  /*e000*/  LDL.LU.64 R96, [R1+0xbb8] ;  /* 0x000bb80001607983 */ /* 0x000f280000300a00 */
[----:B------:R1:W-:Y:S04]  /*e010*/  STL.64 [R1+0x360], R4 ;  /* 0x0003600401007387 */ /* 0x0003e80000100a00 */
[----:B------:R-:W4:Y:S04]  /*e020*/  LDL.LU.64 R88, [R1+0xbb0] ;  /* 0x000bb00001587983 */ /* 0x000f280000300a00 */
[----:B------:R2:W-:Y:S01]  /*e030*/  STL.64 [R1+0x358], R2 ;  /* 0x0003580201007387 */ /* 0x0005e20000100a00 */
[----:B-1----:R-:W-:-:S03]  /*e040*/  IMAD.WIDE R4, R8, 0x4, R80 ;  /* 0x0000000408047825 */ /* 0x002fc600078e0250 */
[----:B------:R1:W-:Y:S04]  /*e050*/  STL.64 [R1+0x350], R12 ;  /* 0x0003500c01007387 */ /* 0x0003e80000100a00 */
[----:B------:R-:W4:Y:S01]  /*e060*/  LDL.LU.64 R80, [R1+0xba8] ;  /* 0x000ba80001507983 */ /* 0x000f220000300a00 */
[----:B--2---:R-:W-:-:S05]  /*e070*/  IMAD.WIDE R2, R8, 0x4, R188 ;  /* 0x0000000408027825 */ /* 0x004fca00078e02bc */
[----:B------:R2:W-:Y:S01]  /*e080*/  STL.64 [R1+0x348], R2 ;  /* 0x0003480201007387 */ /* 0x0005e20000100a00 */
[----:B-1----:R-:W-:-:S04]  /*e090*/  IMAD.WIDE R12, R8, 0x4, R64 ;  /* 0x00000004080c7825 */ /* 0x002fc800078e0240 */
[C---:B--2---:R-:W-:Y:S02]  /*e0a0*/  IMAD.WIDE R2, R8.reuse, 0x4, R72 ;  /* 0x0000000408027825 */ /* 0x044fe400078e0248 */
[----:B------:R-:W2:Y:S04]  /*e0b0*/  LDL.LU.64 R72, [R1+0xba0] ;  /* 0x000ba00001487983 */ /* 0x000ea80000300a00 */
[----:B------:R1:W-:Y:S04]  /*e0c0*/  STL.64 [R1+0x340], R4 ;  /* 0x0003400401007387 */ /* 0x0003e80000100a00 */
[----:B------:R-:W2:Y:S04]  /*e0d0*/  LDL.LU.64 R64, [R1+0xb98] ;  /* 0x000b980001407983 */ /* 0x000ea80000300a00 */
[----:B------:R1:W-:Y:S02]  /*e0e0*/  STL.64 [R1+0x338], R2 ;  /* 0x0003380201007387 */ /* 0x0003e40000100a00 */
[----:B-1----:R-:W-:-:S02]  /*e0f0*/  IMAD.WIDE R4, R8, 0x4, R56 ;  /* 0x0000000408047825 */ /* 0x002fc400078e0238 */
[----:B------:R1:W-:Y:S04]  /*e100*/  STL.64 [R1+0x330], R12 ;  /* 0x0003300c01007387 */ /* 0x0003e80000100a00 */
[----:B------:R-:W2:Y:S01]  /*e110*/  LDL.LU.64 R56, [R1+0xb90] ;  /* 0x000b900001387983 */ /* 0x000ea20000300a00 */
[----:B------:R-:W-:-:S05]  /*e120*/  IMAD.WIDE R2, R8, 0x4, R216 ;  /* 0x0000000408027825 */ /* 0x000fca00078e02d8 */
[----:B------:R1:W-:Y:S02]  /*e130*/  STL.64 [R1+0x328], R2 ;  /* 0x0003280201007387 */ /* 0x0003e40000100a00 */
[----:B-1----:R-:W-:-:S04]  /*e140*/  IMAD.WIDE R12, R8, 0x4, R40 ;  /* 0x00000004080c7825 */ /* 0x002fc800078e0228 */
[C---:B------:R-:W-:Y:S02]  /*e150*/  IMAD.WIDE R2, R8.reuse, 0x4, R48 ;  /* 0x0000000408027825 */ /* 0x040fe400078e0230 */
        /* <DEDUP_REMOVED lines=12> */
[----:B------:R1:W-:Y:S02]  /*e220*/  STL.64 [R1+0x300], R4 ;  /* 0x0003000401007387 */ /* 0x0003e40000100a00 */
[C---:B-1----:R-:W-:Y:S02]  /*e230*/  IMAD.WIDE R4, R8.reuse, 0x4, R246 ;  /* 0x0000000408047825 */ /* 0x042fe400078e02f6 */
[----:B------:R-:W2:Y:S04]  /*e240*/  LDL.LU.64 R246, [R1+0xb68] ;  /* 0x000b680001f67983 */ /* 0x000ea80000300a00 */
[----:B------:R3:W-:Y:S04]  /*e250*/  STL.64 [R1+0x2f8], R2 ;  /* 0x0002f80201007387 */ /* 0x0007e80000100a00 */
[----:B------:R-:W4:Y:S01]  /*e260*/  LDL.LU.64 R16, [R1+0xb60] ;  /* 0x000b600001107983 */ /* 0x000f220000300a00 */
[----:B---3--:R-:W-:-:S05]  /*e270*/  IMAD.WIDE R2, R8, 0x4, R184 ;  /* 0x0000000408027825 */ /* 0x008fca00078e02b8 */
[----:B------:R1:W-:Y:S04]  /*e280*/  STL.64 [R1+0x2e8], R2 ;  /* 0x0002e80201007387 */ /* 0x0003e80000100a00 */
[----:B------:R-:W-:Y:S04]  /*e290*/  STL.64 [R1+0x2f0], R4 ;  /* 0x0002f00401007387 */ /* 0x000fe80000100a00 */
[----:B------:R3:W-:Y:S01]  /*e2a0*/  STL.64 [R1+0x2e0], R12 ;  /* 0x0002e00c01007387 */ /* 0x0007e20000100a00 */
[----:B-1----:R-:W-:-:S03]  /*e2b0*/  IMAD.WIDE R2, R8, 0x4, R250 ;  /* 0x0000000408027825 */ /* 0x002fc600078e02fa */
[----:B------:R1:W-:Y:S04]  /*e2c0*/  STL.64 [R1+0xb30], R4 ;  /* 0x000b300401007387 */ /* 0x0003e80000100a00 */
[----:B------:R1:W-:Y:S01]  /*e2d0*/  STL.64 [R1+0x2d8], R2 ;  /* 0x0002d80201007387 */ /* 0x0003e20000100a00 */
[----:B---3--:R-:W-:-:S04]  /*e2e0*/  IMAD.WIDE R12, R8, 0x4, R244 ;  /* 0x00000004080c7825 */ /* 0x008fc800078e02f4 */
[----:B-1----:R-:W-:-:S04]  /*e2f0*/  IMAD.WIDE R4, R8, 0x4, R240 ;  /* 0x0000000408047825 */ /* 0x002fc800078e02f0 */
[----:B------:R-:W-:-:S04]  /*e300*/  IMAD.WIDE R2, R8, 0x4, R248 ;  /* 0x0000000408027825 */ /* 0x000fc800078e02f8 */
        /* <DEDUP_REMOVED lines=19> */
[----:B--2---:R-:W-:-:S05]  /*e440*/  IMAD.WIDE R176, R8, 0x4, R246 ;  /* 0x0000000408b07825 */ /* 0x004fca00078e02f6 */
[----:B------:R-:W-:Y:S04]  /*e450*/  STL.64 [R1+0x2c8], R176 ;  /* 0x0002c8b001007387 */ /* 0x000fe80000100a00 */
[----:B------:R-:W-:Y:S04]  /*e460*/  STL.64 [R1+0x2d0], R2 ;  /* 0x0002d00201007387 */ /* 0x000fe80000100a00 */
[----:B------:R4:W-:Y:S04]  /*e470*/  STL.64 [R1+0x2c0], R12 ;  /* 0x0002c00c01007387 */ /* 0x0009e80000100a00 */
[----:B------:R1:W-:Y:S04]  /*e480*/  STL.64 [R1+0xb38], R2 ;  /* 0x000b380201007387 */ /* 0x0003e80000100a00 */
[----:B------:R2:W-:Y:S01]  /*e490*/  STL.64 [R1+0x2b8], R4 ;  /* 0x0002b80401007387 */ /* 0x0005e20000100a00 */
[----:B----4-:R-:W-:-:S04]  /*e4a0*/  IMAD.WIDE R12, R8, 0x4, R16 ;  /* 0x00000004080c7825 */ /* 0x010fc800078e0210 */
[C---:B-1----:R-:W-:Y:S01]  /*e4b0*/  IMAD.WIDE R2, R8.reuse, 0x4, R20 ;  /* 0x0000000408027825 */ /* 0x042fe200078e0214 */
[----:B------:R1:W-:Y:S03]  /*e4c0*/  STL.64 [R1+0x2a8], R12 ;  /* 0x0002a80c01007387 */ /* 0x0003e60000100a00 */
[C---:B--2---:R-:W-:Y:S01]  /*e4d0*/  IMAD.WIDE R4, R8.reuse, 0x4, R18 ;  /* 0x0000000408047825 */ /* 0x044fe200078e0212 */
[----:B------:R-:W-:Y:S04]  /*e4e0*/  STL.64 [R1+0x2b0], R242 ;  /* 0x0002b0f201007387 */ /* 0x000fe80000100a00 */
[----:B------:R2:W-:Y:S01]  /*e4f0*/  STL.64 [R1+0x2a0], R4 ;  /* 0x0002a00401007387 */ /* 0x0005e20000100a00 */
[----:B-1----:R-:W-:-:S03]  /*e500*/  IMAD.WIDE R12, R8, 0x4, R24 ;  /* 0x00000004080c7825 */ /* 0x002fc600078e0218 */
[----:B------:R-:W-:Y:S04]  /*e510*/  STL.64 [R1+0xb40], R242 ;  /* 0x000b40f201007387 */ /* 0x000fe80000100a00 */
[----:B------:R1:W-:Y:S01]  /*e520*/  STL.64 [R1+0x298], R2 ;  /* 0x0002980201007387 */ /* 0x0003e20000100a00 */
[----:B--2---:R-:W-:-:S03]  /*e530*/  IMAD.WIDE R4, R8, 0x4, R26 ;  /* 0x0000000408047825 */ /* 0x004fc600078e021a */
[----:B------:R2:W-:Y:S04]  /*e540*/  STL.64 [R1+0x288], R12 ;  /* 0x0002880c01007387 */ /* 0x0005e80000100a00 */
[----:B------:R-:W-:Y:S01]  /*e550*/  STL.64 [R1+0x290], R226 ;  /* 0x000290e201007387 */ /* 0x000fe20000100a00 */
[----:B-1----:R-:W-:-:S03]  /*e560*/  IMAD.WIDE R2, R8, 0x4, R28 ;  /* 0x0000000408027825 */ /* 0x002fc600078e021c */
[----:B------:R1:W-:Y:S01]  /*e570*/  STL.64 [R1+0x280], R4 ;  /* 0x0002800401007387 */ /* 0x0003e20000100a00 */
[----:B--2---:R-:W-:-:S03]  /*e580*/  IMAD.WIDE R12, R8, 0x4, R32 ;  /* 0x00000004080c7825 */ /* 0x004fc600078e0220 */
[----:B------:R-:W-:Y:S04]  /*e590*/  STL.64 [R1+0xb48], R226 ;  /* 0x000b48e201007387 */ /* 0x000fe80000100a00 */
[----:B------:R2:W-:Y:S01]  /*e5a0*/  STL.64 [R1+0x278], R2 ;  /* 0x0002780201007387 */ /* 0x0005e20000100a00 */
[----:B-1----:R-:W-:-:S03]  /*e5b0*/  IMAD.WIDE R4, R8, 0x4, R34 ;  /* 0x0000000408047825 */ /* 0x002fc600078e0222 */
[----:B------:R1:W-:Y:S04]  /*e5c0*/  STL.64 [R1+0x268], R12 ;  /* 0x0002680c01007387 */ /* 0x0003e80000100a00 */
[----:B------:R-:W-:Y:S01]  /*e5d0*/  STL.64 [R1+0x270], R224 ;  /* 0x000270e001007387 */ /* 0x000fe20000100a00 */
[----:B--2---:R-:W-:-:S03]  /*e5e0*/  IMAD.WIDE R2, R8, 0x4, R36 ;  /* 0x0000000408027825 */ /* 0x004fc600078e0224 */
        /* <DEDUP_REMOVED lines=18> */
[----:B------:R1:W-:Y:S04]  /*e710*/  STL.64 [R1+0x218], R2 ;  /* 0x0002180201007387 */ /* 0x0003e80000100a00 */
[----:B------:R3:W-:Y:S01]  /*e720*/  STL.64 [R1+0x208], R12 ;  /* 0x0002080c01007387 */ /* 0x0007e20000100a00 */
[----:B--2---:R-:W-:-:S03]  /*e730*/  IMAD.WIDE R4, R8, 0x4, R58 ;  /* 0x0000000408047825 */ /* 0x004fc600078e023a */
[----:B------:R-:W-:Y:S01]  /*e740*/  STL.64 [R1+0x210], R222 ;  /* 0x000210de01007387 */ /* 0x000fe20000100a00 */
[----:B-1----:R-:W-:-:S03]  /*e750*/  IMAD.WIDE R2, R8, 0x4, R60 ;  /* 0x0000000408027825 */ /* 0x002fc600078e023c */
[----:B------:R1:W-:Y:S01]  /*e760*/  STL.64 [R1+0x200], R4 ;  /* 0x0002000401007387 */ /* 0x0003e20000100a00 */
[----:B---3--:R-:W-:-:S03]  /*e770*/  IMAD.WIDE R12, R8, 0x4, R64 ;  /* 0x00000004080c7825 */ /* 0x008fc600078e0240 */
[----:B------:R2:W-:Y:S04]  /*e780*/  STL.64 [R1+0x1f8], R2 ;  /* 0x0001f80201007387 */ /* 0x0005e80000100a00 */
[----:B------:R3:W-:Y:S01]  /*e790*/  STL.64 [R1+0x1e8], R12 ;  /* 0x0001e80c01007387 */ /* 0x0007e20000100a00 */
[----:B-1----:R-:W-:-:S03]  /*e7a0*/  IMAD.WIDE R4, R8, 0x4, R66 ;  /* 0x0000000408047825 */ /* 0x002fc600078e0242 */
[----:B------:R-:W-:Y:S01]  /*e7b0*/  STL.64 [R1+0x1f0], R220 ;  /* 0x0001f0dc01007387 */ /* 0x000fe20000100a00 */
[----:B--2---:R-:W-:-:S03]  /*e7c0*/  IMAD.WIDE R2, R8, 0x4, R68 ;  /* 0x0000000408027825 */ /* 0x004fc600078e0244 */
        /* <DEDUP_REMOVED lines=51> */
[----:B------:R2:W-:Y:S01]  /*eb00*/  STL.64 [R1+0x90], R2 ;  /* 0x0000900201007387 */ /* 0x0005e20000100a00 */
[----:B------:R-:W-:-:S03]  /*eb10*/  IMAD.WIDE R246, R8, 0x4, R126 ;  /* 0x0000000408f67825 */ /* 0x000fc600078e027e */
[----:B------:R3:W-:Y:S01]  /*eb20*/  STL.64 [R1+0x80], R12 ;  /* 0x0000800c01007387 */ /* 0x0007e20000100a00 */
[----:B-1----:R-:W-:-:S03]  /*eb30*/  IMAD.WIDE R4, R8, 0x4, R130 ;  /* 0x0000000408047825 */ /* 0x002fc600078e0282 */
[----:B------:R-:W-:Y:S01]  /*eb40*/  STL.64 [R1+0x88], R246 ;  /* 0x000088f601007387 */ /* 0x000fe20000100a00 */
[----:B--2---:R-:W-:-:S03]  /*eb50*/  IMAD.WIDE R2, R8, 0x4, R132 ;  /* 0x0000000408027825 */ /* 0x004fc600078e0284 */
[----:B------:R1:W-:Y:S01]  /*eb60*/  STL.64 [R1+0x78], R4 ;  /* 0x0000780401007387 */ /* 0x0003e20000100a00 */
[----:B---3--:R-:W-:-:S03]  /*eb70*/  IMAD.WIDE R12, R8, 0x4, R136 ;  /* 0x00000004080c7825 */ /* 0x008fc600078e0288 */
[----:B------:R2:W-:Y:S04]  /*eb80*/  STL.64 [R1+0x70], R2 ;  /* 0x0000700201007387 */ /* 0x0005e80000100a00 */
[----:B------:R-:W-:Y:S01]  /*eb90*/  STL.64 [R1+0x60], R12 ;  /* 0x0000600c01007387 */ /* 0x000fe20000100a00 */
[----:B-1----:R-:W-:-:S03]  /*eba0*/  IMAD.WIDE R4, R8, 0x4, R138 ;  /* 0x0000000408047825 */ /* 0x002fc600078e028a */
[----:B------:R-:W3:Y:S01]  /*ebb0*/  LDL.LU.64 R194, [R1+0xf0] ;  /* 0x0000f00001c27983 */ /* 0x000ee20000300a00 */
[----:B--2---:R-:W-:-:S03]  /*ebc0*/  IMAD.WIDE R2, R8, 0x4, R140 ;  /* 0x0000000408027825 */ /* 0x004fc600078e028c */
[----:B------:R-:W-:Y:S04]  /*ebd0*/  STL.64 [R1+0x58], R4 ;  /* 0x0000580401007387 */ /* 0x000fe80000100a00 */
[----:B------:R-:W2:Y:S04]  /*ebe0*/  LDL.LU.64 R190, [R1+0xf8] ;  /* 0x0000f80001be7983 */ /* 0x000ea80000300a00 */
[----:B------:R1:W-:Y:S04]  /*ebf0*/  STL.64 [R1+0x50], R2 ;  /* 0x0000500201007387 */ /* 0x0003e80000100a00 */
[----:B------:R-:W4:Y:S04]  /*ec00*/  LDL.LU.64 R192, [R1+0x108] ;  /* 0x0001080001c07983 */ /* 0x000f280000300a00 */
[----:B------:R-:W2:Y:S04]  /*ec10*/  LDL.LU.64 R198, [R1+0x110] ;  /* 0x0001100001c67983 */ /* 0x000ea80000300a00 */
[----:B------:R-:W2:Y:S01]  /*ec20*/  LDL.LU.64 R196, [R1+0x118] ;  /* 0x0001180001c47983 */ /* 0x000ea20000300a00 */
[----:B-1----:R-:W-:-:S03]  /*ec30*/  IMAD.WIDE R2, R8, 0x4, R144 ;  /* 0x0000000408027825 */ /* 0x002fc600078e0290 */
[----:B------:R-:W2:Y:S04]  /*ec40*/  LDL.LU.64 R200, [R1+0x120] ;  /* 0x0001200001c87983 */ /* 0x000ea80000300a00 */
[----:B------:R-:W2:Y:S04]  /*ec50*/  LDL.LU.64 R202, [R1+0x128] ;  /* 0x0001280001ca7983 */ /* 0x000ea80000300a00 */
[----:B------:R-:W2:Y:S04]  /*ec60*/  LDL.LU.64 R204, [R1+0x130] ;  /* 0x0001300001cc7983 */ /* 0x000ea80000300a00 */
[----:B------:R-:W2:Y:S04]  /*ec70*/  LDL.LU.64 R206, [R1+0x140] ;  /* 0x0001400001ce7983 */ /* 0x000ea80000300a00 */
[----:B------:R-:W2:Y:S01]  /*ec80*/  LDL.LU.64 R208, [R1+0x148] ;  /* 0x0001480001d07983 */ /* 0x000ea20000300a00 */
[----:B------:R-:W-:-:S03]  /*ec90*/  IMAD.WIDE R4, R8, 0x4, R146 ;  /* 0x0000000408047825 */ /* 0x000fc600078e0292 */
[----:B------:R-:W2:Y:S04]  /*eca0*/  LDL.LU.64 R210, [R1+0x138] ;  /* 0x0001380001d27983 */ /* 0x000ea80000300a00 */
[----:B------:R-:W-:Y:S04]  /*ecb0*/  STL.64 [R1+0x68], R244 ;  /* 0x000068f401007387 */ /* 0x000fe80000100a00 */
[----:B------:R-:W2:Y:S04]  /*ecc0*/  LDL.LU.64 R212, [R1+0x150] ;  /* 0x0001500001d47983 */ /* 0x000ea80000300a00 */
[----:B------:R1:W-:Y:S01]  /*ecd0*/  STL.64 [R1+0x40], R2 ;  /* 0x0000400201007387 */ /* 0x0003e20000100a00 */
[----:B------:R-:W-:-:S03]  /*ece0*/  IMAD.WIDE R12, R8, 0x4, R152 ;  /* 0x00000004080c7825 */ /* 0x000fc600078e0298 */
[----:B------:R-:W-:Y:S04]  /*ecf0*/  STL.64 [R1+0x48], R240 ;  /* 0x000048f001007387 */ /* 0x000fe80000100a00 */
[----:B------:R1:W-:Y:S02]  /*ed00*/  STL.64 [R1+0x38], R4 ;  /* 0x0000380401007387 */ /* 0x0003e40000100a00 */
[----:B-1----:R-:W-:-:S05]  /*ed10*/  IMAD.WIDE R2, R8, 0x4, R148 ;  /* 0x0000000408027825 */ /* 0x002fca00078e0294 */
[----:B------:R1:W-:Y:S01]  /*ed20*/  STL.64 [R1+0x30], R2 ;  /* 0x0000300201007387 */ /* 0x0003e20000100a00 */
[----:B------:R-:W-:-:S03]  /*ed30*/  IMAD.WIDE R4, R8, 0x4, R154 ;  /* 0x0000000408047825 */ /* 0x000fc600078e029a */
[----:B------:R-:W-:Y:S04]  /*ed40*/  STL.64 [R1+0x20], R12 ;  /* 0x0000200c01007387 */ /* 0x000fe80000100a00 */
[----:B------:R-:W-:Y:S01]  /*ed50*/  STL.64 [R1+0x28], R238 ;  /* 0x000028ee01007387 */ /* 0x000fe20000100a00 */
[----:B-1----:R-:W-:-:S03]  /*ed60*/  IMAD.WIDE R2, R8, 0x4, R156 ;  /* 0x0000000408027825 */ /* 0x002fc600078e029c */
[----:B------:R-:W-:Y:S04]  /*ed70*/  STL.64 [R1+0x18], R4 ;  /* 0x0000180401007387 */ /* 0x000fe80000100a00 */
[----:B------:R1:W-:Y:S04]  /*ed80*/  STL.64 [R1+0x10], R2 ;  /* 0x0000100201007387 */ /* 0x0003e80000100a00 */
[----:B------:R1:W-:Y:S04]  /*ed90*/  STL.64 [R1+0x8], R228 ;  /* 0x000008e401007387 */ /* 0x0003e80000100a00 */
[----:B------:R-:W2:Y:S04]  /*eda0*/  LDL.LU.64 R170, [R1+0x20] ;  /* 0x0000200001aa7983 */ /* 0x000ea80000300a00 */
[----:B------:R-:W2:Y:S04]  /*edb0*/  LDL.64 R250, [R1+0x3b0] ;  /* 0x0003b00001fa7983 */ /* 0x000ea80000100a00 */
[----:B------:R-:W2:Y:S04]  /*edc0*/  LDL.64 R224, [R1+0x390] ;  /* 0x0003900001e07983 */ /* 0x000ea80000100a00 */
[----:B------:R-:W2:Y:S04]  /*edd0*/  LDL.64 R226, [R1+0x370] ;  /* 0x0003700001e27983 */ /* 0x000ea80000100a00 */
[----:B------:R-:W2:Y:S04]  /*ede0*/  LDL.64 R242, [R1+0x350] ;  /* 0x0003500001f27983 */ /* 0x000ea80000100a00 */
[----:B-1----:R-:W2:Y:S04]  /*edf0*/  LDL.64 R2, [R1+0x330] ;  /* 0x0003300001027983 */ /* 0x002ea80000100a00 */
[----:B------:R-:W2:Y:S04]  /*ee00*/  LDL.64 R4, [R1+0x310] ;  /* 0x0003100001047983 */ /* 0x000ea80000100a00 */
[----:B------:R-:W2:Y:S04]  /*ee10*/  LDL.LU.64 R14, [R1+0x3c8] ;  /* 0x0003c800010e7983 */ /* 0x000ea80000300a00 */
[----:B------:R-:W2:Y:S04]  /*ee20*/  LDL.LU.64 R16, [R1+0x3c0] ;  /* 0x0003c00001107983 */ /* 0x000ea80000300a00 */
[----:B------:R-:W2:Y:S04]  /*ee30*/  LDL.LU.64 R18, [R1+0x3b8] ;  /* 0x0003b80001127983 */ /* 0x000ea80000300a00 */
[----:B------:R-:W2:Y:S04]  /*ee40*/  LDL.LU.64 R20, [R1+0x3a8] ;  /* 0x0003a80001147983 */ /* 0x000ea80000300a00 */
[----:B------:R-:W2:Y:S04]  /*ee50*/  LDL.LU.64 R22, [R1+0x3a0] ;  /* 0x0003a00001167983 */ /* 0x000ea80000300a00 */
[----:B------:R-:W2:Y:S04]  /*ee60*/  LDL.LU.64 R24, [R1+0x398] ;  /* 0x0003980001187983 */ /* 0x000ea80000300a00 */
[----:B------:R-:W3:Y:S04]  /*ee70*/  LDL.LU.64 R26, [R1+0x388] ;  /* 0x00038800011a7983 */ /* 0x000ee80000300a00 */
[----:B------:R-:W3:Y:S04]  /*ee80*/  LDL.LU.64 R28, [R1+0x380] ;  /* 0x00038000011c7983 */ /* 0x000ee80000300a00 */
[----:B------:R-:W4:Y:S04]  /*ee90*/  LDL.LU.64 R30, [R1+0x378] ;  /* 0x00037800011e7983 */ /* 0x000f280000300a00 */
        /* <DEDUP_REMOVED lines=59> */
[----:B------:R-:W4:Y:S01]  /*f250*/  LDL.LU.64 R150, [R1+0x90] ;  /* 0x0000900001967983 */ /* 0x000f220000300a00 */
[----:B------:R-:W-:-:S03]  /*f260*/  IMAD.WIDE R176, R8, 0x4, R160 ;  /* 0x0000000408b07825 */ /* 0x000fc600078e02a0 */
[----:B------:R-:W4:Y:S01]  /*f270*/  LDL.LU.64 R152, [R1+0x80] ;  /* 0x0000800001987983 */ /* 0x000f220000300a00 */
[----:B------:R-:W-:-:S03]  /*f280*/  IMAD.WIDE R178, R8, 0x4, R162 ;  /* 0x0000000408b27825 */ /* 0x000fc600078e02a2 */
[----:B------:R-:W4:Y:S01]  /*f290*/  LDL.LU.64 R154, [R1+0x78] ;  /* 0x00007800019a7983 */ /* 0x000f220000300a00 */
[----:B------:R-:W-:-:S03]  /*f2a0*/  IMAD.WIDE R180, R8, 0x4, R164 ;  /* 0x0000000408b47825 */ /* 0x000fc600078e02a4 */
        /* <DEDUP_REMOVED lines=10> */
[----:B------:R-:W4:Y:S01]  /*f350*/  LDL.LU.64 R172, [R1+0x18] ;  /* 0x0000180001ac7983 */ /* 0x000f220000300a00 */
[----:B------:R-:W-:-:S03]  /*f360*/  IMAD.WIDE R188, R8, 0x4, R174 ;  /* 0x0000000408bc7825 */ /* 0x000fc600078e02ae */
[----:B------:R-:W4:Y:S04]  /*f370*/  LDL.LU.64 R174, [R1+0x10] ;  /* 0x0000100001ae7983 */ /* 0x000f280000300a00 */
[----:B--2---:R-:W-:Y:S04]  /*f380*/  LDGSTS.E [R10+0x10000], desc[UR40][R14.64], P5 ;  /* 0x100000000e0a7fae */ /* 0x004fe8000a9a1028 */
[----:B------:R-:W-:Y:S04]  /*f390*/  LDGSTS.E [R10+0x10400], desc[UR40][R20.64], P5 ;  /* 0x10400000140a7fae */ /* 0x000fe8000a9a1028 */
[----:B---3--:R-:W-:Y:S04]  /*f3a0*/  LDGSTS.E [R10+0x10800], desc[UR40][R26.64], P5 ;  /* 0x108000001a0a7fae */ /* 0x008fe8000a9a1028 */
        /* <DEDUP_REMOVED lines=9> */
[----:B------:R-:W-:Y:S01]  /*f440*/  LDGSTS.E [R10+0x13000], desc[UR40][R86.64], P5 ;  /* 0x13000000560a7fae */ /* 0x000fe2000a9a1028 */
[----:B------:R-:W-:-:S03]  /*f450*/  IMAD.WIDE R194, R8, 0x4, R194 ;  /* 0x0000000408c27825 */ /* 0x000fc600078e02c2 */
[----:B------:R-:W-:Y:S01]  /*f460*/  LDGSTS.E [R10+0x13400], desc[UR40][R92.64], P5 ;  /* 0x134000005c0a7fae */ /* 0x000fe2000a9a1028 */
[----:B------:R-:W-:-:S03]  /*f470*/  IMAD.WIDE R196, R8, 0x4, R196 ;  /* 0x0000000408c47825 */ /* 0x000fc600078e02c4 */
[----:B------:R-:W-:Y:S01]  /*f480*/  LDGSTS.E [R10+0x13800], desc[UR40][R98.64], P5 ;  /* 0x13800000620a7fae */ /* 0x000fe2000a9a1028 */
[----:B------:R-:W-:-:S03]  /*f490*/  IMAD.WIDE R206, R8, 0x4, R206 ;  /* 0x0000000408ce7825 */ /* 0x000fc600078e02ce */
        /* <DEDUP_REMOVED lines=91> */
[----:B------:R-:W3:Y:S04]  /*fa50*/  LDL.LU.64 R224, [R1+0xb50] ;  /* 0x000b500001e07983 */ /* 0x000ee80000300a00 */
[----:B------:R-:W4:Y:S04]  /*fa60*/  LDL.LU.64 R226, [R1+0xb48] ;  /* 0x000b480001e27983 */ /* 0x000f280000300a00 */
[----:B------:R-:W-:Y:S04]  /*fa70*/  LDGSTS.E [R6+0x10f00], desc[UR40][R242.64], P5 ;  /* 0x10f00000f2067fae */ /* 0x000fe8000a9a1028 */
[----:B------:R-:W-:Y:S04]  /*fa80*/  LDGSTS.E [R6+0x11300], desc[UR40][R2.64], P5 ;  /* 0x1130000002067fae */ /* 0x000fe8000a9a1028 */
[----:B------:R-:W-:Y:S04]  /*fa90*/  LDGSTS.E [R6+0x11700], desc[UR40][R4.64], P5 ;  /* 0x1170000004067fae */ /* 0x000fe8000a9a1028 */
[----:B------:R-:W2:Y:S04]  /*faa0*/  LDL.LU.64 R242, [R1+0xb40] ;  /* 0x000b400001f27983 */ /* 0x000ea80000300a00 */
[----:B------:R-:W2:Y:S04]  /*fab0*/  LDL.LU.64 R2, [R1+0xb38] ;  /* 0x000b380001027983 */ /* 0x000ea80000300a00 */
[----:B------:R-:W2:Y:S04]  /*fac0*/  LDL.LU.64 R4, [R1+0xb30] ;  /* 0x000b300001047983 */ /* 0x000ea80000300a00 */
[----:B--2---:R-:W-:Y:S04]  /*fad0*/  LDGSTS.E [R6+0x11b00], desc[UR40][R4.64], P5 ;  /* 0x11b0000004067fae */ /* 0x004fe8000a9a1028 */
[----:B------:R-:W-:Y:S04]  /*fae0*/  LDGSTS.E [R6+0x11f00], desc[UR40][R2.64], P5 ;  /* 0x11f0000002067fae */ /* 0x000fe8000a9a1028 */
[----:B------:R-:W-:Y:S04]  /*faf0*/  LDGSTS.E [R6+0x12300], desc[UR40][R242.64], P5 ;  /* 0x12300000f2067fae */ /* 0x000fe8000a9a1028 */
[----:B------:R-:W2:Y:S04]  /*fb00*/  LDL.LU.64 R4, [R1+0xb28] ;  /* 0x000b280001047983 */ /* 0x000ea80000300a00 */
[----:B------:R-:W2:Y:S04]  /*fb10*/  LDL.LU.64 R2, [R1+0xb20] ;  /* 0x000b200001027983 */ /* 0x000ea80000300a00 */
[----:B------:R-:W2:Y:S04]  /*fb20*/  LDL.LU.64 R242, [R1+0xb18] ;  /* 0x000b180001f27983 */ /* 0x000ea80000300a00 */
[----:B----4-:R-:W-:Y:S04]  /*fb30*/  LDGSTS.E [R6+0x12700], desc[UR40][R226.64], P5 ;  /* 0x12700000e2067fae */ /* 0x010fe8000a9a1028 */
[----:B---3--:R-:W-:Y:S04]  /*fb40*/  LDGSTS.E [R6+0x12b00], desc[UR40][R224.64], P5 ;  /* 0x12b00000e0067fae */ /* 0x008fe8000a9a1028 */
[----:B------:R1:W-:Y:S04]  /*fb50*/  LDGSTS.E [R6+0x12f00], desc[UR40][R250.64], P5 ;  /* 0x12f00000fa067fae */ /* 0x0003e8000a9a1028 */
[----:B------:R-:W3:Y:S04]  /*fb60*/  LDL.LU.64 R226, [R1+0xb10] ;  /* 0x000b100001e27983 */ /* 0x000ee80000300a00 */
[----:B------:R-:W4:Y:S04]  /*fb70*/  LDL.LU.64 R224, [R1+0xb08] ;  /* 0x000b080001e07983 */ /* 0x000f280000300a00 */
[----:B------:R-:W1:Y:S04]  /*fb80*/  LDL.LU.64 R250, [R1+0x490] ;  /* 0x0004900001fa7983 */ /* 0x000e680000300a00 */
[----:B------:R2:W-:Y:S04]  /*fb90*/  LDGSTS.E [R6+0x13300], desc[UR40][R230.64], P5 ;  /* 0x13300000e6067fae */ /* 0x0005e8000a9a1028 */
[----:B------:R-:W-:Y:S04]  /*fba0*/  LDGSTS.E [R6+0x13700], desc[UR40][R222.64], P5 ;  /* 0x13700000de067fae */ /* 0x000fe8000a9a1028 */
[----:B------:R-:W-:Y:S04]  /*fbb0*/  LDGSTS.E [R6+0x13b00], desc[UR40][R220.64], P5 ;  /* 0x13b00000dc067fae */ /* 0x000fe8000a9a1028 */
[----:B------:R-:W2:Y:S04]  /*fbc0*/  LDL.LU R230, [R1+0x6c0] ;  /* 0x0006c00001e67983 */ /* 0x000ea80000300800 */
[----:B------:R-:W2:Y:S04]  /*fbd0*/  LDL.LU.64 R222, [R1+0xb00] ;  /* 0x000b000001de7983 */ /* 0x000ea80000300a00 */
[----:B------:R-:W2:Y:S04]  /*fbe0*/  LDL.LU.64 R220, [R1+0xaf8] ;  /* 0x000af80001dc7983 */ /* 0x000ea80000300a00 */
[----:B------:R-:W-:Y:S04]  /*fbf0*/  LDGSTS.E [R6+0x13f00], desc[UR40][R218.64], P5 ;  /* 0x13f00000da067fae */ /* 0x000fe8000a9a1028 */
[----:B------:R-:W-:Y:S04]  /*fc00*/  LDGSTS.E [R6+0x14300], desc[UR40][R216.64], P5 ;  /* 0x14300000d8067fae */ /* 0x000fe8000a9a1028 */
[----:B------:R-:W-:Y:S04]  /*fc10*/  LDGSTS.E [R6+0x14700], desc[UR40][R232.64], P5 ;  /* 0x14700000e8067fae */ /* 0x000fe8000a9a1028 */
[----:B------:R-:W2:Y:S04]  /*fc20*/  LDL.LU.64 R218, [R1+0xaf0] ;  /* 0x000af00001da7983 */ /* 0x000ea80000300a00 */
[----:B------:R-:W2:Y:S04]  /*fc30*/  LDL.LU R231, [R1+0x94c] ;  /* 0x00094c0001e77983 */ /* 0x000ea80000300800 */
[----:B------:R-:W3:Y:S04]  /*fc40*/  LDL.LU.64 R216, [R1+0xae8] ;  /* 0x000ae80001d87983 */ /* 0x000ee80000300a00 */
[----:B------:R-:W-:Y:S04]  /*fc50*/  LDGSTS.E [R6+0x14b00], desc[UR40][R214.64], P5 ;  /* 0x14b00000d6067fae */ /* 0x000fe8000a9a1028 */
[----:B------:R1:W-:Y:S04]  /*fc60*/  LDGSTS.E [R6+0x14f00], desc[UR40][R248.64], P5 ;  /* 0x14f00000f8067fae */ /* 0x0003e8000a9a1028 */
[----:B------:R-:W-:Y:S04]  /*fc70*/  LDGSTS.E [R6+0x15300], desc[UR40][R236.64], P5 ;  /* 0x15300000ec067fae */ /* 0x000fe8000a9a1028 */
[----:B------:R-:W3:Y:S04]  /*fc80*/  LDL.LU.64 R214, [R1+0x488] ;  /* 0x0004880001d67983 */ /* 0x000ee80000300a00 */
[----:B------:R-:W4:Y:S04]  /*fc90*/  LDL.LU R233, [R1+0x950] ;  /* 0x0009500001e97983 */ /* 0x000f280000300800 */
[----:B------:R1:W-:Y:S04]  /*fca0*/  LDGSTS.E [R6+0x15700], desc[UR40][R234.64], P5 ;  /* 0x15700000ea067fae */ /* 0x0003e8000a9a1028 */
[----:B------:R-:W4:Y:S04]  /*fcb0*/  LDL.LU.64 R236, [R1+0x450] ;  /* 0x0004500001ec7983 */ /* 0x000f280000300a00 */
[----:B------:R1:W-:Y:S04]  /*fcc0*/  LDGSTS.E [R6+0x15b00], desc[UR40][R246.64], P5 ;  /* 0x15b00000f6067fae */ /* 0x0003e8000a9a1028 */
[----:B------:R-:W4:Y:S04]  /*fcd0*/  LDL.LU R235, [R1+0x954] ;  /* 0x0009540001eb7983 */ /* 0x000f280000300800 */
[----:B------:R-:W4:Y:S04]  /*fce0*/  LDL.LU R232, [R1+0x958] ;  /* 0x0009580001e87983 */ /* 0x000f280000300800 */
[----:B------:R1:W-:Y:S04]  /*fcf0*/  LDGSTS.E [R6+0x15f00], desc[UR40][R244.64], P5 ;  /* 0x15f00000f4067fae */ /* 0x0003e8000a9a1028 */
[----:B------:R-:W-:Y:S04]  /*fd00*/  LDGSTS.E [R6+0x16300], desc[UR40][R240.64], P5 ;  /* 0x16300000f0067fae */ /* 0x000fe8000a9a1028 */
[----:B------:R-:W-:Y:S04]  /*fd10*/  LDGSTS.E [R6+0x16700], desc[UR40][R238.64], P5 ;  /* 0x16700000ee067fae */ /* 0x000fe8000a9a1028 */
[----:B------:R-:W4:Y:S04]  /*fd20*/  LDL.LU.64 R246, [R1+0x480] ;  /* 0x0004800001f67983 */ /* 0x000f280000300a00 */
[----:B------:R1:W-:Y:S01]  /*fd30*/  LDGSTS.E [R6+0x16b00], desc[UR40][R228.64], P5 ;  /* 0x16b00000e4067fae */ /* 0x0003e2000a9a1028 */
[----:B------:R-:W-:-:S03]  /*fd40*/  IMAD.WIDE R198, R8, 0x4, R198 ;  /* 0x0000000408c67825 */ /* 0x000fc600078e02c6 */
[----:B------:R-:W-:Y:S01]  /*fd50*/  LDGSTS.E [R6+0x16f00], desc[UR40][R12.64], P5 ;  /* 0x16f000000c067fae */ /* 0x000fe2000a9a1028 */
[----:B------:R-:W-:-:S03]  /*fd60*/  IMAD.WIDE R204, R8, 0x4, R204 ;  /* 0x0000000408cc7825 */ /* 0x000fc600078e02cc */
[----:B------:R-:W-:Y:S04]  /*fd70*/  LDGSTS.E [R6+0x17300], desc[UR40][R188.64], P5 ;  /* 0x17300000bc067fae */ /* 0x000fe8000a9a1028 */
[----:B------:R-:W4:Y:S04]  /*fd80*/  LDL.LU R228, [R1+0x95c] ;  /* 0x00095c0001e47983 */ /* 0x000f280000300800 */
[----:B------:R-:W4:Y:S04]  /*fd90*/  LDL.LU.64 R238, [R1+0x478] ;  /* 0x0004780001ee7983 */ /* 0x000f280000300a00 */
[----:B------:R-:W4:Y:S01]  /*fda0*/  LDL.LU R229, [R1+0x960] ;  /* 0x0009600001e57983 */ /* 0x000f220000300800 */
[----:B------:R-:W-:-:S03]  /*fdb0*/  IMAD.WIDE R212, R8, 0x4, R212 ;  /* 0x0000000408d47825 */ /* 0x000fc600078e02d4 */
[----:B------:R-:W-:Y:S04]  /*fdc0*/  LDGSTS.E [R6+0x17700], desc[UR40][R198.64], P5 ;  /* 0x17700000c6067fae */ /* 0x000fe8000a9a1028 */
[----:B------:R-:W-:Y:S04]  /*fdd0*/  LDGSTS.E [R6+0x17b00], desc[UR40][R204.64], P5 ;  /* 0x17b00000cc067fae */ /* 0x000fe8000a9a1028 */
[----:B------:R-:W-:Y:S04]  /*fde0*/  LDGSTS.E [R6+0x17f00], desc[UR40][R212.64], P5 ;  /* 0x17f00000d4067fae */ /* 0x000fe8000a9a1028 */
[----:B------:R-:W0:Y:S01]  /*fdf0*/  LDGDEPBAR ;  /* 0x00000000000079af */ /* 0x000e220000000000 */
[----:B--2---:R-:W-:-:S03]  /*fe00*/  ISETP.NE.U32.AND P3, PT, R231, RZ, PT ;  /* 0x000000ffe700720c */ /* 0x004fc60003f65070 */
[----:B------:R-:W2:Y:S01]  /*fe10*/  LDL.LU R231, [R1+0x964] ;  /* 0x0009640001e77983 */ /* 0x000ea20000300800 */
[----:B------:R-:W-:Y:S01]  /*fe20*/  ISETP.NE.U32.AND P5, PT, R230, RZ, PT ;  /* 0x000000ffe600720c */ /* 0x000fe20003fa5070 */
[----:B-1----:R-:W-:-:S04]  /*fe30*/  IMAD.WIDE R250, R11, 0x4, R250 ;  /* 0x000000040bfa7825 */ /* 0x002fc800078e02fa */
[----:B------:R-:W-:Y:S01]  /*fe40*/  VIADD R230, R4, UR11 ;  /* 0x0000000b04e67c36 */ /* 0x000fe20008000000 */
[----:B------:R-:W-:Y:S06]  /*fe50*/  BAR.SYNC.DEFER_BLOCKING 0x0 ;  /* 0x0000000000007b1d */ /* 0x000fec0000010000 */
[----:B------:R-:W-:Y:S01]  /*fe60*/  STL.64 [R1+0x9e8], R250 ;  /* 0x0009e8fa01007387 */ /* 0x000fe20000100a00 */
[----:B---3--:R-:W-:-:S03]  /*fe70*/  IMAD.WIDE R248, R11, 0x4, R214 ;  /* 0x000000040bf87825 */ /* 0x008fc600078e02d6 */
[----:B------:R-:W-:Y:S01]  /*fe80*/  @!PT LDS RZ, [RZ] ;  /* 0x00000000fffff984 */ /* 0x000fe20000000800 */
[----:B------:R-:W-:Y:S01]  /*fe90*/  @!PT LDS RZ, [RZ] ;  /* 0x00000000fffff984 */ /* 0x000fe20000000800 */
[----:B------:R-:W-:Y:S01]  /*fea0*/  @!PT LDS RZ, [RZ] ;  /* 0x00000000fffff984 */ /* 0x000fe20000000800 */
[----:B------:R-:W-:Y:S01]  /*feb0*/  LDGSTS.E [R230+0x48000], desc[UR40][R250.64], P5 ;  /* 0x48000000fae67fae */ /* 0x000fe2000a9a1028 */
[----:B----4-:R-:W-:-:S03]  /*fec0*/  ISETP.NE.U32.AND P5, PT, R233, RZ, PT ;  /* 0x000000ffe900720c */ /* 0x010fc60003fa5070 */
[----:B------:R-:W3:Y:S04]  /*fed0*/  LDL.LU R233, [R1+0x968] ;  /* 0x0009680001e97983 */ /* 0x000ee80000300800 */
[----:B------:R-:W-:Y:S01]  /*fee0*/  LDGSTS.E [R230+0x48008], desc[UR40][R248.64], P3 ;  /* 0x48008000f8e67fae */ /* 0x000fe200099a1028 */
[----:B------:R-:W-:-:S03]  /*fef0*/  ISETP.NE.U32.AND P3, PT, R235, RZ, PT ;  /* 0x000000ffeb00720c */ /* 0x000fc60003f65070 */
[----:B------:R1:W-:Y:S04]  /*ff00*/  STL.64 [R1+0x9f0], R248 ;  /* 0x0009f0f801007387 */ /* 0x0003e80000100a00 */
[----:B------:R-:W4:Y:S01]  /*ff10*/  LDL.LU R235, [R1+0x96c] ;  /* 0x00096c0001eb7983 */ /* 0x000f220000300800 */
[----:B------:R-:W-:Y:S01]  /*ff20*/  IMAD.WIDE R214, R11, 0x4, R236 ;  /* 0x000000040bd67825 */ /* 0x000fe200078e02ec */
[----:B------:R-:W-:-:S04]  /*ff30*/  LOP3.LUT R234, R4, 0x10, RZ, 0x3c, !PT ;  /* 0x0000001004ea7812 */ /* 0x000fc800078e3cff */
[----:B------:R-:W-:Y:S01]  /*ff40*/  LDGSTS.E [R230+0x4a000], desc[UR40][R214.64], P5 ;  /* 0x4a000000d6e67fae */ /* 0x000fe2000a9a1028 */
[----:B------:R-:W-:-:S03]  /*ff50*/  ISETP.NE.U32.AND P5, PT, R232, RZ, PT ;  /* 0x000000ffe800720c */ /* 0x000fc60003fa5070 */
[----:B------:R-:W-:Y:S01]  /*ff60*/  STL.64 [R1+0x9f8], R214 ;  /* 0x0009f8d601007387 */ /* 0x000fe20000100a00 */
[----:B------:R-:W-:-:S03]  /*ff70*/  IMAD.WIDE R216, R11, 0x4, R216 ;  /* 0x000000040bd87825 */ /* 0x000fc600078e02d8 */
[----:B------:R-:W4:Y:S01]  /*ff80*/  LDL.LU R237, [R1+0x970] ;  /* 0x0009700001ed7983 */ /* 0x000f220000300800 */
[----:B------:R-:W-:Y:S02]  /*ff90*/  VIADD R234, R234, UR11 ;  /* 0x0000000beaea7c36 */ /* 0x000fe40008000000 */
[----:B------:R-:W-:Y:S01]  /*ffa0*/  IMAD.WIDE R246, R11, 0x4, R246 ;  /* 0x000000040bf67825 */ /* 0x000fe200078e02f6 */
[----:B------:R1:W-:Y:S04]  /*ffb0*/  LDGSTS.E [R230+0x4a008], desc[UR40][R216.64], P3 ;  /* 0x4a008000d8e67fae */ /* 0x0003e800099a1028 */
[----:B------:R-:W-:Y:S04]  /*ffc0*/  STL.64 [R1+0xa00], R216 ;  /* 0x000a00d801007387 */ /* 0x000fe80000100a00 */
[----:B------:R-:W-:Y:S01]  /*ffd0*/  LDGSTS.E [R234+0x48000], desc[UR40][R246.64], P5 ;  /* 0x48000000f6ea7fae */ /* 0x000fe2000a9a1028 */
[----:B------:R-:W-:-:S03]  /*ffe0*/  ISETP.NE.U32.AND P3, PT, R228, RZ, PT ;  /* 0x000000ffe400720c */ /* 0x000fc60003f65070 */
[----:B------:R-:W-:Y:S01]  /*fff0*/  STL.64 [R1+0xa08], R246 ;  /* 0x000a08f601007387 */ /* 0x000fe20000100a00 */
[----:B------:R-:W-:-:S03]  /*10000*/  IMAD.WIDE R244, R11, 0x4, R238 ;  /* 0x000000040bf47825 */ /* 0x000fc600078e02ee */
[----:B------:R-:W4:Y:S01]  /*10010*/  LDL.LU R238, [R1+0x974] ;  /* 0x0009740001ee7983 */ /* 0x000f220000300800 */
[----:B------:R-:W-:-:S03]  /*10020*/  ISETP.NE.U32.AND P5, PT, R229, RZ, PT ;  /* 0x000000ffe500720c */ /* 0x000fc60003fa5070 */
[----:B------:R-:W4:Y:S04]  /*10030*/  LDL.LU.64 R228, [R1+0x448] ;  /* 0x0004480001e47983 */ /* 0x000f280000300a00 */
[----:B------:R-:W4:Y:S04]  /*10040*/  LDL.LU R239, [R1+0x978] ;  /* 0x0009780001ef7983 */ /* 0x000f280000300800 */
[----:B------:R-:W-:Y:S04]  /*10050*/  LDGSTS.E [R234+0x48008], desc[UR40][R244.64], P3 ;  /* 0x48008000f4ea7fae */ /* 0x000fe800099a1028 */
[----:B------:R-:W-:Y:S01]  /*10060*/  STL.64 [R1+0xa10], R244 ;  /* 0x000a10f401007387 */ /* 0x000fe20000100a00 */
[----:B------:R-:W-:-:S04]  /*10070*/  IMAD.WIDE R218, R11, 0x4, R218 ;  /* 0x000000040bda7825 */ /* 0x000fc800078e02da */
[C---:B------:R-:W-:Y:S01]  /*10080*/  IMAD.WIDE R220, R11.reuse, 0x4, R220 ;  /* 0x000000040bdc7825 */ /* 0x040fe200078e02dc */
[----:B------:R-:W-:Y:S03]  /*10090*/  LDGSTS.E [R234+0x4a000], desc[UR40][R218.64], P5 ;  /* 0x4a000000daea7fae */ /* 0x000fe6000a9a1028 */
[----:B------:R-:W-:Y:S01]  /*100a0*/  IMAD.WIDE R222, R11, 0x4, R222 ;  /* 0x000000040bde7825 */ /* 0x000fe200078e02de */
[----:B--2---:R-:W-:Y:S02]  /*100b0*/  ISETP.NE.U32.AND P3, PT, R231, RZ, PT ;  /* 0x000000ffe700720c */ /* 0x004fe40003f65070 */
[----:B------:R-:W2:Y:S04]  /*100c0*/  LDL.LU.64 R230, [R1+0x470] ;  /* 0x0004700001e67983 */ /* 0x000ea80000300a00 */
[----:B------:R-:W2:Y:S04]  /*100d0*/  LDL.LU R241, [R1+0x97c] ;  /* 0x00097c0001f17983 */ /* 0x000ea80000300800 */
[----:B------:R-:W-:Y:S04]  /*100e0*/  STL.64 [R1+0xa18], R218 ;  /* 0x000a18da01007387 */ /* 0x000fe80000100a00 */
[----:B------:R1:W-:Y:S01]  /*100f0*/  LDGSTS.E [R234+0x4a008], desc[UR40][R220.64], P3 ;  /* 0x4a008000dcea7fae */ /* 0x0003e200099a1028 */
[----:B---3--:R-:W-:-:S03]  /*10100*/  ISETP.NE.U32.AND P5, PT, R233, RZ, PT ;  /* 0x000000ffe900720c */ /* 0x008fc60003fa5070 */
[----:B------:R-:W3:Y:S04]  /*10110*/  LDL.LU.64 R232, [R1+0x468] ;  /* 0x0004680001e87983 */ /* 0x000ee80000300a00 */
[----:B-1----:R-:W3:Y:S04]  /*10120*/  LDL.LU R248, [R1+0x984] ;  /* 0x0009840001f87983 */ /* 0x002ee80000300800 */
[----:B------:R1:W-:Y:S01]  /*10130*/  STL.64 [R1+0xa20], R220 ;  /* 0x000a20dc01007387 */ /* 0x0003e20000100a00 */
[----:B----4-:R-:W-:-:S03]  /*10140*/  ISETP.NE.U32.AND P3, PT, R235, RZ, PT ;  /* 0x000000ffeb00720c */ /* 0x010fc60003f65070 */
[----:B------:R-:W4:Y:S04]  /*10150*/  LDL.LU.64 R234, [R1+0x440] ;  /* 0x0004400001ea7983 */ /* 0x000f280000300a00 */
[----:B------:R-:W4:Y:S04]  /*10160*/  LDL.LU R249, [R1+0x988] ;  /* 0x0009880001f97983 */ /* 0x000f280000300800 */
[----:B------:R-:W-:Y:S04]  /*10170*/  STL.64 [R1+0xa28], R222 ;  /* 0x000a28de01007387 */ /* 0x000fe80000100a00 */
[----:B------:R-:W4:Y:S04]  /*10180*/  LDL.LU R250, [R1+0x980] ;  /* 0x0009800001fa7983 */ /* 0x000f280000300800 */
[----:B------:R-:W-:Y:S01]  /*10190*/  LDGSTS.E [R252+0x48000], desc[UR40][R222.64], P5 ;  /* 0x48000000defc7fae */ /* 0x000fe2000a9a1028 */
[----:B------:R-:W-:Y:S01]  /*101a0*/  ISETP.NE.U32.AND P5, PT, R237, RZ, PT ;  /* 0x000000ffed00720c */ /* 0x000fe20003fa5070 */
[----:B------:R-:W-:-:S02]  /*101b0*/  IMAD.WIDE R224, R11, 0x4, R224 ;  /* 0x000000040be07825 */ /* 0x000fc400078e02e0 */
[----:B------:R-:W4:Y:S02]  /*101c0*/  LDL.LU.64 R236, [R1+0x438] ;  /* 0x0004380001ec7983 */ /* 0x000f240000300a00 */
[----:B------:R-:W-:Y:S02]  /*101d0*/  IMAD.WIDE R226, R11, 0x4, R226 ;  /* 0x000000040be27825 */ /* 0x000fe400078e02e2 */
[----:B------:R-:W-:Y:S04]  /*101e0*/  LDGSTS.E [R252+0x48008], desc[UR40][R224.64], P3 ;  /* 0x48008000e0fc7fae */ /* 0x000fe800099a1028 */
[----:B------:R1:W-:Y:S01]  /*101f0*/  STL.64 [R1+0xa30], R224 ;  /* 0x000a30e001007387 */ /* 0x0003e20000100a00 */
[----:B------:R-:W-:-:S03]  /*10200*/  ISETP.NE.U32.AND P3, PT, R238, RZ, PT ;  /* 0x000000ffee00720c */ /* 0x000fc60003f65070 */
[----:B------:R-:W-:Y:S01]  /*10210*/  LDGSTS.E [R252+0x4a000], desc[UR40][R226.64], P5 ;  /* 0x4a000000e2fc7fae */ /* 0x000fe2000a9a1028 */
[----:B------:R-:W-:-:S03]  /*10220*/  IMAD.WIDE R228, R11, 0x4, R228 ;  /* 0x000000040be47825 */ /* 0x000fc600078e02e4 */
[----:B------:R-:W-:Y:S01]  /*10230*/  STL.64 [R1+0xa38], R226 ;  /* 0x000a38e201007387 */ /* 0x000fe20000100a00 */
[----:B------:R-:W-:-:S03]  /*10240*/  ISETP.NE.U32.AND P5, PT, R239, RZ, PT ;  /* 0x000000ffef00720c */ /* 0x000fc60003fa5070 */
[----:B------:R-:W4:Y:S04]  /*10250*/  LDL.LU.64 R238, [R1+0x460] ;  /* 0x0004600001ee7983 */ /* 0x000f280000300a00 */
[----:B------:R-:W-:Y:S04]  /*10260*/  STL.64 [R1+0xa40], R228 ;  /* 0x000a40e401007387 */ /* 0x000fe80000100a00 */
[----:B------:R-:W4:Y:S04]  /*10270*/  LDL.LU R251, [R1+0x98c] ;  /* 0x00098c0001fb7983 */ /* 0x000f280000300800 */
[----:B------:R-:W-:Y:S01]  /*10280*/  LDGSTS.E [R252+0x4a008], desc[UR40][R228.64], P3 ;  /* 0x4a008000e4fc7fae */ /* 0x000fe200099a1028 */
[----:B--2---:R-:W-:Y:S01]  /*10290*/  IMAD.WIDE R230, R11, 0x4, R230 ;  /* 0x000000040be67825 */ /* 0x004fe200078e02e6 */
[----:B------:R-:W-:-:S04]  /*102a0*/  ISETP.NE.U32.AND P3, PT, R241, RZ, PT ;  /* 0x000000fff100720c */ /* 0x000fc80003f65070 */
[----:B------:R-:W-:Y:S04]  /*102b0*/  LDGSTS.E [R243+0x48000], desc[UR40][R230.64], P5 ;  /* 0x48000000e6f37fae */ /* 0x000fe8000a9a1028 */
[----:B------:R-:W2:Y:S04]  /*102c0*/  LDL.LU.64 R240, [R1+0x458] ;  /* 0x0004580001f07983 */ /* 0x000ea80000300a00 */
[----:B------:R-:W-:Y:S04]  /*102d0*/  STL.64 [R1+0xa48], R230 ;  /* 0x000a48e601007387 */ /* 0x000fe80000100a00 */
[----:B-1----:R-:W2:Y:S04]  /*102e0*/  LDL.LU.64 R220, [R1+0x430] ;  /* 0x0004300001dc7983 */ /* 0x002ea80000300a00 */
[----:B------:R-:W2:Y:S01]  /*102f0*/  LDL.LU.64 R244, [R1+0x428] ;  /* 0x0004280001f47983 */ /* 0x000ea20000300a00 */
[----:B---3--:R-:W-:Y:S01]  /*10300*/  IMAD.WIDE R232, R11, 0x4, R232 ;  /* 0x000000040be87825 */ /* 0x008fe200078e02e8 */
[----:B------:R-:W-:-:S04]  /*10310*/  ISETP.NE.U32.AND P5, PT, R248, RZ, PT ;  /* 0x000000fff800720c */ /* 0x000fc80003fa5070 */
[----:B------:R-:W-:Y:S04]  /*10320*/  LDGSTS.E [R243+0x48008], desc[UR40][R232.64], P3 ;  /* 0x48008000e8f37fae */ /* 0x000fe800099a1028 */
[----:B------:R-:W-:Y:S01]  /*10330*/  STL.64 [R1+0xa50], R232 ;  /* 0x000a50e801007387 */ /* 0x000fe20000100a00 */
[----:B----4-:R-:W-:-:S03]  /*10340*/  IMAD.WIDE R234, R11, 0x4, R234 ;  /* 0x000000040bea7825 */ /* 0x010fc600078e02ea */
[----:B------:R-:W3:Y:S01]  /*10350*/  LDL.LU R248, [R1+0x994] ;  /* 0x0009940001f87983 */ /* 0x000ee20000300800 */
[----:B------:R-:W-:-:S03]  /*10360*/  ISETP.NE.U32.AND P3, PT, R249, RZ, PT ;  /* 0x000000fff900720c */ /* 0x000fc60003f65070 */
[----:B------:R-:W-:Y:S04]  /*10370*/  LDGSTS.E [R243+0x4a000], desc[UR40][R234.64], P5 ;  /* 0x4a000000eaf37fae */ /* 0x000fe8000a9a1028 */
[----:B------:R-:W4:Y:S04]  /*10380*/  LDL.LU R249, [R1+0x990] ;  /* 0x0009900001f97983 */ /* 0x000f280000300800 */
[----:B------:R-:W-:Y:S04]  /*10390*/  STL.64 [R1+0xa58], R234 ;  /* 0x000a58ea01007387 */ /* 0x000fe80000100a00 */
[----:B------:R-:W4:Y:S04]  /*103a0*/  LDL.LU.64 R218, [R1+0x418] ;  /* 0x0004180001da7983 */ /* 0x000f280000300a00 */
[----:B------:R-:W4:Y:S01]  /*103b0*/  LDL.LU.64 R246, [R1+0x410] ;  /* 0x0004100001f67983 */ /* 0x000f220000300a00 */
[----:B------:R-:W-:-:S03]  /*103c0*/  ISETP.NE.U32.AND P5, PT, R250, RZ, PT ;  /* 0x000000fffa00720c */ /* 0x000fc60003fa5070 */
[----:B------:R-:W4:Y:S01]  /*103d0*/  LDL.LU R250, [R1+0x99c] ;  /* 0x00099c0001fa7983 */ /* 0x000f220000300800 */
[----:B------:R-:W-:Y:S01]  /*103e0*/  LOP3.LUT R214, R4, 0x40, RZ, 0x3c, !PT ;  /* 0x0000004004d67812 */ /* 0x000fe200078e3cff */
[----:B------:R-:W-:-:S04]  /*103f0*/  IMAD.WIDE R236, R11, 0x4, R236 ;  /* 0x000000040bec7825 */ /* 0x000fc800078e02ec */
[----:B------:R-:W-:Y:S01]  /*10400*/  VIADD R214, R214, UR11 ;  /* 0x0000000bd6d67c36 */ /* 0x000fe20008000000 */
[----:B------:R-:W-:Y:S01]  /*10410*/  LDGSTS.E [R243+0x4a008], desc[UR40][R236.64], P3 ;  /* 0x4a008000ecf37fae */ /* 0x000fe200099a1028 */
[----:B------:R-:W-:Y:S01]  /*10420*/  LOP3.LUT P3, RZ, R5, 0x2, RZ, 0xc0, !PT ;  /* 0x0000000205ff7812 */ /* 0x000fe2000786c0ff */
[----:B------:R-:W-:-:S05]  /*10430*/  IMAD.WIDE R238, R11, 0x4, R238 ;  /* 0x000000040bee7825 */ /* 0x000fca00078e02ee */
[----:B------:R-:W-:Y:S01]  /*10440*/  LDGSTS.E [R214+0x48000], desc[UR40][R238.64], P5 ;  /* 0x48000000eed67fae */ /* 0x000fe2000a9a1028 */
[----:B------:R-:W-:-:S03]  /*10450*/  ISETP.NE.U32.AND P5, PT, R251, RZ, PT ;  /* 0x000000fffb00720c */ /* 0x000fc60003fa5070 */
[----:B------:R-:W-:Y:S04]  /*10460*/  STL.64 [R1+0xa68], R242 ;  /* 0x000a68f201007387 */ /* 0x000fe80000100a00 */
[----:B------:R-:W-:Y:S04]  /*10470*/  STL.64 [R1+0xa60], R236 ;  /* 0x000a60ec01007387 */ /* 0x000fe80000100a00 */
[----:B------:R-:W4:Y:S04]  /*10480*/  LDL.LU.64 R216, [R1+0x408] ;  /* 0x0004080001d87983 */ /* 0x000f280000300a00 */
[----:B------:R-:W-:Y:S04]  /*10490*/  STL.64 [R1+0xa70], R238 ;  /* 0x000a70ee01007387 */ /* 0x000fe80000100a00 */
[----:B------:R-:W4:Y:S01]  /*104a0*/  LDL.LU.64 R224, [R1+0x400] ;  /* 0x0004000001e07983 */ /* 0x000f220000300a00 */
[----:B------:R-:W-:-:S05]  /*104b0*/  LOP3.LUT R251, R4, 0x50, RZ, 0x3c, !PT ;  /* 0x0000005004fb7812 */ /* 0x000fca00078e3cff */
[----:B------:R-:W-:Y:S02]  /*104c0*/  VIADD R251, R251, UR11 ;  /* 0x0000000bfbfb7c36 */ /* 0x000fe40008000000 */
[----:B--2---:R-:W-:-:S05]  /*104d0*/  IMAD.WIDE R240, R11, 0x4, R240 ;  /* 0x000000040bf07825 */ /* 0x004fca00078e02f0 */
[----:B------:R-:W-:Y:S01]  /*104e0*/  LDGSTS.E [R214+0x48008], desc[UR40][R240.64], P3 ;  /* 0x48008000f0d67fae */ /* 0x000fe200099a1028 */
[----:B------:R-:W-:-:S03]  /*104f0*/  IMAD.WIDE R220, R11, 0x4, R220 ;  /* 0x000000040bdc7825 */ /* 0x000fc600078e02dc */
[----:B------:R-:W-:Y:S04]  /*10500*/  STL.64 [R1+0xa78], R240 ;  /* 0x000a78f001007387 */ /* 0x000fe80000100a00 */
[----:B------:R1:W-:Y:S04]  /*10510*/  STL.64 [R1+0x430], R220 ;  /* 0x000430dc01007387 */ /* 0x0003e80000100a00 */
[----:B------:R1:W-:Y:S04]  /*10520*/  LDGSTS.E [R214+0x4a000], desc[UR40][R220.64], P5 ;  /* 0x4a000000dcd67fae */ /* 0x0003e8000a9a1028 */
[----:B------:R-:W2:Y:S01]  /*10530*/  LDL.LU R215, [R1+0x9a0] ;  /* 0x0009a00001d77983 */ /* 0x000ea20000300800 */
[----:B-1----:R-:W-:-:S03]  /*10540*/  IMAD.WIDE R220, R11, 0x4, R2 ;  /* 0x000000040bdc7825 */ /* 0x002fc600078e0202 */
[----:B------:R-:W2:Y:S01]  /*10550*/  LDL.LU.64 R2, [R1+0xae0] ;  /* 0x000ae00001027983 */ /* 0x000ea20000300a00 */
[----:B------:R-:W-:-:S05]  /*10560*/  IMAD.WIDE R222, R11, 0x4, R244 ;  /* 0x000000040bde7825 */ /* 0x000fca00078e02f4 */
[----:B------:R-:W-:Y:S04]  /*10570*/  STL.64 [R1+0x428], R222 ;  /* 0x000428de01007387 */ /* 0x000fe80000100a00 */
[----:B------:R1:W-:Y:S04]  /*10580*/  STL.64 [R1+0x420], R220 ;  /* 0x000420dc01007387 */ /* 0x0003e80000100a00 */
[----:B------:R-:W2:Y:S04]  /*10590*/  LDL.LU.64 R244, [R1+0x3f8] ;  /* 0x0003f80001f47983 */ /* 0x000ea80000300a00 */
[----:B------:R-:W-:Y:S01]  /*105a0*/  LDGSTS.E [R214+0x4a008], desc[UR40][R222.64], P4 ;  /* 0x4a008000ded67fae */ /* 0x000fe2000a1a1028 */
[----:B---3--:R-:W-:-:S03]  /*105b0*/  ISETP.NE.U32.AND P4, PT, R248, RZ, PT ;  /* 0x000000fff800720c */ /* 0x008fc60003f85070 */
[----:B------:R1:W-:Y:S01]  /*105c0*/  LDGSTS.E [R251+0x48000], desc[UR40][R220.64], P2 ;  /* 0x48000000dcfb7fae */ /* 0x0003e200091a1028 */
[----:B----4-:R-:W-:-:S03]  /*105d0*/  ISETP.NE.U32.AND P2, PT, R249, RZ, PT ;  /* 0x000000fff900720c */ /* 0x010fc60003f45070 */
[----:B------:R-:W3:Y:S01]  /*105e0*/  LDL.LU.64 R248, [R1+0x3f0] ;  /* 0x0003f00001f87983 */ /* 0x000ee20000300a00 */
[----:B-1----:R-:W-:-:S04]  /*105f0*/  IMAD.WIDE R220, R11, 0x4, R218 ;  /* 0x000000040bdc7825 */ /* 0x002fc800078e02da */
[----:B------:R-:W-:Y:S01]  /*10600*/  IMAD.WIDE R218, R11, 0x4, R246 ;  /* 0x000000040bda7825 */ /* 0x000fe200078e02f6 */
[----:B------:R1:W-:Y:S04]  /*10610*/  STL.64 [R1+0x418], R220 ;  /* 0x000418dc01007387 */ /* 0x0003e80000100a00 */
[----:B------:R-:W-:Y:S01]  /*10620*/  LDGSTS.E [R251+0x48008], desc[UR40][R220.64], P0 ;  /* 0x48008000dcfb7fae */ /* 0x000fe200081a1028 */
[----:B------:R-:W-:-:S03]  /*10630*/  ISETP.NE.U32.AND P0, PT, R250, RZ, PT ;  /* 0x000000fffa00720c */ /* 0x000fc60003f05070 */
[----:B------:R4:W-:Y:S04]  /*10640*/  STL.64 [R1+0x410], R218 ;  /* 0x000410da01007387 */ /* 0x0009e80000100a00 */
[----:B------:R-:W3:Y:S04]  /*10650*/  LDL.LU R250, [R1+0x9a4] ;  /* 0x0009a40001fa7983 */ /* 0x000ee80000300800 */
[----:B-1----:R-:W3:Y:S04]  /*10660*/  LDL.LU.64 R220, [R1+0x3e8] ;  /* 0x0003e80001dc7983 */ /* 0x002ee80000300a00 */
[----:B------:R-:W-:Y:S01]  /*10670*/  LDGSTS.E [R251+0x4a000], desc[UR40][R218.64], P1 ;  /* 0x4a000000dafb7fae */ /* 0x000fe200089a1028 */
[----:B------:R-:W-:-:S03]  /*10680*/  UIADD3 UR9, UPT, UPT, UR8, -0xc0, URZ ;  /* 0xffffff4008097890 */ /* 0x000fc6000fffe0ff */
[----:B------:R-:W3:Y:S01]  /*10690*/  LDL.LU.64 R222, [R1+0x3d8] ;  /* 0x0003d80001de7983 */ /* 0x000ee20000300a00 */
[----:B------:R-:W-:-:S03]  /*106a0*/  IMAD.WIDE R226, R11, 0x4, R216 ;  /* 0x000000040be27825 */ /* 0x000fc600078e02d8 */
[----:B------:R-:W3:Y:S04]  /*106b0*/  LDL.LU R247, [R1+0x9ac] ;  /* 0x0009ac0001f77983 */ /* 0x000ee80000300800 */
[----:B----4-:R-:W4:Y:S04]  /*106c0*/  LDL.LU R219, [R1+0x9a8] ;  /* 0x0009a80001db7983 */ /* 0x010f280000300800 */
[----:B------:R1:W-:Y:S04]  /*106d0*/  LDGSTS.E [R251+0x4a008], desc[UR40][R226.64], P6 ;  /* 0x4a008000e2fb7fae */ /* 0x0003e8000b1a1028 */
[----:B------:R-:W3:Y:S01]  /*106e0*/  LDL.LU.64 R216, [R1+0x3d0] ;  /* 0x0003d00001d87983 */ /* 0x000ee20000300a00 */
[----:B------:R-:W-:Y:S01]  /*106f0*/  IMAD.WIDE R224, R11, 0x4, R224 ;  /* 0x000000040be07825 */ /* 0x000fe200078e02e0 */
[----:B-1----:R-:W-:-:S05]  /*10700*/  LOP3.LUT R251, R4, 0x60, RZ, 0x3c, !PT ;  /* 0x0000006004fb7812 */ /* 0x002fca00078e3cff */
[----:B------:R-:W-:Y:S01]  /*10710*/  VIADD R251, R251, UR11 ;  /* 0x0000000bfbfb7c36 */ /* 0x000fe20008000000 */
[----:B------:R-:W-:Y:S04]  /*10720*/  STL.64 [R1+0x408], R226 ;  /* 0x000408e201007387 */ /* 0x000fe80000100a00 */
[----:B------:R1:W-:Y:S04]  /*10730*/  LDGSTS.E [R251+0x48000], desc[UR40][R224.64], P4 ;  /* 0x48000000e0fb7fae */ /* 0x0003e8000a1a1028 */
[----:B------:R1:W-:Y:S01]  /*10740*/  STL.64 [R1+0x400], R224 ;  /* 0x000400e001007387 */ /* 0x0003e20000100a00 */
[----:B------:R-:W-:-:S02]  /*10750*/  LOP3.LUT P3, RZ, R5, 0x1, RZ, 0xc0, !PT ;  /* 0x0000000105ff7812 */ /* 0x000fc4000786c0ff */
[----:B--2---:R-:W-:Y:S02]  /*10760*/  ISETP.NE.U32.AND P1, PT, R2, RZ, PT ;  /* 0x000000ff0200720c */ /* 0x004fe40003f25070 */
[----:B------:R-:W2:Y:S02]  /*10770*/  S2R R2, SR_TID.X ;  /* 0x0000000000027919 */ /* 0x000ea40000002100 */
[----:B--2---:R-:W-:-:S04]  /*10780*/  SHF.R.U32.HI R2, RZ, 0x6, R2 ;  /* 0x00000006ff027819 */ /* 0x004fc80000011602 */
[----:B------:R-:W-:-:S04]  /*10790*/  SGXT.U32 R2, R2, 0x1 ;  /* 0x000000010202781a */ /* 0x000fc80000000000 */
[----:B------:R-:W-:Y:S02]  /*107a0*/  ISETP.GE.AND P5, PT, R2, UR9, PT ;  /* 0x0000000902007c0c */ /* 0x000fe4000bfa6270 */
[----:B------:R-:W2:Y:S01]  /*107b0*/  LDC R2, c[0x0][0x3a0] ;  /* 0x0000e800ff027b82 */ /* 0x000ea20000000800 */
[----:B------:R-:W-:Y:S02]  /*107c0*/  ISETP.NE.U32.AND P4, PT, R215, RZ, PT ;  /* 0x000000ffd700720c */ /* 0x000fe40003f85070 */
[----:B------:R-:W4:Y:S01]  /*107d0*/  LDL.LU.64 R214, [R1+0x3b0] ;  /* 0x0003b00001d67983 */ /* 0x000f220000300a00 */
[----:B-1----:R-:W-:Y:S01]  /*107e0*/  IMAD.WIDE R224, R11, 0x4, R244 ;  /* 0x000000040be07825 */ /* 0x002fe200078e02f4 */
[----:B------:R-:W-:-:S04]  /*107f0*/  SEL R5, RZ, 0x4, P5 ;  /* 0x00000004ff057807 */ /* 0x000fc80002800000 */
[----:B------:R-:W-:Y:S01]  /*10800*/  LDGSTS.E [R251+0x48008], desc[UR40][R224.64], P2 ;  /* 0x48008000e0fb7fae */ /* 0x000fe200091a1028 */
[----:B--2---:R-:W-:-:S05]  /*10810*/  VIADD R2, R2, 0x3f ;  /* 0x0000003f02027836 */ /* 0x004fca0000000000 */
[----:B------:R1:W-:Y:S04]  /*10820*/  STL.64 [R1+0xa80], R2 ;  /* 0x000a800201007387 */ /* 0x0003e80000100a00 */
[----:B------:R-:W2:Y:S01]  /*10830*/  LDL.LU.64 R244, [R1+0x390] ;  /* 0x0003900001f47983 */ /* 0x000ea20000300a00 */
[----:B------:R-:W-:Y:S01]  /*10840*/  ISETP.GT.AND P5, PT, R2, 0xff, PT ;  /* 0x000000ff0200780c */ /* 0x000fe20003fa4270 */
[C---:B---3--:R-:W-:Y:S02]  /*10850*/  IMAD.WIDE R220, R11.reuse, 0x4, R220 ;  /* 0x000000040bdc7825 */ /* 0x048fe400078e02dc */
[----:B------:R-:W-:Y:S02]  /*10860*/  STL.64 [R1+0x3f8], R224 ;  /* 0x0003f8e001007387 */ /* 0x000fe40000100a00 */
[----:B-1----:R-:W-:-:S05]  /*10870*/  IMAD.WIDE R2, R11, 0x4, R248 ;  /* 0x000000040b027825 */ /* 0x002fca00078e02f8 */
[----:B------:R1:W-:Y:S04]  /*10880*/  STL.64 [R1+0x3f0], R2 ;  /* 0x0003f00201007387 */ /* 0x0003e80000100a00 */
[----:B------:R-:W3:Y:S04]  /*10890*/  LDL.LU.64 R248, [R1+0x370] ;  /* 0x0003700001f87983 */ /* 0x000ee80000300a00 */
[----:B------:R1:W-:Y:S01]  /*108a0*/  LDGSTS.E [R251+0x4a000], desc[UR40][R2.64], P0 ;  /* 0x4a00000002fb7fae */ /* 0x0003e200081a1028 */
[----:B------:R-:W-:-:S03]  /*108b0*/  ISETP.NE.U32.AND P0, PT, R250, RZ, PT ;  /* 0x000000fffa00720c */ /* 0x000fc60003f05070 */
[----:B------:R-:W-:Y:S04]  /*108c0*/  STL.64 [R1+0x3e8], R220 ;  /* 0x0003e8dc01007387 */ /* 0x000fe80000100a00 */
[----:B------:R-:W-:Y:S04]  /*108d0*/  LDGSTS.E [R251+0x4a008], desc[UR40][R220.64], P1 ;  /* 0x4a008000dcfb7fae */ /* 0x000fe800089a1028 */
[----:B------:R-:W3:Y:S01]  /*108e0*/  LDL.LU.64 R250, [R1+0x350] ;  /* 0x0003500001fa7983 */ /* 0x000ee20000300a00 */
[----:B------:R-:W4:Y:S01]  /*108f0*/  S2R R218, SR_TID.X ;  /* 0x0000000000da7919 */ /* 0x000f220000002100 */
[----:B-1----:R-:W-:Y:S01]  /*10900*/  IMAD.WIDE R2, R11, 0x4, R222 ;  /* 0x000000040b027825 */ /* 0x002fe200078e02de */
[----:B------:R-:W-:-:S04]  /*10910*/  SEL R5, R5, RZ, P5 ;  /* 0x000000ff05057207 */ /* 0x000fc80002800000 */
[----:B------:R1:W-:Y:S01]  /*10920*/  LDGSTS.E [R0+0x48000], desc[UR40][R2.64], P4 ;  /* 0x4800000002007fae */ /* 0x0003e2000a1a1028 */
[----:B------:R-:W-:-:S03]  /*10930*/  ISETP.NE.U32.AND P4, PT, R247, RZ, PT ;  /* 0x000000fff700720c */ /* 0x000fc60003f85070 */
[----:B------:R1:W-:Y:S01]  /*10940*/  STL.64 [R1+0x3d8], R2 ;  /* 0x0003d80201007387 */ /* 0x0003e20000100a00 */
[----:B------:R-:W-:Y:S02]  /*10950*/  ISETP.NE.U32.AND P2, PT, R5, RZ, PT ;  /* 0x000000ff0500720c */ /* 0x000fe40003f45070 */
[----:B----4-:R-:W-:-:S04]  /*10960*/  SHF.R.U32.HI R246, RZ, 0x6, R218 ;  /* 0x00000006fff67819 */ /* 0x010fc800000116da */
[----:B------:R-:W-:-:S04]  /*10970*/  SGXT.U32 R246, R246, 0x1 ;  /* 0x00000001f6f6781a */ /* 0x000fc80000000000 */
[----:B------:R-:W-:Y:S01]  /*10980*/  LOP3.LUT R246, R246, 0x2, RZ, 0xfc, !PT ;  /* 0x00000002f6f67812 */ /* 0x000fe200078efcff */
[----:B-1----:R-:W-:-:S03]  /*10990*/  IMAD.WIDE R2, R11, 0x4, R216 ;  /* 0x000000040b027825 */ /* 0x002fc600078e02d8 */
[----:B------:R-:W-:Y:S02]  /*109a0*/  ISETP.GE.AND P1, PT, R246, UR9, PT ;  /* 0x00000009f6007c0c */ /* 0x000fe4000bf26270 */
[----:B------:R-:W4:Y:S02]  /*109b0*/  LDL.LU.64 R246, [R1+0x330] ;  /* 0x0003300001f67983 */ /* 0x000f240000300a00 */
[----:B------:R-:W-:Y:S02]  /*109c0*/  SEL R5, RZ, 0x4, P1 ;  /* 0x00000004ff057807 */ /* 0x000fe40000800000 */
[----:B------:R-:W5:Y:S01]  /*109d0*/  LDL.LU R11, [R1+0xadc] ;  /* 0x000adc00010b7983 */ /* 0x000f620000300800 */
[----:B------:R-:W-:-:S03]  /*109e0*/  ISETP.NE.U32.AND P1, PT, R219, RZ, PT ;  /* 0x000000ffdb00720c */ /* 0x000fc60003f25070 */
[----:B------:R1:W-:Y:S04]  /*109f0*/  STL.64 [R1+0x3d0], R2 ;  /* 0x0003d00201007387 */ /* 0x0003e80000100a00 */
[----:B------:R-:W4:Y:S04]  /*10a00*/  LDL.LU.64 R218, [R1+0x310] ;  /* 0x0003100001da7983 */ /* 0x000f280000300a00 */
[----:B------:R1:W-:Y:S04]  /*10a10*/  LDGSTS.E [R0+0x48008], desc[UR40][R2.64], P0 ;  /* 0x4800800002007fae */ /* 0x0003e800081a1028 */
[----:B------:R-:W4:Y:S01]  /*10a20*/  LDL.LU.64 R216, [R1+0x2f0] ;  /* 0x0002f00001d87983 */ /* 0x000f220000300a00 */
[----:B-1----:R-:W-:-:S05]  /*10a30*/  IMAD.WIDE R2, R8, 0x4, R214 ;  /* 0x0000000408027825 */ /* 0x002fca00078e02d6 */
[----:B------:R2:W-:Y:S04]  /*10a40*/  STL.64 [R1+0x3b0], R2 ;  /* 0x0003b00201007387 */ /* 0x0005e80000100a00 */
[----:B------:R-:W4:Y:S01]  /*10a50*/  LDL.LU.64 R214, [R1+0x2d0] ;  /* 0x0002d00001d67983 */ /* 0x000f220000300a00 */
[----:B--2---:R-:W-:-:S05]  /*10a60*/  IMAD.WIDE R2, R8, 0x4, R244 ;  /* 0x0000000408027825 */ /* 0x004fca00078e02f4 */
[----:B------:R3:W-:Y:S04]  /*10a70*/  STL.64 [R1+0x390], R2 ;  /* 0x0003900201007387 */ /* 0x0007e80000100a00 */
[----:B------:R-:W2:Y:S01]  /*10a80*/  LDL.LU.64 R244, [R1+0x2b0] ;  /* 0x0002b00001f47983 */ /* 0x000ea20000300a00 */
[----:B---3--:R-:W-:-:S03]  /*10a90*/  IMAD.WIDE R2, R8, 0x4, R248 ;  /* 0x0000000408027825 */ /* 0x008fc600078e02f8 */
[----:B------:R-:W3:Y:S04]  /*10aa0*/  LDL.LU.64 R248, [R1+0x290] ;  /* 0x0002900001f87983 */ /* 0x000ee80000300a00 */
[----:B------:R1:W-:Y:S02]  /*10ab0*/  STL.64 [R1+0x370], R2 ;  /* 0x0003700201007387 */ /* 0x0003e40000100a00 */
[C---:B-1----:R-:W-:Y:S02]  /*10ac0*/  IMAD.WIDE R2, R8.reuse, 0x4, R250 ;  /* 0x0000000408027825 */ /* 0x042fe400078e02fa */
[----:B------:R-:W3:Y:S04]  /*10ad0*/  LDL.LU.64 R250, [R1+0x270] ;  /* 0x0002700001fa7983 */ /* 0x000ee80000300a00 */
[----:B------:R4:W-:Y:S02]  /*10ae0*/  STL.64 [R1+0x350], R2 ;  /* 0x0003500201007387 */ /* 0x0009e40000100a00 */
[----:B----4-:R-:W-:-:S05]  /*10af0*/  IMAD.WIDE R2, R8, 0x4, R246 ;  /* 0x0000000408027825 */ /* 0x010fca00078e02f6 */
[----:B------:R1:W-:Y:S04]  /*10b00*/  STL.64 [R1+0x330], R2 ;  /* 0x0003300201007387 */ /* 0x0003e80000100a00 */
[----:B------:R-:W4:Y:S01]  /*10b10*/  LDL.LU.64 R246, [R1+0x250] ;  /* 0x0002500001f67983 */ /* 0x000f220000300a00 */
[----:B-1----:R-:W-:-:S05]  /*10b20*/  IMAD.WIDE R2, R8, 0x4, R218 ;  /* 0x0000000408027825 */ /* 0x002fca00078e02da */
[----:B------:R1:W-:Y:S02]  /*10b30*/  STL.64 [R1+0x310], R2 ;  /* 0x0003100201007387 */ /* 0x0003e40000100a00 */
[C---:B-1----:R-:W-:Y:S02]  /*10b40*/  IMAD.WIDE R2, R8.reuse, 0x4, R216 ;  /* 0x0000000408027825 */ /* 0x042fe400078e02d8 */
[----:B------:R-:W4:Y:S04]  /*10b50*/  LDL.LU.64 R216, [R1+0x230] ;  /* 0x0002300001d87983 */ /* 0x000f280000300a00 */
[----:B------:R1:W-:Y:S02]  /*10b60*/  STL.64 [R1+0x2f0], R2 ;  /* 0x0002f00201007387 */ /* 0x0003e40000100a00 */
[----:B-1----:R-:W-:-:S05]  /*10b70*/  IMAD.WIDE R2, R8, 0x4, R214 ;  /* 0x0000000408027825 */ /* 0x002fca00078e02d6 */
[----:B------:R2:W-:Y:S04]  /*10b80*/  STL.64 [R1+0x2d0], R2 ;  /* 0x0002d00201007387 */ /* 0x0005e80000100a00 */
[----:B------:R-:W4:Y:S01]  /*10b90*/  LDL.LU.64 R214, [R1+0x210] ;  /* 0x0002100001d67983 */ /* 0x000f220000300a00 */
[----:B--2---:R-:W-:-:S05]  /*10ba0*/  IMAD.WIDE R2, R8, 0x4, R244 ;  /* 0x0000000408027825 */ /* 0x004fca00078e02f4 */
[----:B------:R3:W-:Y:S02]  /*10bb0*/  STL.64 [R1+0x2b0], R2 ;  /* 0x0002b00201007387 */ /* 0x0007e40000100a00 */
[C---:B---3--:R-:W-:Y:S02]  /*10bc0*/  IMAD.WIDE R2, R8.reuse, 0x4, R248 ;  /* 0x0000000408027825 */ /* 0x048fe400078e02f8 */
[----:B------:R-:W2:Y:S04]  /*10bd0*/  LDL.LU.64 R248, [R1+0x1f0] ;  /* 0x0001f00001f87983 */ /* 0x000ea80000300a00 */
[----:B------:R1:W-:Y:S02]  /*10be0*/  STL.64 [R1+0x140], R2 ;  /* 0x0001400201007387 */ /* 0x0003e40000100a00 */
[----:B-1----:R-:W-:-:S02]  /*10bf0*/  IMAD.WIDE R2, R8, 0x4, R250 ;  /* 0x0000000408027825 */ /* 0x002fc400078e02fa */
[----:B------:R-:W3:Y:S04]  /*10c00*/  LDL.LU.64 R250, [R1+0x1d0] ;  /* 0x0001d00001fa7983 */ /* 0x000ee80000300a00 */
[----:B------:R-:W-:Y:S04]  /*10c10*/  STL.64 [R1+0x138], R2 ;  /* 0x0001380201007387 */ /* 0x000fe80000100a00 */
[----:B------:R-:W-:Y:S01]  /*10c20*/  STL.64 [R1+0xa88], R2 ;  /* 0x000a880201007387 */ /* 0x000fe20000100a00 */
[----:B----4-:R-:W-:-:S03]  /*10c30*/  IMAD.WIDE R240, R8, 0x4, R246 ;  /* 0x0000000408f07825 */ /* 0x010fc600078e02f6 */
[----:B------:R-:W4:Y:S04]  /*10c40*/  LDL.LU.64 R246, [R1+0x1b0] ;  /* 0x0001b00001f67983 */ /* 0x000f280000300a00 */
[----:B------:R-:W-:Y:S04]  /*10c50*/  STL.64 [R1+0x130], R240 ;  /* 0x000130f001007387 */ /* 0x000fe80000100a00 */
[----:B------:R1:W-:Y:S01]  /*10c60*/  STL.64 [R1+0xa90], R240 ;  /* 0x000a90f001007387 */ /* 0x0003e20000100a00 */
[----:B------:R-:W-:-:S03]  /*10c70*/  IMAD.WIDE R238, R8, 0x4, R216 ;  /* 0x0000000408ee7825 */ /* 0x000fc600078e02d8 */
[----:B------:R-:W4:Y:S04]  /*10c80*/  LDL.LU.64 R216, [R1+0x190] ;  /* 0x0001900001d87983 */ /* 0x000f280000300a00 */
[----:B------:R-:W-:Y:S04]  /*10c90*/  STL.64 [R1+0x128], R238 ;  /* 0x000128ee01007387 */ /* 0x000fe80000100a00 */
[----:B------:R-:W-:Y:S01]  /*10ca0*/  STL.64 [R1+0xa98], R238 ;  /* 0x000a98ee01007387 */ /* 0x000fe20000100a00 */
[----:B------:R-:W-:-:S03]  /*10cb0*/  IMAD.WIDE R242, R8, 0x4, R214 ;  /* 0x0000000408f27825 */ /* 0x000fc600078e02d6 */
[----:B------:R-:W4:Y:S04]  /*10cc0*/  LDL.LU.64 R214, [R1+0x170] ;  /* 0x0001700001d67983 */ /* 0x000f280000300a00 */
[----:B------:R-:W-:Y:S04]  /*10cd0*/  STL.64 [R1+0x120], R242 ;  /* 0x000120f201007387 */ /* 0x000fe80000100a00 */
[----:B------:R-:W-:Y:S01]  /*10ce0*/  STL.64 [R1+0xaa0], R242 ;  /* 0x000aa0f201007387 */ /* 0x000fe20000100a00 */
[----:B--2---:R-:W-:-:S03]  /*10cf0*/  IMAD.WIDE R236, R8, 0x4, R248 ;  /* 0x0000000408ec7825 */ /* 0x004fc600078e02f8 */
[----:B------:R-:W2:Y:S04]  /*10d00*/  LDL.LU.64 R248, [R1+0xe8] ;  /* 0x0000e80001f87983 */ /* 0x000ea80000300a00 */
[----:B------:R-:W-:Y:S04]  /*10d10*/  STL.64 [R1+0x118], R236 ;  /* 0x000118ec01007387 */ /* 0x000fe80000100a00 */
[----:B------:R-:W-:Y:S01]  /*10d20*/  STL.64 [R1+0xaa8], R236 ;  /* 0x000aa8ec01007387 */ /* 0x000fe20000100a00 */
[----:B---3--:R-:W-:-:S03]  /*10d30*/  IMAD.WIDE R234, R8, 0x4, R250 ;  /* 0x0000000408ea7825 */ /* 0x008fc600078e02fa */
[----:B------:R-:W3:Y:S04]  /*10d40*/  LDL.LU.64 R250, [R1+0xc8] ;  /* 0x0000c80001fa7983 */ /* 0x000ee80000300a00 */
[----:B------:R-:W-:Y:S04]  /*10d50*/  STL.64 [R1+0x110], R234 ;  /* 0x000110ea01007387 */ /* 0x000fe80000100a00 */
[----:B------:R-:W-:Y:S04]  /*10d60*/  STL.64 [R1+0xab0], R234 ;  /* 0x000ab0ea01007387 */ /* 0x000fe80000100a00 */
[----:B------:R-:W3:Y:S01]  /*10d70*/  LDL.LU.64 R244, [R1+0xa8] ;  /* 0x0000a80001f47983 */ /* 0x000ee20000300a00 */
[----:B----4-:R-:W-:-:S05]  /*10d80*/  IMAD.WIDE R232, R8, 0x4, R246 ;  /* 0x0000000408e87825 */ /* 0x010fca00078e02f6 */
[----:B------:R-:W-:Y:S04]  /*10d90*/  STL.64 [R1+0x108], R232 ;  /* 0x000108e801007387 */ /* 0x000fe80000100a00 */
[----:B------:R-:W-:Y:S04]  /*10da0*/  STL.64 [R1+0xab8], R232 ;  /* 0x000ab8e801007387 */ /* 0x000fe80000100a00 */
[----:B------:R-:W4:Y:S01]  /*10db0*/  LDL.LU.64 R246, [R1+0x88] ;  /* 0x0000880001f67983 */ /* 0x000f220000300a00 */
        /* <DEDUP_REMOVED lines=11> */
[----:B------:R1:W-:Y:S01]  /*10e70*/  STL.64 [R1+0xad0], R226 ;  /* 0x000ad0e201007387 */ /* 0x0003e20000100a00 */
[----:B---3--:R-:W-:-:S03]  /*10e80*/  IMAD.WIDE R224, R8, 0x4, R250 ;  /* 0x0000000408e07825 */ /* 0x008fc600078e02fa */
[----:B------:R-:W3:Y:S04]  /*10e90*/  LDL.LU.64 R250, [R1+0x8] ;  /* 0x0000080001fa7983 */ /* 0x000ee80000300a00 */
[----:B------:R1:W-:Y:S01]  /*10ea0*/  STL.64 [R1+0xc8], R224 ;  /* 0x0000c8e001007387 */ /* 0x0003e20000100a00 */
[----:B------:R-:W-:-:S05]  /*10eb0*/  IMAD.WIDE R222, R8, 0x4, R244 ;  /* 0x0000000408de7825 */ /* 0x000fca00078e02f4 */
[----:B------:R1:W-:Y:S01]  /*10ec0*/  STL.64 [R1+0xa8], R222 ;  /* 0x0000a8de01007387 */ /* 0x0003e20000100a00 */
[----:B----4-:R-:W-:-:S05]  /*10ed0*/  IMAD.WIDE R220, R8, 0x4, R246 ;  /* 0x0000000408dc7825 */ /* 0x010fca00078e02f6 */
[----:B------:R4:W-:Y:S01]  /*10ee0*/  STL.64 [R1+0x88], R220 ;  /* 0x000088dc01007387 */ /* 0x0009e20000100a00 */
[----:B------:R-:W-:-:S05]  /*10ef0*/  IMAD.WIDE R218, R8, 0x4, R216 ;  /* 0x0000000408da7825 */ /* 0x000fca00078e02d8 */
[----:B------:R2:W-:Y:S04]  /*10f00*/  STL.64 [R1+0x68], R218 ;  /* 0x000068da01007387 */ /* 0x0005e80000100a00 */
[----:B-1----:R-:W4:Y:S04]  /*10f10*/  LDL.LU.64 R240, [R1+0x4a0] ;  /* 0x0004a00001f07983 */ /* 0x002f280000300a00 */
[----:B------:R-:W4:Y:S01]  /*10f20*/  LDL.LU.64 R2, [R1+0x498] ;  /* 0x0004980001027983 */ /* 0x000f220000300a00 */
[----:B------:R-:W-:-:S05]  /*10f30*/  IMAD.WIDE R244, R8, 0x4, R214 ;  /* 0x0000000408f47825 */ /* 0x000fca00078e02d6 */
[----:B------:R1:W-:Y:S01]  /*10f40*/  STL.64 [R1+0x48], R244 ;  /* 0x000048f401007387 */ /* 0x0003e20000100a00 */
[----:B------:R-:W-:-:S04]  /*10f50*/  IMAD.WIDE R214, R8, 0x4, R12 ;  /* 0x0000000408d67825 */ /* 0x000fc800078e020c */
[----:B--2---:R-:W-:-:S05]  /*10f60*/  IMAD.WIDE R246, R8, 0x4, R248 ;  /* 0x0000000408f67825 */ /* 0x004fca00078e02f8 */
[----:B------:R2:W-:Y:S01]  /*10f70*/  STL.64 [R1+0x28], R246 ;  /* 0x000028f601007387 */ /* 0x0005e20000100a00 */
[----:B---3--:R-:W-:-:S05]  /*10f80*/  IMAD.WIDE R216, R8, 0x4, R250 ;  /* 0x0000000408d87825 */ /* 0x008fca00078e02fa */
[----:B------:R3:W-:Y:S04]  /*10f90*/  STL.64 [R1+0x18], R216 ;  /* 0x000018d801007387 */ /* 0x0007e80000100a00 */
[----:B------:R-:W2:Y:S01]  /*10fa0*/  LDL.LU R12, [R1+0xad8] ;  /* 0x000ad800010c7983 */ /* 0x000ea20000300800 */
[----:B------:R-:W-:-:S04]  /*10fb0*/  IMAD.WIDE R248, R8, 0x4, R188 ;  /* 0x0000000408f87825 */ /* 0x000fc800078e02bc */
[----:B------:R-:W-:Y:S01]  /*10fc0*/  IMAD.WIDE R250, R8, 0x4, R198 ;  /* 0x0000000408fa7825 */ /* 0x000fe200078e02c6 */
[----:B------:R1:W-:Y:S01]  /*10fd0*/  STL.64 [R1+0x10], R214 ;  /* 0x000010d601007387 */ /* 0x0003e20000100a00 */
[----:B------:R-:W-:-:S03]  /*10fe0*/  SEL R5, R5, RZ, P5 ;  /* 0x000000ff05057207 */ /* 0x000fc60002800000 */
[----:B------:R1:W-:Y:S01]  /*10ff0*/  STL.64 [R1+0x8], R248 ;  /* 0x000008f801007387 */ /* 0x0003e20000100a00 */
[----:B------:R-:W-:-:S03]  /*11000*/  ISETP.NE.U32.AND P0, PT, R5, RZ, PT ;  /* 0x000000ff0500720c */ /* 0x000fc60003f05070 */
[----:B------:R1:W-:Y:S01]  /*11010*/  STL.64 [R1], R250 ;  /* 0x000000fa01007387 */ /* 0x0003e20000100a00 */
[----:B------:R-:W-:-:S03]  /*11020*/  IMAD.WIDE R188, R8, 0x4, R194 ;  /* 0x0000000408bc7825 */ /* 0x000fc600078e02c2 */
[----:B------:R-:W3:Y:S01]  /*11030*/  LDL.64 R226, [R1+0x3b0] ;  /* 0x0003b00001e27983 */ /* 0x000ee20000100a00 */
        /* <DEDUP_REMOVED lines=9> */
[----:B------:R-:W3:Y:S04]  /*110d0*/  LDL.64 R236, [R1+0x310] ;  /* 0x0003100001ec7983 */ /* 0x000ee80000100a00 */
[----:B------:R-:W3:Y:S04]  /*110e0*/  LDL.64 R242, [R1+0x2f0] ;  /* 0x0002f00001f27983 */ /* 0x000ee80000100a00 */
[----:B------:R-:W3:Y:S01]  /*110f0*/  LDL.64 R238, [R1+0x2d0] ;  /* 0x0002d00001ee7983 */ /* 0x000ee20000100a00 */
        /* <DEDUP_REMOVED lines=12> */
[----:B--2---:R-:W-:-:S04]  /*111c0*/  IMAD.SHL.U32 R5, R12, 0x40, RZ ;  /* 0x000000400c057824 */ /* 0x004fc800078e00ff */
[C---:B----4-:R-:W-:Y:S02]  /*111d0*/  IMAD.WIDE R204, R5.reuse, 0x4, R240 ;  /* 0x0000000405cc7825 */ /* 0x050fe400078e02f0 */
[----:B------:R-:W2:Y:S02]  /*111e0*/  LDL.64 R240, [R1+0x2b0] ;  /* 0x0002b00001f07983 */ /* 0x000ea40000100a00 */
[----:B------:R-:W-:Y:S02]  /*111f0*/  IMAD.WIDE R206, R5, 0x4, R2 ;  /* 0x0000000405ce7825 */ /* 0x000fe400078e0202 */
[----:B------:R-:W4:Y:S04]  /*11200*/  LDL.64 R2, [R1+0x140] ;  /* 0x0001400001027983 */ /* 0x000f280000100a00 */
[----:B------:R-:W-:Y:S04]  /*11210*/  LDGSTS.E [R0+0x4a000], desc[UR40][R204.64], P4 ;  /* 0x4a000000cc007fae */ /* 0x000fe8000a1a1028 */
[----:B------:R1:W-:Y:S04]  /*11220*/  LDGSTS.E [R0+0x4a008], desc[UR40][R206.64], P1 ;  /* 0x4a008000ce007fae */ /* 0x0003e800089a1028 */
[----:B------:R-:W0:Y:S04]  /*11230*/  LDGDEPBAR ;  /* 0x00000000000079af */ /* 0x000e280000000000 */
        /* <DEDUP_REMOVED lines=175> */
[----:B---3--:R-:W-:Y:S04]  /*11d30*/  LDGSTS.E [R6+0x20300], desc[UR40][R226.64], P3 ;  /* 0x20300000e2067fae */ /* 0x008fe800099a1028 */
[----:B------:R-:W-:Y:S04]  /*11d40*/  LDGSTS.E [R6+0x20700], desc[UR40][R228.64], P3 ;  /* 0x20700000e4067fae */ /* 0x000fe800099a1028 */
[----:B------:R-:W-:Y:S04]  /*11d50*/  LDGSTS.E [R6+0x20b00], desc[UR40][R230.64], P3 ;  /* 0x20b00000e6067fae */ /* 0x000fe800099a1028 */
[----:B------:R-:W3:Y:S04]  /*11d60*/  LDL.LU.64 R226, [R1+0xad0] ;  /* 0x000ad00001e27983 */ /* 0x000ee80000300a00 */
[----:B------:R-:W3:Y:S04]  /*11d70*/  LDL.LU.64 R228, [R1+0xac8] ;  /* 0x000ac80001e47983 */ /* 0x000ee80000300a00 */
[----:B------:R-:W3:Y:S04]  /*11d80*/  LDL.LU.64 R230, [R1+0xac0] ;  /* 0x000ac00001e67983 */ /* 0x000ee80000300a00 */
[----:B------:R-:W-:Y:S04]  /*11d90*/  LDGSTS.E [R6+0x20f00], desc[UR40][R232.64], P3 ;  /* 0x20f00000e8067fae */ /* 0x000fe800099a1028 */
[----:B------:R-:W-:Y:S04]  /*11da0*/  LDGSTS.E [R6+0x21300], desc[UR40][R234.64], P3 ;  /* 0x21300000ea067fae */ /* 0x000fe800099a1028 */
[----:B------:R-:W-:Y:S04]  /*11db0*/  LDGSTS.E [R6+0x21700], desc[UR40][R236.64], P3 ;  /* 0x21700000ec067fae */ /* 0x000fe800099a1028 */
[----:B------:R-:W3:Y:S04]  /*11dc0*/  LDL.LU.64 R232, [R1+0xab8] ;  /* 0x000ab80001e87983 */ /* 0x000ee80000300a00 */
[----:B------:R-:W3:Y:S04]  /*11dd0*/  LDL.LU.64 R234, [R1+0xab0] ;  /* 0x000ab00001ea7983 */ /* 0x000ee80000300a00 */
[----:B------:R-:W3:Y:S04]  /*11de0*/  LDL.LU.64 R236, [R1+0xaa8] ;  /* 0x000aa80001ec7983 */ /* 0x000ee80000300a00 */
[----:B------:R-:W-:Y:S04]  /*11df0*/  LDGSTS.E [R6+0x21b00], desc[UR40][R242.64], P3 ;  /* 0x21b00000f2067fae */ /* 0x000fe800099a1028 */
[----:B------:R-:W-:Y:S04]  /*11e00*/  LDGSTS.E [R6+0x21f00], desc[UR40][R238.64], P3 ;  /* 0x21f00000ee067fae */ /* 0x000fe800099a1028 */
[----:B--2---:R-:W-:Y:S04]  /*11e10*/  LDGSTS.E [R6+0x22300], desc[UR40][R240.64], P3 ;  /* 0x22300000f0067fae */ /* 0x004fe800099a1028 */
[----:B------:R-:W2:Y:S04]  /*11e20*/  LDL.LU.64 R242, [R1+0xaa0] ;  /* 0x000aa00001f27983 */ /* 0x000ea80000300a00 */
[----:B------:R-:W2:Y:S04]  /*11e30*/  LDL.LU.64 R238, [R1+0xa98] ;  /* 0x000a980001ee7983 */ /* 0x000ea80000300a00 */
[----:B------:R-:W2:Y:S04]  /*11e40*/  LDL.LU.64 R240, [R1+0xa90] ;  /* 0x000a900001f07983 */ /* 0x000ea80000300a00 */
[----:B----4-:R-:W-:Y:S04]  /*11e50*/  LDGSTS.E [R6+0x22700], desc[UR40][R2.64], P3 ;  /* 0x2270000002067fae */ /* 0x010fe800099a1028 */
[----:B------:R-:W4:Y:S04]  /*11e60*/  LDL.LU.64 R2, [R1+0xa88] ;  /* 0x000a880001027983 */ /* 0x000f280000300a00 */
[----:B----4-:R-:W-:Y:S04]  /*11e70*/  LDGSTS.E [R6+0x22b00], desc[UR40][R2.64], P3 ;  /* 0x22b0000002067fae */ /* 0x010fe800099a1028 */
[----:B--2---:R-:W-:Y:S04]  /*11e80*/  LDGSTS.E [R6+0x22f00], desc[UR40][R240.64], P3 ;  /* 0x22f00000f0067fae */ /* 0x004fe800099a1028 */
[----:B------:R-:W-:Y:S04]  /*11e90*/  LDGSTS.E [R6+0x23300], desc[UR40][R238.64], P3 ;  /* 0x23300000ee067fae */ /* 0x000fe800099a1028 */
[----:B------:R-:W2:Y:S04]  /*11ea0*/  LDL.LU.64 R2, [R1+0xa80] ;  /* 0x000a800001027983 */ /* 0x000ea80000300a00 */
[----:B------:R-:W5:Y:S04]  /*11eb0*/  LDL.LU.64 R240, [R1+0xa78] ;  /* 0x000a780001f07983 */ /* 0x000f680000300a00 */
[----:B------:R-:W5:Y:S04]  /*11ec0*/  LDL.LU.64 R238, [R1+0xa70] ;  /* 0x000a700001ee7983 */ /* 0x000f680000300a00 */
[----:B------:R-:W-:Y:S04]  /*11ed0*/  LDGSTS.E [R6+0x23700], desc[UR40][R242.64], P3 ;  /* 0x23700000f2067fae */ /* 0x000fe800099a1028 */
[----:B---3--:R-:W-:Y:S04]  /*11ee0*/  LDGSTS.E [R6+0x23b00], desc[UR40][R236.64], P3 ;  /* 0x23b00000ec067fae */ /* 0x008fe800099a1028 */
[----:B------:R-:W-:Y:S04]  /*11ef0*/  LDGSTS.E [R6+0x23f00], desc[UR40][R234.64], P3 ;  /* 0x23f00000ea067fae */ /* 0x000fe800099a1028 */
[----:B------:R-:W5:Y:S04]  /*11f00*/  LDL.LU.64 R242, [R1+0xa68] ;  /* 0x000a680001f27983 */ /* 0x000f680000300a00 */
[----:B------:R-:W5:Y:S04]  /*11f10*/  LDL.LU.64 R236, [R1+0xa60] ;  /* 0x000a600001ec7983 */ /* 0x000f680000300a00 */
[----:B------:R-:W5:Y:S04]  /*11f20*/  LDL.LU.64 R234, [R1+0xa58] ;  /* 0x000a580001ea7983 */ /* 0x000f680000300a00 */
[----:B------:R-:W-:Y:S04]  /*11f30*/  LDGSTS.E [R6+0x24300], desc[UR40][R232.64], P3 ;  /* 0x24300000e8067fae */ /* 0x000fe800099a1028 */
[----:B------:R-:W-:Y:S04]  /*11f40*/  LDGSTS.E [R6+0x24700], desc[UR40][R230.64], P3 ;  /* 0x24700000e6067fae */ /* 0x000fe800099a1028 */
        /* <DEDUP_REMOVED lines=15> */
[----:B-1----:R-:W5:Y:S04]  /*12040*/  LDL.LU.64 R244, [R1+0xa10] ;  /* 0x000a100001f47983 */ /* 0x002f680000300a00 */
[----:B------:R-:W-:Y:S04]  /*12050*/  LDGSTS.E [R6+0x26700], desc[UR40][R246.64], P3 ;  /* 0x26700000f6067fae */ /* 0x000fe800099a1028 */
[----:B------:R-:W-:Y:S04]  /*12060*/  LDGSTS.E [R6+0x26b00], desc[UR40][R216.64], P3 ;  /* 0x26b00000d8067fae */ /* 0x000fe800099a1028 */
[----:B------:R-:W-:Y:S04]  /*12070*/  LDGSTS.E [R6+0x26f00], desc[UR40][R214.64], P3 ;  /* 0x26f00000d6067fae */ /* 0x000fe800099a1028 */
[----:B------:R-:W5:Y:S04]  /*12080*/  LDL.LU.64 R246, [R1+0xa08] ;  /* 0x000a080001f67983 */ /* 0x000f680000300a00 */
[----:B------:R-:W5:Y:S04]  /*12090*/  LDL.LU.64 R216, [R1+0xa00] ;  /* 0x000a000001d87983 */ /* 0x000f680000300a00 */
[----:B------:R-:W5:Y:S04]  /*120a0*/  LDL.LU.64 R214, [R1+0x9f8] ;  /* 0x0009f80001d67983 */ /* 0x000f680000300a00 */
[----:B------:R1:W-:Y:S04]  /*120b0*/  LDGSTS.E [R6+0x27300], desc[UR40][R248.64], P3 ;  /* 0x27300000f8067fae */ /* 0x0003e800099a1028 */
[----:B------:R3:W-:Y:S01]  /*120c0*/  LDGSTS.E [R6+0x27700], desc[UR40][R250.64], P3 ;  /* 0x27700000fa067fae */ /* 0x0007e200099a1028 */
[----:B------:R-:W-:Y:S01]  /*120d0*/  SHF.R.S32.HI R13, RZ, 0x1f, R5 ;  /* 0x0000001fff0d7819 */ /* 0x000fe20000011405 */
[----:B------:R-:W-:-:S02]  /*120e0*/  IMAD.SHL.U32 R0, R5, 0x4, RZ ;  /* 0x0000000405007824 */ /* 0x000fc400078e00ff */
[----:B------:R-:W-:Y:S01]  /*120f0*/  IMAD.WIDE R212, R8, 0x4, R212 ;  /* 0x0000000408d47825 */ /* 0x000fe200078e02d4 */
[----:B------:R-:W1:Y:S04]  /*12100*/  LDL.LU.64 R248, [R1+0x9f0] ;  /* 0x0009f00001f87983 */ /* 0x000e680000300a00 */
[----:B------:R-:W3:Y:S01]  /*12110*/  LDL.LU.64 R250, [R1+0x9e8] ;  /* 0x0009e80001fa7983 */ /* 0x000ee20000300a00 */
[----:B------:R-:W-:-:S03]  /*12120*/  SHF.L.U64.HI R5, R5, 0x2, R13 ;  /* 0x0000000205057819 */ /* 0x000fc6000001020d */
[----:B------:R4:W-:Y:S04]  /*12130*/  STL [R1+0x154], R0 ;  /* 0x0001540001007387 */ /* 0x0009e80000100800 */
[----:B------:R1:W-:Y:S04]  /*12140*/  STL [R1+0x150], R5 ;  /* 0x0001500501007387 */ /* 0x0003e80000100800 */
[----:B------:R1:W-:Y:S04]  /*12150*/  LDGSTS.E [R6+0x27b00], desc[UR40][R200.64], P3 ;  /* 0x27b00000c8067fae */ /* 0x0003e800099a1028 */
[----:B------:R1:W-:Y:S04]  /*12160*/  LDGSTS.E [R6+0x27f00], desc[UR40][R212.64], P3 ;  /* 0x27f00000d4067fae */ /* 0x0003e800099a1028 */
[----:B------:R-:W0:Y:S01]  /*12170*/  LDGDEPBAR ;  /* 0x00000000000079af */ /* 0x000e220000000000 */
[----:B------:R-:W-:-:S04]  /*12180*/  DEPBAR.LE SB0, 0x4 ;  /* 0x000081000000791a */ /* 0x000fc80000000000 */
[----:B------:R-:W-:Y:S01]  /*12190*/  BAR.SYNC.DEFER_BLOCKING 0x0 ;  /* 0x0000000000007b1d */ /* 0x000fe20000010000 */
[-C--:B-1----:R-:W-:Y:S02]  /*121a0*/  IADD3 R248, P4, PT, R248, R0.reuse, RZ ;  /* 0x00000000f8f87210 */ /* 0x082fe40007f9e0ff */
[----:B---3--:R-:W-:-:S03]  /*121b0*/  IADD3 R250, P1, PT, R250, R0, RZ ;  /* 0x00000000fafa7210 */ /* 0x008fc60007f3e0ff */
[----:B----4-:R1:W5:Y:S02]  /*121c0*/  LDL.LU R0, [R1+0x9e4] ;  /* 0x0009e40001007983 */ /* 0x0103640000300800 */
[----:B------:R-:W-:Y:S01]  /*121d0*/  IMAD.X R251, R251, 0x1, R5, P1 ;  /* 0x00000001fbfb7824 */ /* 0x000fe200008e0605 */
[----:B------:R-:W-:-:S04]  /*121e0*/  ISETP.NE.U32.AND P1, PT, RZ, UR6, PT ;  /* 0x00000006ff007c0c */ /* 0x000fc8000bf25070 */
[----:B--2---:R-:W-:Y:S02]  /*121f0*/  ISETP.LT.OR P3, PT, R2, 0x40, P1 ;  /* 0x000000400200780c */ /* 0x004fe40000f61670 */
[----:B------:R-:W2:Y:S01]  /*12200*/  S2R R2, SR_TID.X ;  /* 0x0000000000027919 */ /* 0x000ea20000002100 */
[----:B------:R-:W-:Y:S01]  /*12210*/  IMAD.X R249, R249, 0x1, R5, P4 ;  /* 0x00000001f9f97824 */ /* 0x000fe200020e0605 */
[----:B--2---:R-:W-:-:S04]  /*12220*/  SHF.R.U32.HI R2, RZ, 0x6, R2 ;  /* 0x00000006ff027819 */ /* 0x004fc80000011602 */
[----:B------:R-:W-:-:S05]  /*12230*/  SGXT.U32 R2, R2, 0x1 ;  /* 0x000000010202781a */ /* 0x000fca0000000000 */
[----:B-1----:R-:W-:Y:S05]  /*12240*/  @P3 BRA `(.L_x_6) ;  /* 0x0000000000d83947 */ /* 0x002fea0003800000 */
[----:B------:R-:W-:Y:S02]  /*12250*/  USHF.R.U32.HI UR14, URZ, 0x4, UR11 ;  /* 0x00000004ff0e7899 */ /* 0x000fe4000801160b */
[----:B------:R-:W-:Y:S02]  /*12260*/  UIADD3 UR5, UPT, UPT, UR11, 0x40000, URZ ;  /* 0x000400000b057890 */ /* 0x000fe4000fffe0ff */
[----:B------:R-:W-:Y:S02]  /*12270*/  USGXT.U32 UR14, UR14, 0xe ;  /* 0x0000000e0e0e789a */ /* 0x000fe40008000000 */
[----:B------:R-:W-:Y:S02]  /*12280*/  USHF.R.U32.HI UR5, URZ, 0x4, UR5 ;  /* 0x00000004ff057899 */ /* 0x000fe40008011605 */
[----:B------:R-:W-:Y:S02]  /*12290*/  UIADD3 UR28, UP1, UPT, UR14, 0x2, URZ ;  /* 0x000000020e1c7890 */ /* 0x000fe4000ff3e0ff */
[----:B------:R-:W-:Y:S01]  /*122a0*/  USGXT.U32 UR16, UR5, 0xe ;  /* 0x0000000e0510789a */ /* 0x000fe20008000000 */
[----:B------:R-:W-:Y:S01]  /*122b0*/  UMOV UR4, URZ ;  /* 0x000000ff00047c82 */ /* 0x000fe20008000000 */
[----:B------:R-:W-:Y:S01]  /*122c0*/  UMOV UR6, URZ ;  /* 0x000000ff00067c82 */ /* 0x000fe20008000000 */
[----:B------:R-:W-:-:S02]  /*122d0*/  UIADD3.X UR29, UPT, UPT, UR4, 0x40004040, URZ, UP1, !UPT ;  /* 0x40004040041d7890 */ /* 0x000fc40008ffe4ff */
[----:B------:R-:W-:Y:S01]  /*122e0*/  UIADD3 UR62, UP1, UPT, UR16, 0x2, URZ ;  /* 0x00000002103e7890 */ /* 0x000fe2000ff3e0ff */
[----:B------:R-:W-:Y:S01]  /*122f0*/  UMOV UR4, UR13 ;  /* 0x0000000d00047c82 */ /* 0x000fe20008000000 */
[----:B------:R-:W-:Y:S02]  /*12300*/  UMOV UR5, URZ ;  /* 0x000000ff00057c82 */ /* 0x000fe40008000000 */
[----:B------:R-:W-:Y:S01]  /*12310*/  UIADD3.X UR63, UPT, UPT, UR6, 0x40004040, URZ, UP1, !UPT ;  /* 0x40004040063f7890 */ /* 0x000fe20008ffe4ff */
[----:B------:R-:W-:Y:S01]  /*12320*/  UMOV UR60, UR4 ;  /* 0x00000004003c7c82 */ /* 0x000fe20008000000 */
[----:B------:R-:W-:Y:S02]  /*12330*/  UIADD3.64 UR6, UPT, UPT, UR28, 0x2, URZ ;  /* 0x000000021c067897 */ /* 0x000fe4000fffe0ff */
[----:B------:R-:W-:Y:S02]  /*12340*/  UIADD3.64 UR4, UPT, UPT, UR62, 0x2, URZ ;  /* 0x000000023e047897 */ /* 0x000fe4000fffe0ff */
[----:B------:R-:W-:-:S02]  /*12350*/  UIADD3.64 UR42, UPT, UPT, UR28, 0x4, URZ ;  /* 0x000000041c2a7897 */ /* 0x000fc4000fffe0ff */
[----:B------:R-:W-:Y:S02]  /*12360*/  UIADD3.64 UR38, UPT, UPT, UR62, 0x4, URZ ;  /* 0x000000043e267897 */ /* 0x000fe4000fffe0ff */
[----:B------:R-:W-:Y:S02]  /*12370*/  UIADD3.64 UR46, UPT, UPT, UR28, 0x7fe, URZ ;  /* 0x000007fe1c2e7897 */ /* 0x000fe4000fffe0ff */
[----:B------:R-:W-:Y:S02]  /*12380*/  UIADD3.64 UR44, UPT, UPT, UR62, 0x1fe, URZ ;  /* 0x000001fe3e2c7897 */ /* 0x000fe4000fffe0ff */
[----:B------:R-:W-:Y:S02]  /*12390*/  UIADD3.64 UR50, UPT, UPT, UR28, 0x800, URZ ;  /* 0x000008001c327897 */ /* 0x000fe4000fffe0ff */
[----:B------:R-:W-:Y:S02]  /*123a0*/  UIADD3.64 UR48, UPT, UPT, UR62, 0x200, URZ ;  /* 0x000002003e307897 */ /* 0x000fe4000fffe0ff */
[----:B------:R-:W-:-:S02]  /*123b0*/  UIADD3.64 UR54, UPT, UPT, UR28, 0x802, URZ ;  /* 0x000008021c367897 */ /* 0x000fc4000fffe0ff */
[----:B------:R-:W-:Y:S01]  /*123c0*/  UIADD3.64 UR52, UPT, UPT, UR62, 0x202, URZ ;  /* 0x000002023e347897 */ /* 0x000fe2000fffe0ff */
[----:B------:R-:W-:Y:S01]  /*123d0*/  UMOV UR18, 0x0 ;  /* 0x0000000000127882 */ /* 0x000fe20000000000 */
[----:B------:R-:W-:Y:S01]  /*123e0*/  UMOV UR19, 0x4400910 ;  /* 0x0440091000137882 */ /* 0x000fe20000000000 */
[----:B------:R-:W-:Y:S01]  /*123f0*/  UIADD3.64 UR58, UPT, UPT, UR28, 0x804, URZ ;  /* 0x000008041c3a7897 */ /* 0x000fe2000fffe0ff */
[----:B------:R-:W-:Y:S01]  /*12400*/  UMOV UR15, 0x40004040 ;  /* 0x40004040000f7882 */ /* 0x000fe20000000000 */
[----:B------:R-:W-:Y:S01]  /*12410*/  UIADD3.64 UR56, UPT, UPT, UR62, 0x204, URZ ;  /* 0x000002043e387897 */ /* 0x000fe2000fffe0ff */
[----:B------:R-:W-:Y:S01]  /*12420*/  UMOV UR17, 0x40004040 ;  /* 0x4000404000117882 */ /* 0x000fe20000000000 */
[----:B------:R-:W-:Y:S01]  /*12430*/  UMOV UR24, 0x0 ;  /* 0x0000000000187882 */ /* 0x000fe20000000000 */
[----:B------:R-:W-:Y:S01]  /*12440*/  UMOV UR25, 0x4400910 ;  /* 0x0440091000197882 */ /* 0x000fe20000000000 */
[----:B------:R-:W-:Y:S01]  /*12450*/  UMOV UR26, 0x0 ;  /* 0x00000000001a7882 */ /* 0x000fe20000000000 */
[----:B------:R-:W-:Y:S01]  /*12460*/  UMOV UR27, 0x4400910 ;  /* 0x04400910001b7882 */ /* 0x000fe20000000000 */
[----:B------:R1:W-:Y:S01]  /*12470*/  UTCHMMA gdesc[UR16], gdesc[UR14], tmem[UR10], tmem[UR18], idesc[UR19], !UPT ;  /* 0x00ff120e100075ea */ /* 0x0003e2000f80000a */
[----:B------:R-:W-:Y:S01]  /*12480*/  UMOV UR30, 0x0 ;  /* 0x00000000001e7882 */ /* 0x000fe20000000000 */
[----:B------:R-:W-:Y:S01]  /*12490*/  UMOV UR31, 0x4400910 ;  /* 0x04400910001f7882 */ /* 0x000fe20000000000 */
[----:B------:R1:W-:Y:S01]  /*124a0*/  UTCHMMA gdesc[UR62], gdesc[UR28], tmem[UR10], tmem[UR24], idesc[UR25], UPT ;  /* 0x00ff181c3e0075ea */ /* 0x0003e2000b80000a */
        /* <DEDUP_REMOVED lines=12> */
[----:B------:R1:W-:Y:S01]  /*12570*/  UTCHMMA gdesc[UR52], gdesc[UR54], tmem[UR10], tmem[UR34], idesc[UR35], UPT ;  /* 0x00ff2236340075ea */ /* 0x0003e2000b80000a */
[----:B------:R1:W-:Y:S01]  /*12580*/  UTCHMMA gdesc[UR56], gdesc[UR58], tmem[UR10], tmem[UR64], idesc[UR65], UPT ;  /* 0x00ff403a380075ea */ /* 0x0003e2000b80000a */
[----:B------:R1:W-:Y:S01]  /*12590*/  UTCBAR [UR60], URZ ;  /* 0x000000ff3c0073e9 */ /* 0x0003e200080000ff */
[----:B------:R-:W-:Y:S01]  /*125a0*/  NOP ;  /* 0x0000000000007918 */ /* 0x000fe20000000000 */
.L_x_6:
[----:B-----5:R2:W-:Y:S04]  /*125b0*/  STL [R1+0xa40], R242 ;  /* 0x000a40f201007387 */ /* 0x0205e80000100800 */
[----:B--2---:R-:W2:Y:S04]  /*125c0*/  LDL R242, [R1+0x154] ;  /* 0x0001540001f27983 */ /* 0x004ea80000100800 */
[----:B------:R3:W-:Y:S04]  /*125d0*/  STL [R1+0xa3c], R11 ;  /* 0x000a3c0b01007387 */ /* 0x0007e80000100800 */
[----:B---3--:R-:W3:Y:S04]  /*125e0*/  LDL R11, [R1+0x150] ;  /* 0x00015000010b7983 */ /* 0x008ee80000100800 */
[----:B------:R4:W-:Y:S04]  /*125f0*/  STL [R1+0xa38], R0 ;  /* 0x000a380001007387 */ /* 0x0009e80000100800 */
[----:B------:R1:W-:Y:S04]  /*12600*/  STL.64 [R1+0x9f8], R6 ;  /* 0x0009f80601007387 */ /* 0x0003e80000100a00 */
[----:B------:R-:W-:Y:S01]  /*12610*/  STL.64 [R1+0x9f0], R12 ;  /* 0x0009f00c01007387 */ /* 0x000fe20000100a00 */
[----:B----4-:R-:W4:Y:S01]  /*12620*/  S2R R0, SR_TID.X ;  /* 0x0000000000007919 */ /* 0x010f220000002100 */
[----:B-1----:R-:W1:Y:S01]  /*12630*/  S2R R7, SR_TID.X ;  /* 0x0000000000077919 */ /* 0x002e620000002100 */
[----:B------:R-:W-:Y:S01]  /*12640*/  VIADD R6, R4, UR11 ;  /* 0x0000000b04067c36 */ /* 0x000fe20008000000 */
[----:B------:R-:W-:Y:S06]  /*12650*/  BAR.SYNC.DEFER_BLOCKING 0x0 ;  /* 0x0000000000007b1d */ /* 0x000fec0000010000 */
[----:B------:R4:W-:Y:S04]  /*12660*/  STL.64 [R1+0x9e8], R2 ;  /* 0x0009e80201007387 */ /* 0x0009e80000100a00 */
[----:B------:R-:W-:Y:S01]  /*12670*/  STL.64 [R1+0xa00], R8 ;  /* 0x000a000801007387 */ /* 0x000fe20000100a00 */
[----:B----4-:R-:W4:Y:S01]  /*12680*/  S2R R2, SR_TID.X ;  /* 0x0000000000027919 */ /* 0x010f220000002100 */
[----:B------:R-:W-:-:S02]  /*12690*/  SHF.R.U32.HI R5, RZ, 0x6, R0 ;  /* 0x00000006ff057819 */ /* 0x000fc40000011600 */
[----:B------:R-:W-:Y:S01]  /*126a0*/  @!PT LDS RZ, [RZ] ;  /* 0x00000000fffff984 */ /* 0x000fe20000000800 */
[----:B------:R-:W-:Y:S01]  /*126b0*/  @!PT LDS RZ, [RZ] ;  /* 0x00000000fffff984 */ /* 0x000fe20000000800 */
[----:B------:R-:W-:Y:S01]  /*126c0*/  @!PT LDS RZ, [RZ] ;  /* 0x00000000fffff984 */ /* 0x000fe20000000800 */
[----:B------:R-:W-:Y:S01]  /*126d0*/  LDGSTS.E [R6+0x4c000], desc[UR40][R250.64], P2 ;  /* 0x4c000000fa067fae */ /* 0x000fe200091a1028 */
[----:B------:R-:W-:Y:S02]  /*126e0*/  SHF.R.U32.HI R0, RZ, 0x6, R0 ;  /* 0x00000006ff007819 */ /* 0x000fe40000011600 */
[----:B------:R-:W-:Y:S01]  /*126f0*/  SGXT.U32 R5, R5, 0x1 ;  /* 0x000000010505781a */ /* 0x000fe20000000000 */
[----:B------:R1:W-:Y:S01]  /*12700*/  LDGSTS.E [R6+0x4c008], desc[UR40][R248.64], P0 ;  /* 0x4c008000f8067fae */ /* 0x0003e200081a1028 */
[----:B------:R-:W-:Y:S02]  /*12710*/  SGXT.U32 R0, R0, 0x1 ;  /* 0x000000010000781a */ /* 0x000fe40000000000 */
[----:B------:R-:W-:Y:S02]  /*12720*/  LOP3.LUT R5, R5, 0x22, RZ, 0xfc, !PT ;  /* 0x0000002205057812 */ /* 0x000fe400078efcff */
[----:B------:R-:W-:Y:S02]  /*12730*/  LOP3.LUT R0, R0, 0x20, RZ, 0xfc, !PT ;  /* 0x0000002000007812 */ /* 0x000fe400078efcff */
[----:B------:R-:W-:-:S02]  /*12740*/  ISETP.GE.AND P2, PT, R5, UR9, PT ;  /* 0x0000000905007c0c */ /* 0x000fc4000bf46270 */
[----:B------:R-:W-:Y:S02]  /*12750*/  ISETP.GE.AND P0, PT, R0, UR9, PT ;  /* 0x0000000900007c0c */ /* 0x000fe4000bf06270 */
[--C-:B-1----:R-:W-:Y:S02]  /*12760*/  SHF.R.U32.HI R0, RZ, 0x6, R7.reuse ;  /* 0x00000006ff007819 */ /* 0x102fe40000011607 */
[----:B------:R-:W-:Y:S02]  /*12770*/  SEL R248, RZ, 0x4, P0 ;  /* 0x00000004fff87807 */ /* 0x000fe40000000000 */
[----:B------:R-:W-:Y:S02]  /*12780*/  SHF.R.U32.HI R7, RZ, 0x6, R7 ;  /* 0x00000006ff077819 */ /* 0x000fe40000011607 */
[----:B------:R-:W-:Y:S02]  /*12790*/  SEL R248, R248, RZ, P5 ;  /* 0x000000fff8f87207 */ /* 0x000fe40002800000 */
[----:B------:R-:W-:-:S02]  /*127a0*/  SGXT.U32 R7, R7, 0x1 ;  /* 0x000000010707781a */ /* 0x000fc40000000000 */
[----:B------:R-:W-:Y:S02]  /*127b0*/  ISETP.NE.U32.AND P0, PT, R248, RZ, PT ;  /* 0x000000fff800720c */ /* 0x000fe40003f05070 */
[----:B------:R-:W-:Y:S02]  /*127c0*/  LOP3.LUT R7, R7, 0x4, RZ, 0xfc, !PT ;  /* 0x0000000407077812 */ /* 0x000fe400078efcff */
[----:B------:R-:W-:Y:S02]  /*127d0*/  SEL R5, RZ, 0x4, P2 ;  /* 0x00000004ff057807 */ /* 0x000fe40001000000 */
[----:B------:R-:W-:Y:S02]  /*127e0*/  SGXT.U32 R0, R0, 0x1 ;  /* 0x000000010000781a */ /* 0x000fe40000000000 */
[----:B------:R-:W-:Y:S02]  /*127f0*/  SEL R5, R5, RZ, P5 ;  /* 0x000000ff05057207 */ /* 0x000fe40002800000 */
[----:B------:R-:W-:-:S02]  /*12800*/  LOP3.LUT R0, R0, 0x6, RZ, 0xfc, !PT ;  /* 0x0000000600007812 */ /* 0x000fc400078efcff */
[----:B------:R-:W-:Y:S02]  /*12810*/  ISETP.NE.U32.AND P2, PT, R5, RZ, PT ;  /* 0x000000ff0500720c */ /* 0x000fe40003f45070 */
[----:B--2---:R-:W-:-:S05]  /*12820*/  IADD3 R248, P3, PT, R214, R242, RZ ;  /* 0x000000f2d6f87210 */ /* 0x004fca0007f7e0ff */
[----:B---3--:R-:W-:Y:S01]  /*12830*/  IMAD.X R249, R215, 0x1, R11, P3 ;  /* 0x00000001d7f97824 */ /* 0x008fe200018e060b */
[----:B------:R-:W-:-:S04]  /*12840*/  IADD3 R214, P3, PT, R216, R242, RZ ;  /* 0x000000f2d8d67210 */ /* 0x000fc80007f7e0ff */
[----:B------:R-:W-:Y:S01]  /*12850*/  LDGSTS.E [R6+0x4e000], desc[UR40][R248.64], P0 ;  /* 0x4e000000f8067fae */ /* 0x000fe200081a1028 */
[----:B------:R-:W-:Y:S01]  /*12860*/  ISETP.GE.AND P0, PT, R7, UR9, PT ;  /* 0x0000000907007c0c */ /* 0x000fe2000bf06270 */
[--C-:B------:R-:W-:Y:S01]  /*12870*/  IMAD.X R215, R217, 0x1, R11.reuse, P3 ;  /* 0x00000001d9d77824 */ /* 0x100fe200018e060b */
[----:B------:R-:W-:Y:S01]  /*12880*/  IADD3 R216, P3, PT, R246, R242, RZ ;  /* 0x000000f2f6d87210 */ /* 0x000fe20007f7e0ff */
[----:B------:R-:W1:Y:S03]  /*12890*/  S2R R7, SR_TID.X ;  /* 0x0000000000077919 */ /* 0x000e660000002100 */
[----:B------:R2:W-:Y:S01]  /*128a0*/  LDGSTS.E [R6+0x4e008], desc[UR40][R214.64], P2 ;  /* 0x4e008000d6067fae */ /* 0x0005e200091a1028 */
[----:B------:R-:W-:Y:S01]  /*128b0*/  ISETP.GE.AND P2, PT, R0, UR9, PT ;  /* 0x0000000900007c0c */ /* 0x000fe2000bf46270 */
[----:B------:R-:W-:-:S03]  /*128c0*/  IMAD.X R217, R247, 0x1, R11, P3 ;  /* 0x00000001f7d97824 */ /* 0x000fc600018e060b */
[----:B------:R-:W-:-:S04]  /*128d0*/  SEL R5, RZ, 0x4, P2 ;  /* 0x00000004ff057807 */ /* 0x000fc80001000000 */
[----:B------:R-:W-:Y:S02]  /*128e0*/  SEL R5, R5, RZ, P5 ;  /* 0x000000ff05057207 */ /* 0x000fe40002800000 */
[----:B--2---:R-:W-:Y:S02]  /*128f0*/  SEL R214, RZ, 0x4, P0 ;  /* 0x00000004ffd67807 */ /* 0x004fe40000000000 */
[----:B------:R-:W-:Y:S02]  /*12900*/  LOP3.LUT R6, R4, 0x10, RZ, 0x3c, !PT ;  /* 0x0000001004067812 */ /* 0x000fe400078e3cff */
[----:B------:R-:W-:Y:S02]  /*12910*/  SEL R214, R214, RZ, P5 ;  /* 0x000000ffd6d67207 */ /* 0x000fe40002800000 */
[----:B------:R-:W-:Y:S01]  /*12920*/  ISETP.NE.U32.AND P2, PT, R5, RZ, PT ;  /* 0x000000ff0500720c */ /* 0x000fe20003f45070 */
[----:B------:R-:W-:Y:S01]  /*12930*/  VIADD R6, R6, UR11 ;  /* 0x0000000b06067c36 */ /* 0x000fe20008000000 */
[----:B------:R-:W-:-:S02]  /*12940*/  ISETP.NE.U32.AND P0, PT, R214, RZ, PT ;  /* 0x000000ffd600720c */ /* 0x000fc40003f05070 */
[----:B------:R-:W-:-:S05]  /*12950*/  IADD3 R214, P3, PT, R244, R242, RZ ;  /* 0x000000f2f4d67210 */ /* 0x000fca0007f7e0ff */
[----:B------:R-:W-:Y:S01]  /*12960*/  IMAD.X R215, R245, 0x1, R11, P3 ;  /* 0x00000001f5d77824 */ /* 0x000fe200018e060b */
[--C-:B-1----:R-:W-:Y:S02]  /*12970*/  SHF.R.U32.HI R0, RZ, 0x6, R7.reuse ;  /* 0x00000006ff007819 */ /* 0x102fe40000011607 */
[----:B------:R-:W-:Y:S02]  /*12980*/  SHF.R.U32.HI R7, RZ, 0x6, R7 ;  /* 0x00000006ff077819 */ /* 0x000fe40000011607 */
[----:B------:R-:W-:Y:S01]  /*12990*/  SGXT.U32 R0, R0, 0x1 ;  /* 0x000000010000781a */ /* 0x000fe20000000000 */
[----:B------:R-:W-:Y:S01]  /*129a0*/  LDGSTS.E [R6+0x4c000], desc[UR40][R216.64], P0 ;  /* 0x4c000000d8067fae */ /* 0x000fe200081a1028 */
[----:B------:R-:W-:Y:S02]  /*129b0*/  SGXT.U32 R7, R7, 0x1 ;  /* 0x000000010707781a */ /* 0x000fe40000000000 */
[----:B------:R-:W-:Y:S01]  /*129c0*/  LOP3.LUT R0, R0, 0x26, RZ, 0xfc, !PT ;  /* 0x0000002600007812 */ /* 0x000fe200078efcff */
[----:B------:R1:W-:Y:S01]  /*129d0*/  LDGSTS.E [R6+0x4c008], desc[UR40][R214.64], P2 ;  /* 0x4c008000d6067fae */ /* 0x0003e200091a1028 */
[----:B------:R-:W-:-:S02]  /*129e0*/  LOP3.LUT R7, R7, 0x24, RZ, 0xfc, !PT ;  /* 0x0000002407077812 */ /* 0x000fc400078efcff */
[----:B------:R-:W-:Y:S02]  /*129f0*/  ISETP.GE.AND P2, PT, R0, UR9, PT ;  /* 0x0000000900007c0c */ /* 0x000fe4000bf46270 */
[----:B------:R-:W-:Y:S02]  /*12a00*/  ISETP.GE.AND P0, PT, R7, UR9, PT ;  /* 0x0000000907007c0c */ /* 0x000fe4000bf06270 */
[----:B------:R-:W-:Y:S02]  /*12a10*/  SEL R5, RZ, 0x4, P2 ;  /* 0x00000004ff057807 */ /* 0x000fe40001000000 */
[----:B----4-:R-:W-:Y:S02]  /*12a20*/  SHF.R.U32.HI R7, RZ, 0x6, R2 ;  /* 0x00000006ff077819 */ /* 0x010fe40000011602 */
[----:B------:R-:W-:Y:S02]  /*12a30*/  SEL R5, R5, RZ, P5 ;  /* 0x000000ff05057207 */ /* 0x000fe40002800000 */
[----:B-1----:R-:W-:-:S02]  /*12a40*/  SEL R214, RZ, 0x4, P0 ;  /* 0x00000004ffd67807 */ /* 0x002fc40000000000 */
[----:B------:R-:W-:Y:S02]  /*12a50*/  ISETP.NE.U32.AND P2, PT, R5, RZ, PT ;  /* 0x000000ff0500720c */ /* 0x000fe40003f45070 */
[----:B------:R-:W-:Y:S02]  /*12a60*/  SEL R214, R214, RZ, P5 ;  /* 0x000000ffd6d67207 */ /* 0x000fe40002800000 */
[----:B------:R-:W-:Y:S02]  /*12a70*/  SHF.R.U32.HI R0, RZ, 0x6, R2 ;  /* 0x00000006ff007819 */ /* 0x000fe40000011602 */
[----:B------:R-:W-:Y:S02]  /*12a80*/  ISETP.NE.U32.AND P0, PT, R214, RZ, PT ;  /* 0x000000ffd600720c */ /* 0x000fe40003f05070 */
[----:B------:R-:W-:Y:S02]  /*12a90*/  IADD3 R214, P3, PT, R218, R242, RZ ;  /* 0x000000f2dad67210 */ /* 0x000fe40007f7e0ff */
[----:B------:R-:W-:-:S02]  /*12aa0*/  SGXT.U32 R7, R7, 0x1 ;  /* 0x000000010707781a */ /* 0x000fc40000000000 */
[----:B------:R-:W-:Y:S01]  /*12ab0*/  SGXT.U32 R0, R0, 0x1 ;  /* 0x000000010000781a */ /* 0x000fe20000000000 */
[--C-:B------:R-:W-:Y:S01]  /*12ac0*/  IMAD.X R215, R219, 0x1, R11.reuse, P3 ;  /* 0x00000001dbd77824 */ /* 0x100fe200018e060b */
[----:B------:R-:W-:Y:S02]  /*12ad0*/  IADD3 R216, P3, PT, R220, R242, RZ ;  /* 0x000000f2dcd87210 */ /* 0x000fe40007f7e0ff */
[----:B------:R-:W-:Y:S02]  /*12ae0*/  LOP3.LUT R7, R7, 0x8, RZ, 0xfc, !PT ;  /* 0x0000000807077812 */ /* 0x000fe400078efcff */
[----:B------:R-:W-:Y:S01]  /*12af0*/  LOP3.LUT R0, R0, 0xa, RZ, 0xfc, !PT ;  /* 0x0000000a00007812 */ /* 0x000fe200078efcff */
[----:B------:R-:W-:Y:S01]  /*12b00*/  IMAD.X R217, R221, 0x1, R11, P3 ;  /* 0x00000001ddd97824 */ /* 0x000fe200018e060b */
[----:B------:R1:W-:Y:S01]  /*12b10*/  LDGSTS.E [R6+0x4e000], desc[UR40][R214.64], P0 ;  /* 0x4e000000d6067fae */ /* 0x0003e200081a1028 */
[----:B------:R-:W-:Y:S02]  /*12b20*/  ISETP.GE.AND P0, PT, R7, UR9, PT ;  /* 0x0000000907007c0c */ /* 0x000fe4000bf06270 */
[----:B------:R-:W-:Y:S01]  /*12b30*/  SHF.R.U32.HI R7, RZ, 0x6, R2 ;  /* 0x00000006ff077819 */ /* 0x000fe20000011602 */
[----:B------:R2:W-:Y:S01]  /*12b40*/  LDGSTS.E [R6+0x4e008], desc[UR40][R216.64], P2 ;  /* 0x4e008000d8067fae */ /* 0x0005e200091a1028 */
[----:B------:R-:W-:-:S02]  /*12b50*/  ISETP.GE.AND P2, PT, R0, UR9, PT ;  /* 0x0000000900007c0c */ /* 0x000fc4000bf46270 */
[----:B------:R-:W-:Y:S02]  /*12b60*/  SHF.R.U32.HI R0, RZ, 0x6, R2 ;  /* 0x00000006ff007819 */ /* 0x000fe40000011602 */
[----:B------:R-:W-:Y:S02]  /*12b70*/  SEL R5, RZ, 0x4, P2 ;  /* 0x00000004ff057807 */ /* 0x000fe40001000000 */
[----:B------:R-:W-:Y:S02]  /*12b80*/  SGXT.U32 R7, R7, 0x1 ;  /* 0x000000010707781a */ /* 0x000fe40000000000 */
[----:B-1----:R-:W-:Y:S02]  /*12b90*/  SEL R214, RZ, 0x4, P0 ;  /* 0x00000004ffd67807 */ /* 0x002fe40000000000 */
[----:B------:R-:W-:Y:S02]  /*12ba0*/  SEL R5, R5, RZ, P5 ;  /* 0x000000ff05057207 */ /* 0x000fe40002800000 */
[----:B------:R-:W-:-:S02]  /*12bb0*/  SEL R214, R214, RZ, P5 ;  /* 0x000000ffd6d67207 */ /* 0x000fc40002800000 */
[----:B------:R-:W-:Y:S02]  /*12bc0*/  ISETP.NE.U32.AND P2, PT, R5, RZ, PT ;  /* 0x000000ff0500720c */ /* 0x000fe40003f45070 */
[----:B------:R-:W-:Y:S02]  /*12bd0*/  ISETP.NE.U32.AND P0, PT, R214, RZ, PT ;  /* 0x000000ffd600720c */ /* 0x000fe40003f05070 */
[-C--:B------:R-:W-:Y:S02]  /*12be0*/  IADD3 R214, P3, PT, R222, R242.reuse, RZ ;  /* 0x000000f2ded67210 */ /* 0x080fe40007f7e0ff */
[----:B------:R-:W-:Y:S02]  /*12bf0*/  SGXT.U32 R0, R0, 0x1 ;  /* 0x000000010000781a */ /* 0x000fe40000000000 */
[----:B------:R-:W-:Y:S01]  /*12c00*/  LOP3.LUT R7, R7, 0x28, RZ, 0xfc, !PT ;  /* 0x0000002807077812 */ /* 0x000fe200078efcff */
[----:B------:R-:W-:Y:S01]  /*12c10*/  IMAD.X R215, R223, 0x1, R11, P3 ;  /* 0x00000001dfd77824 */ /* 0x000fe200018e060b */
[----:B--2---:R-:W-:-:S02]  /*12c20*/  IADD3 R216, P3, PT, R224, R242, RZ ;  /* 0x000000f2e0d87210 */ /* 0x004fc40007f7e0ff */
[----:B------:R-:W-:-:S03]  /*12c30*/  LOP3.LUT R0, R0, 0x2a, RZ, 0xfc, !PT ;  /* 0x0000002a00007812 */ /* 0x000fc600078efcff */
[----:B------:R-:W-:Y:S01]  /*12c40*/  IMAD.X R217, R225, 0x1, R11, P3 ;  /* 0x00000001e1d97824 */ /* 0x000fe200018e060b */
[----:B------:R1:W-:Y:S01]  /*12c50*/  LDGSTS.E [R252+0x4c000], desc[UR40][R214.64], P0 ;  /* 0x4c000000d6fc7fae */ /* 0x0003e200081a1028 */
[----:B------:R-:W-:Y:S02]  /*12c60*/  ISETP.GE.AND P0, PT, R7, UR9, PT ;  /* 0x0000000907007c0c */ /* 0x000fe4000bf06270 */
[--C-:B------:R-:W-:Y:S01]  /*12c70*/  SHF.R.U32.HI R7, RZ, 0x6, R2.reuse ;  /* 0x00000006ff077819 */ /* 0x100fe20000011602 */
[----:B------:R2:W-:Y:S01]  /*12c80*/  LDGSTS.E [R252+0x4c008], desc[UR40][R216.64], P2 ;  /* 0x4c008000d8fc7fae */ /* 0x0005e200091a1028 */
[----:B------:R-:W-:Y:S02]  /*12c90*/  ISETP.GE.AND P2, PT, R0, UR9, PT ;  /* 0x0000000900007c0c */ /* 0x000fe4000bf46270 */
[----:B------:R-:W-:Y:S02]  /*12ca0*/  SHF.R.U32.HI R0, RZ, 0x6, R2 ;  /* 0x00000006ff007819 */ /* 0x000fe40000011602 */
[----:B------:R-:W-:-:S02]  /*12cb0*/  SEL R5, RZ, 0x4, P2 ;  /* 0x00000004ff057807 */ /* 0x000fc40001000000 */
[----:B------:R-:W-:Y:S02]  /*12cc0*/  SGXT.U32 R7, R7, 0x1 ;  /* 0x000000010707781a */ /* 0x000fe40000000000 */
[----:B-1----:R-:W-:Y:S02]  /*12cd0*/  SEL R214, RZ, 0x4, P0 ;  /* 0x00000004ffd67807 */ /* 0x002fe40000000000 */
[----:B------:R-:W-:Y:S02]  /*12ce0*/  SEL R5, R5, RZ, P5 ;  /* 0x000000ff05057207 */ /* 0x000fe40002800000 */
[----:B------:R-:W-:Y:S02]  /*12cf0*/  SEL R214, R214, RZ, P5 ;  /* 0x000000ffd6d67207 */ /* 0x000fe40002800000 */
[----:B------:R-:W-:Y:S02]  /*12d00*/  ISETP.NE.U32.AND P2, PT, R5, RZ, PT ;  /* 0x000000ff0500720c */ /* 0x000fe40003f45070 */
[----:B------:R-:W-:-:S02]  /*12d10*/  ISETP.NE.U32.AND P0, PT, R214, RZ, PT ;  /* 0x000000ffd600720c */ /* 0x000fc40003f05070 */
[-C--:B------:R-:W-:Y:S02]  /*12d20*/  IADD3 R214, P3, PT, R226, R242.reuse, RZ ;  /* 0x000000f2e2d67210 */ /* 0x080fe40007f7e0ff */
[----:B------:R-:W-:Y:S02]  /*12d30*/  SGXT.U32 R0, R0, 0x1 ;  /* 0x000000010000781a */ /* 0x000fe40000000000 */
[----:B------:R-:W-:Y:S01]  /*12d40*/  LOP3.LUT R7, R7, 0xc, RZ, 0xfc, !PT ;  /* 0x0000000c07077812 */ /* 0x000fe200078efcff */
[----:B------:R-:W-:Y:S01]  /*12d50*/  IMAD.X R215, R227, 0x1, R11, P3 ;  /* 0x00000001e3d77824 */ /* 0x000fe200018e060b */
[----:B--2---:R-:W-:Y:S02]  /*12d60*/  IADD3 R216, P3, PT, R228, R242, RZ ;  /* 0x000000f2e4d87210 */ /* 0x004fe40007f7e0ff */
        /* <DEDUP_REMOVED lines=16> */
[----:B------:R-:W-:Y:S02]  /*12e70*/  LOP3.LUT R0, R0, 0x2e, RZ, 0xfc, !PT ;  /* 0x0000002e00007812 */ /* 0x000fe400078efcff */
[----:B------:R-:W-:Y:S01]  /*12e80*/  SGXT.U32 R7, R7, 0x1 ;  /* 0x000000010707781a */ /* 0x000fe20000000000 */
[----:B------:R-:W-:Y:S01]  /*12e90*/  IMAD.X R215, R231, 0x1, R11, P3 ;  /* 0x00000001e7d77824 */ /* 0x000fe200018e060b */
[----:B--2---:R-:W-:Y:S02]  /*12ea0*/  IADD3 R216, P3, PT, R232, R242, RZ ;  /* 0x000000f2e8d87210 */ /* 0x004fe40007f7e0ff */
[----:B------:R-:W-:-:S03]  /*12eb0*/  LOP3.LUT R7, R7, 0x2c, RZ, 0xfc, !PT ;  /* 0x0000002c07077812 */ /* 0x000fc600078efcff */
[----:B------:R-:W-:Y:S01]  /*12ec0*/  IMAD.X R217, R233, 0x1, R11, P3 ;  /* 0x00000001e9d97824 */ /* 0x000fe200018e060b */
[----:B------:R1:W-:Y:S01]  /*12ed0*/  LDGSTS.E [R243+0x4c000], desc[UR40][R214.64], P0 ;  /* 0x4c000000d6f37fae */ /* 0x0003e200081a1028 */
[----:B------:R-:W-:Y:S02]  /*12ee0*/  ISETP.GE.AND P0, PT, R7, UR9, PT ;  /* 0x0000000907007c0c */ /* 0x000fe4000bf06270 */
[----:B------:R-:W-:Y:S01]  /*12ef0*/  SHF.R.U32.HI R7, RZ, 0x6, R2 ;  /* 0x00000006ff077819 */ /* 0x000fe20000011602 */
[----:B------:R2:W-:Y:S01]  /*12f00*/  LDGSTS.E [R243+0x4c008], desc[UR40][R216.64], P2 ;  /* 0x4c008000d8f37fae */ /* 0x0005e200091a1028 */
[----:B------:R-:W-:Y:S02]  /*12f10*/  ISETP.GE.AND P2, PT, R0, UR9, PT ;  /* 0x0000000900007c0c */ /* 0x000fe4000bf46270 */
[----:B------:R-:W-:Y:S01]  /*12f20*/  SGXT.U32 R7, R7, 0x1 ;  /* 0x000000010707781a */ /* 0x000fe20000000000 */
[----:B------:R-:W3:Y:S01]  /*12f30*/  S2R R0, SR_TID.X ;  /* 0x0000000000007919 */ /* 0x000ee20000002100 */
[----:B------:R-:W-:-:S02]  /*12f40*/  SEL R5, RZ, 0x4, P2 ;  /* 0x00000004ff057807 */ /* 0x000fc40001000000 */
[----:B------:R-:W-:Y:S02]  /*12f50*/  LOP3.LUT R7, R7, 0x12, RZ, 0xfc, !PT ;  /* 0x0000001207077812 */ /* 0x000fe400078efcff */
[----:B-1----:R-:W-:Y:S02]  /*12f60*/  SEL R214, RZ, 0x4, P0 ;  /* 0x00000004ffd67807 */ /* 0x002fe40000000000 */
[----:B------:R-:W-:Y:S02]  /*12f70*/  SEL R5, R5, RZ, P5 ;  /* 0x000000ff05057207 */ /* 0x000fe40002800000 */
[----:B------:R-:W-:Y:S02]  /*12f80*/  SEL R214, R214, RZ, P5 ;  /* 0x000000ffd6d67207 */ /* 0x000fe40002800000 */
[----:B------:R-:W-:Y:S02]  /*12f90*/  ISETP.NE.U32.AND P2, PT, R5, RZ, PT ;  /* 0x000000ff0500720c */ /* 0x000fe40003f45070 */
[----:B------:R-:W-:-:S02]  /*12fa0*/  ISETP.NE.U32.AND P0, PT, R214, RZ, PT ;  /* 0x000000ffd600720c */ /* 0x000fc40003f05070 */
[----:B------:R-:W-:-:S05]  /*12fb0*/  IADD3 R214, P3, PT, R234, R242, RZ ;  /* 0x000000f2ead67210 */ /* 0x000fca0007f7e0ff */
[----:B------:R-:W-:Y:S01]  /*12fc0*/  IMAD.X R215, R235, 0x1, R11, P3 ;  /* 0x00000001ebd77824 */ /* 0x000fe200018e060b */
[----:B--2---:R-:W-:-:S05]  /*12fd0*/  IADD3 R216, P3, PT, R236, R242, RZ ;  /* 0x000000f2ecd87210 */ /* 0x004fca0007f7e0ff */
[----:B------:R1:W-:Y:S01]  /*12fe0*/  LDGSTS.E [R243+0x4e000], desc[UR40][R214.64], P0 ;  /* 0x4e000000d6f37fae */ /* 0x0003e200081a1028 */
[----:B------:R-:W-:Y:S01]  /*12ff0*/  IMAD.X R217, R237, 0x1, R11, P3 ;  /* 0x00000001edd97824 */ /* 0x000fe200018e060b */
[----:B---3--:R-:W-:-:S04]  /*13000*/  SHF.R.U32.HI R0, RZ, 0x6, R0 ;  /* 0x00000006ff007819 */ /* 0x008fc80000011600 */
[----:B------:R-:W-:Y:S01]  /*13010*/  LDGSTS.E [R243+0x4e008], desc[UR40][R216.64], P2 ;  /* 0x4e008000d8f37fae */ /* 0x000fe200091a1028 */
[----:B------:R-:W-:-:S04]  /*13020*/  SGXT.U32 R0, R0, 0x1 ;  /* 0x000000010000781a */ /* 0x000fc80000000000 */
[----:B------:R-:W-:-:S04]  /*13030*/  LOP3.LUT R0, R0, 0x10, RZ, 0xfc, !PT ;  /* 0x0000001000007812 */ /* 0x000fc800078efcff */
[----:B------:R-:W-:Y:S02]  /*13040*/  ISETP.GE.AND P0, PT, R0, UR9, PT ;  /* 0x0000000900007c0c */ /* 0x000fe4000bf06270 */
[----:B------:R-:W-:Y:S02]  /*13050*/  LOP3.LUT R0, R4, 0x40, RZ, 0x3c, !PT ;  /* 0x0000004004007812 */ /* 0x000fe400078e3cff */
[----:B------:R-:W-:Y:S02]  /*13060*/  SEL R5, RZ, 0x4, P0 ;  /* 0x00000004ff057807 */ /* 0x000fe40000000000 */
[----:B-1----:R-:W-:Y:S01]  /*13070*/  IADD3 R214, P0, PT, R238, R242, RZ ;  /* 0x000000f2eed67210 */ /* 0x002fe20007f1e0ff */
[----:B------:R-:W-:Y:S01]  /*13080*/  VIADD R0, R0, UR11 ;  /* 0x0000000b00007c36 */ /* 0x000fe20008000000 */
[----:B------:R-:W-:-:S03]  /*13090*/  SEL R5, R5, RZ, P5 ;  /* 0x000000ff05057207 */ /* 0x000fc60002800000 */
[----:B------:R-:W-:Y:S01]  /*130a0*/  IMAD.X R215, R239, 0x1, R11, P0 ;  /* 0x00000001efd77824 */ /* 0x000fe200000e060b */
[----:B------:R-:W-:Y:S02]  /*130b0*/  ISETP.NE.U32.AND P2, PT, R5, RZ, PT ;  /* 0x000000ff0500720c */ /* 0x000fe40003f45070 */
[----:B------:R-:W-:Y:S02]  /*130c0*/  ISETP.GE.AND P0, PT, R7, UR9, PT ;  /* 0x0000000907007c0c */ /* 0x000fe4000bf06270 */
[----:B------:R-:W-:Y:S02]  /*130d0*/  SHF.R.U32.HI R7, RZ, 0x6, R2 ;  /* 0x00000006ff077819 */ /* 0x000fe40000011602 */
[----:B------:R-:W-:Y:S02]  /*130e0*/  SEL R5, RZ, 0x4, P0 ;  /* 0x00000004ff057807 */ /* 0x000fe40000000000 */
[----:B------:R-:W-:Y:S02]  /*130f0*/  SGXT.U32 R7, R7, 0x1 ;  /* 0x000000010707781a */ /* 0x000fe40000000000 */
[----:B------:R-:W-:-:S02]  /*13100*/  SEL R5, R5, RZ, P5 ;  /* 0x000000ff05057207 */ /* 0x000fc40002800000 */
[----:B------:R-:W-:Y:S01]  /*13110*/  LOP3.LUT R7, R7, 0x30, RZ, 0xfc, !PT ;  /* 0x0000003007077812 */ /* 0x000fe200078efcff */
[----:B------:R1:W-:Y:S01]  /*13120*/  LDGSTS.E [R0+0x4c000], desc[UR40][R214.64], P2 ;  /* 0x4c000000d6007fae */ /* 0x0003e200091a1028 */
[----:B------:R-:W-:Y:S02]  /*13130*/  ISETP.NE.U32.AND P2, PT, R5, RZ, PT ;  /* 0x000000ff0500720c */ /* 0x000fe40003f45070 */
[----:B------:R-:W-:Y:S02]  /*13140*/  ISETP.GE.AND P0, PT, R7, UR9, PT ;  /* 0x0000000907007c0c */ /* 0x000fe4000bf06270 */
[----:B------:R-:W-:Y:S02]  /*13150*/  SHF.R.S32.HI R2, RZ, 0x1f, R8 ;  /* 0x0000001fff027819 */ /* 0x000fe40000011408 */
[----:B------:R-:W-:-:S04]  /*13160*/  SEL R5, RZ, 0x4, P0 ;  /* 0x00000004ff057807 */ /* 0x000fc80000000000 */
[----:B------:R-:W-:Y:S02]  /*13170*/  SEL R5, R5, RZ, P5 ;  /* 0x000000ff05057207 */ /* 0x000fe40002800000 */
[----:B-1----:R-:W-:Y:S02]  /*13180*/  IADD3 R214, P3, PT, R240, R242, RZ ;  /* 0x000000f2f0d67210 */ /* 0x002fe40007f7e0ff */
[----:B------:R-:W-:Y:S02]  /*13190*/  ISETP.NE.U32.AND P0, PT, R5, RZ, PT ;  /* 0x000000ff0500720c */ /* 0x000fe40003f05070 */
[----:B------:R-:W-:Y:S01]  /*131a0*/  SHF.L.U64.HI R5, R8, 0x2, R2 ;  /* 0x0000000208057819 */ /* 0x000fe20000010202 */
[----:B------:R-:W-:-:S05]  /*131b0*/  IMAD.X R215, R241, 0x1, R11, P3 ;  /* 0x00000001f1d77824 */ /* 0x000fca00018e060b */
[----:B------:R1:W-:Y:S02]  /*131c0*/  LDGSTS.E [R0+0x4c008], desc[UR40][R214.64], P2 ;  /* 0x4c008000d6007fae */ /* 0x0003e400091a1028 */
[----:B-1----:R-:W-:-:S05]  /*131d0*/  IMAD.SHL.U32 R0, R8, 0x4, RZ ;  /* 0x0000000408007824 */ /* 0x002fca00078e00ff */
[-C--:B------:R-:W-:Y:S01]  /*131e0*/  IADD3 R2, P2, PT, R14, R0.reuse, RZ ;  /* 0x000000000e027210 */ /* 0x080fe20007f5e0ff */
[----:B------:R-:W-:Y:S04]  /*131f0*/  STL [R1+0x14c], R0 ;  /* 0x00014c0001007387 */ /* 0x000fe80000100800 */
[----:B------:R-:W-:Y:S01]  /*13200*/  IMAD.X R3, R15, 0x1, R5, P2 ;  /* 0x000000010f037824 */ /* 0x000fe200010e0605 */
[----:B------:R-:W-:-:S04]  /*13210*/  IADD3 R6, P2, PT, R20, R0, RZ ;  /* 0x0000000014067210 */ /* 0x000fc80007f5e0ff */
[----:B------:R1:W-:Y:S01]  /*13220*/  STL.64 [R1+0x158], R2 ;  /* 0x0001580201007387 */ /* 0x0003e20000100a00 */
[----:B------:R-:W-:-:S05]  /*13230*/  IMAD.X R7, R21, 0x1, R5, P2 ;  /* 0x0000000115077824 */ /* 0x000fca00010e0605 */
[----:B------:R2:W-:Y:S01]  /*13240*/  STL.64 [R1+0xe0], R6 ;  /* 0x0000e00601007387 */ /* 0x0005e20000100a00 */
[----:B-1----:R-:W-:-:S05]  /*13250*/  IADD3 R2, P3, PT, R26, R0, RZ ;  /* 0x000000001a027210 */ /* 0x002fca0007f7e0ff */
[----:B------:R-:W-:Y:S01]  /*13260*/  IMAD.X R3, R27, 0x1, R5, P3 ;  /* 0x000000011b037824 */ /* 0x000fe200018e0605 */
[----:B--2---:R-:W-:-:S04]  /*13270*/  IADD3 R6, P2, PT, R32, R0, RZ ;  /* 0x0000000020067210 */ /* 0x004fc80007f5e0ff */
        /* <DEDUP_REMOVED lines=31> */
[----:B------:R-:W-:Y:S01]  /*13470*/  IMAD.X R7, R93, 0x1, R5, P2 ;  /* 0x000000015d077824 */ /* 0x000fe200010e0605 */
[----:B-1----:R-:W-:-:S05]  /*13480*/  IADD3 R2, P3, PT, R98, R0, RZ ;  /* 0x0000000062027210 */ /* 0x002fca0007f7e0ff */
[----:B------:R-:W-:Y:S01]  /*13490*/  IMAD.X R3, R99, 0x1, R5, P3 ;  /* 0x0000000163037824 */ /* 0x000fe200018e0605 */
[----:B------:R-:W-:-:S04]  /*134a0*/  IADD3 R8, P3, PT, R110, R0, RZ ;  /* 0x000000006e087210 */ /* 0x000fc80007f7e0ff */
[----:B------:R1:W-:Y:S01]  /*134b0*/  STL.64 [R1+0x58], R2 ;  /* 0x0000580201007387 */ /* 0x0003e20000100a00 */
[----:B------:R-:W-:-:S03]  /*134c0*/  IMAD.X R9, R111, 0x1, R5, P3 ;  /* 0x000000016f097824 */ /* 0x000fc600018e0605 */
[----:B------:R2:W-:Y:S01]  /*134d0*/  STL.64 [R1+0x60], R6 ;  /* 0x0000600601007387 */ /* 0x0005e20000100a00 */
[----:B-1----:R-:W-:-:S03]  /*134e0*/  IADD3 R2, P2, PT, R104, R0, RZ ;  /* 0x0000000068027210 */ /* 0x002fc60007f5e0ff */
[----:B------:R-:W3:Y:S01]  /*134f0*/  LDL.LU.64 R224, [R1+0x3b0] ;  /* 0x0003b00001e07983 */ /* 0x000ee20000300a00 */
[-C--:B------:R-:W-:Y:S01]  /*13500*/  IADD3 R12, P3, PT, R122, R0.reuse, RZ ;  /* 0x000000007a0c7210 */ /* 0x080fe20007f7e0ff */
[--C-:B------:R-:W-:Y:S01]  /*13510*/  IMAD.X R3, R105, 0x1, R5.reuse, P2 ;  /* 0x0000000169037824 */ /* 0x100fe200010e0605 */
[----:B--2---:R-:W-:Y:S01]  /*13520*/  IADD3 R6, P2, PT, R116, R0, RZ ;  /* 0x0000000074067210 */ /* 0x004fe20007f5e0ff */
[----:B------:R-:W2:Y:S04]  /*13530*/  LDL.LU.64 R222, [R1+0x390] ;  /* 0x0003900001de7983 */ /* 0x000ea80000300a00 */
[----:B------:R-:W4:Y:S01]  /*13540*/  LDL.LU.64 R220, [R1+0x350] ;  /* 0x0003500001dc7983 */ /* 0x000f220000300a00 */
[----:B------:R-:W-:-:S03]  /*13550*/  IMAD.X R7, R117, 0x1, R5, P2 ;  /* 0x0000000175077824 */ /* 0x000fc600010e0605 */
[----:B------:R1:W-:Y:S01]  /*13560*/  STL.64 [R1+0x50], R2 ;  /* 0x0000500201007387 */ /* 0x0003e20000100a00 */
[----:B------:R-:W-:-:S03]  /*13570*/  IMAD.X R13, R123, 0x1, R5, P3 ;  /* 0x000000017b0d7824 */ /* 0x000fc600018e0605 */
[----:B------:R-:W2:Y:S01]  /*13580*/  LDL.LU.64 R218, [R1+0x330] ;  /* 0x0003300001da7983 */ /* 0x000ea20000300a00 */
[----:B------:R-:W-:-:S03]  /*13590*/  IADD3 R250, P3, PT, R134, R0, RZ ;  /* 0x0000000086fa7210 */ /* 0x000fc60007f7e0ff */
[----:B------:R-:W2:Y:S01]  /*135a0*/  LDL.LU.64 R216, [R1+0x2d0] ;  /* 0x0002d00001d87983 */ /* 0x000ea20000300a00 */
[----:B-1----:R-:W-:-:S03]  /*135b0*/  IADD3 R2, P2, PT, R128, R0, RZ ;  /* 0x0000000080027210 */ /* 0x002fc60007f5e0ff */
[----:B------:R-:W2:Y:S04]  /*135c0*/  LDL.LU.64 R214, [R1+0x140] ;  /* 0x0001400001d67983 */ /* 0x000ea80000300a00 */
[----:B------:R-:W2:Y:S01]  /*135d0*/  LDL.LU.64 R228, [R1+0x130] ;  /* 0x0001300001e47983 */ /* 0x000ea20000300a00 */
[----:B------:R-:W-:-:S03]  /*135e0*/  IMAD.X R3, R129, 0x1, R5, P2 ;  /* 0x0000000181037824 */ /* 0x000fc600010e0605 */
[----:B------:R-:W2:Y:S01]  /*135f0*/  LDL.LU.64 R226, [R1+0x128] ;  /* 0x0001280001e27983 */ /* 0x000ea20000300a00 */
[----:B------:R-:W-:-:S03]  /*13600*/  IMAD.X R251, R135, 0x1, R5, P3 ;  /* 0x0000000187fb7824 */ /* 0x000fc600018e0605 */
[----:B------:R1:W-:Y:S04]  /*13610*/  STL.64 [R1+0xa08], R8 ;  /* 0x000a080801007387 */ /* 0x0003e80000100a00 */
[----:B-1----:R-:W4:Y:S04]  /*13620*/  LDL.LU.64 R8, [R1+0x2f0] ;  /* 0x0002f00001087983 */ /* 0x002f280000300a00 */
[----:B------:R1:W-:Y:S04]  /*13630*/  STL.64 [R1+0xa10], R6 ;  /* 0x000a100601007387 */ /* 0x0003e80000100a00 */
[----:B-1----:R-:W4:Y:S04]  /*13640*/  LDL.LU.64 R6, [R1+0x138] ;  /* 0x0001380001067983 */ /* 0x002f280000300a00 */
[----:B------:R1:W-:Y:S04]  /*13650*/  STL.64 [R1+0xa18], R12 ;  /* 0x000a180c01007387 */ /* 0x0003e80000100a00 */
[----:B-1----:R-:W4:Y:S04]  /*13660*/  LDL.LU.64 R12, [R1+0x2b0] ;  /* 0x0002b000010c7983 */ /* 0x002f280000300a00 */
[----:B------:R1:W-:Y:S04]  /*13670*/  STL.64 [R1+0xa20], R2 ;  /* 0x000a200201007387 */ /* 0x0003e80000100a00 */
[----:B-1----:R-:W4:Y:S04]  /*13680*/  LDL.LU.64 R2, [R1+0x310] ;  /* 0x0003100001027983 */ /* 0x002f280000300a00 */
[----:B------:R1:W-:Y:S04]  /*13690*/  STL.64 [R1+0xa28], R250 ;  /* 0x000a28fa01007387 */ /* 0x0003e80000100a00 */
[----:B-1----:R-:W4:Y:S01]  /*136a0*/  LDL.LU.64 R250, [R1+0x370] ;  /* 0x0003700001fa7983 */ /* 0x002f220000300a00 */
[----:B------:R-:W-:-:S02]  /*136b0*/  IADD3 R248, P2, PT, R140, R0, RZ ;  /* 0x000000008cf87210 */ /* 0x000fc40007f5e0ff */
[----:B------:R-:W-:-:S03]  /*136c0*/  IADD3 R246, P3, PT, R146, R0, RZ ;  /* 0x0000000092f67210 */ /* 0x000fc60007f7e0ff */
[--C-:B------:R-:W-:Y:S01]  /*136d0*/  IMAD.X R249, R141, 0x1, R5.reuse, P2 ;  /* 0x000000018df97824 */ /* 0x100fe200010e0605 */
[-C--:B------:R-:W-:Y:S01]  /*136e0*/  IADD3 R244, P2, PT, R152, R0.reuse, RZ ;  /* 0x0000000098f47210 */ /* 0x080fe20007f5e0ff */
[----:B------:R-:W-:Y:S01]  /*136f0*/  IMAD.X R247, R147, 0x1, R5, P3 ;  /* 0x0000000193f77824 */ /* 0x000fe200018e0605 */
        /* <DEDUP_REMOVED lines=142> */
[-C--:B---3--:R-:W-:Y:S01]  /*13fe0*/  IADD3 R198, P2, PT, R224, R0.reuse, RZ ;  /* 0x00000000e0c67210 */ /* 0x088fe20007f5e0ff */
[----:B------:R-:W-:Y:S01]  /*13ff0*/  IMAD.X R143, R199, 0x1, R5, P3 ;  /* 0x00000001c78f7824 */ /* 0x000fe200018e0605 */
[----:B------:R-:W-:-:S03]  /*14000*/  IADD3 R202, P3, PT, R210, R0, RZ ;  /* 0x00000000d2ca7210 */ /* 0x000fc60007f7e0ff */
[--C-:B------:R-:W-:Y:S01]  /*14010*/  IMAD.X R199, R225, 0x1, R5.reuse, P2 ;  /* 0x00000001e1c77824 */ /* 0x100fe200010e0605 */
[-C--:B--2---:R-:W-:Y:S01]  /*14020*/  IADD3 R196, P2, PT, R222, R0.reuse, RZ ;  /* 0x00000000dec47210 */ /* 0x084fe20007f5e0ff */
[--C-:B------:R-:W-:Y:S01]  /*14030*/  IMAD.X R203, R211, 0x1, R5.reuse, P3 ;  /* 0x00000001d3cb7824 */ /* 0x100fe200018e0605 */
[----:B------:R1:W-:Y:S03]  /*14040*/  STL.64 [R1+0xa30], R248 ;  /* 0x000a30f801007387 */ /* 0x0003e60000100a00 */
[----:B------:R-:W-:Y:S01]  /*14050*/  IMAD.X R197, R223, 0x1, R5, P2 ;  /* 0x00000001dfc57824 */ /* 0x000fe200010e0605 */
[----:B------:R-:W2:Y:S01]  /*14060*/  LDL.LU.64 R224, [R1+0x120] ;  /* 0x0001200001e07983 */ /* 0x000ea20000300a00 */
[----:B----4-:R-:W-:-:S03]  /*14070*/  IADD3 R192, P2, PT, R220, R0, RZ ;  /* 0x00000000dcc07210 */ /* 0x010fc60007f5e0ff */
[----:B------:R-:W3:Y:S02]  /*14080*/  LDL.LU.64 R222, [R1+0x118] ;  /* 0x0001180001de7983 */ /* 0x000ee40000300a00 */
[----:B------:R-:W-:Y:S02]  /*14090*/  IMAD.X R193, R221, 0x1, R5, P2 ;  /* 0x00000001ddc17824 */ /* 0x000fe400010e0605 */
[----:B------:R-:W4:Y:S01]  /*140a0*/  LDL.LU.64 R220, [R1+0x110] ;  /* 0x0001100001dc7983 */ /* 0x000f220000300a00 */
[----:B------:R-:W-:-:S05]  /*140b0*/  IADD3 R194, P3, PT, R250, R0, RZ ;  /* 0x00000000fac27210 */ /* 0x000fca0007f7e0ff */
[----:B------:R-:W-:Y:S01]  /*140c0*/  IMAD.X R195, R251, 0x1, R5, P3 ;  /* 0x00000001fbc37824 */ /* 0x000fe200018e0605 */
[----:B------:R-:W-:-:S05]  /*140d0*/  IADD3 R190, P3, PT, R218, R0, RZ ;  /* 0x00000000dabe7210 */ /* 0x000fca0007f7e0ff */
[--C-:B------:R-:W-:Y:S01]  /*140e0*/  IMAD.X R191, R219, 0x1, R5.reuse, P3 ;  /* 0x00000001dbbf7824 */ /* 0x100fe200018e0605 */
[-C--:B------:R-:W-:Y:S01]  /*140f0*/  IADD3 R186, P3, PT, R8, R0.reuse, RZ ;  /* 0x0000000008ba7210 */ /* 0x080fe20007f7e0ff */
[----:B------:R-:W4:Y:S04]  /*14100*/  LDL.LU.64 R218, [R1+0x108] ;  /* 0x0001080001da7983 */ /* 0x000f280000300a00 */
[----:B------:R-:W-:Y:S02]  /*14110*/  IMAD.X R187, R9, 0x1, R5, P3 ;  /* 0x0000000109bb7824 */ /* 0x000fe400018e0605 */
[----:B------:R-:W4:Y:S01]  /*14120*/  LDL.LU.64 R8, [R1+0xf8] ;  /* 0x0000f80001087983 */ /* 0x000f220000300a00 */
[----:B------:R-:W-:-:S05]  /*14130*/  IADD3 R188, P2, PT, R2, R0, RZ ;  /* 0x0000000002bc7210 */ /* 0x000fca0007f5e0ff */
[----:B------:R-:W-:Y:S01]  /*14140*/  IMAD.X R189, R3, 0x1, R5, P2 ;  /* 0x0000000103bd7824 */ /* 0x000fe200010e0605 */
[-C--:B------:R-:W-:Y:S02]  /*14150*/  IADD3 R184, P2, PT, R216, R0.reuse, RZ ;  /* 0x00000000d8b87210 */ /* 0x080fe40007f5e0ff */
[----:B------:R-:W-:-:S03]  /*14160*/  IADD3 R182, P3, PT, R12, R0, RZ ;  /* 0x000000000cb67210 */ /* 0x000fc60007f7e0ff */
[--C-:B------:R-:W-:Y:S01]  /*14170*/  IMAD.X R185, R217, 0x1, R5.reuse, P2 ;  /* 0x00000001d9b97824 */ /* 0x100fe200010e0605 */
[-C--:B------:R-:W-:Y:S01]  /*14180*/  IADD3 R180, P2, PT, R214, R0.reuse, RZ ;  /* 0x00000000d6b47210 */ /* 0x080fe20007f5e0ff */
[----:B------:R-:W4:Y:S01]  /*14190*/  LDL.LU.64 R216, [R1+0xf0] ;  /* 0x0000f00001d87983 */ /* 0x000f220000300a00 */
[--C-:B------:R-:W-:Y:S01]  /*141a0*/  IMAD.X R183, R13, 0x1, R5.reuse, P3 ;  /* 0x000000010db77824 */ /* 0x100fe200018e0605 */
[-C--:B------:R-:W-:Y:S02]  /*141b0*/  IADD3 R178, P3, PT, R6, R0.reuse, RZ ;  /* 0x0000000006b27210 */ /* 0x080fe40007f7e0ff */
[----:B------:R-:W-:Y:S01]  /*141c0*/  IMAD.X R181, R215, 0x1, R5, P2 ;  /* 0x00000001d7b57824 */ /* 0x000fe200010e0605 */
[----:B------:R-:W4:Y:S01]  /*141d0*/  LDL.LU.64 R12, [R1+0xe8] ;  /* 0x0000e800010c7983 */ /* 0x000f220000300a00 */
[----:B------:R-:W-:-:S03]  /*141e0*/  IADD3 R176, P2, PT, R228, R0, RZ ;  /* 0x00000000e4b07210 */ /* 0x000fc60007f5e0ff */
[----:B------:R-:W4:Y:S01]  /*141f0*/  LDL.LU.64 R214, [R1+0xc8] ;  /* 0x0000c80001d67983 */ /* 0x000f220000300a00 */
[--C-:B------:R-:W-:Y:S02]  /*14200*/  IMAD.X R179, R7, 0x1, R5.reuse, P3 ;  /* 0x0000000107b37824 */ /* 0x100fe400018e0605 */
[----:B------:R-:W-:Y:S01]  /*14210*/  IMAD.X R177, R229, 0x1, R5, P2 ;  /* 0x00000001e5b17824 */ /* 0x000fe200010e0605 */
[----:B------:R-:W4:Y:S04]  /*14220*/  LDL.LU.64 R6, [R1+0xa8] ;  /* 0x0000a80001067983 */ /* 0x000f280000300a00 */
[----:B------:R-:W4:Y:S01]  /*14230*/  LDL.LU.64 R228, [R1+0x88] ;  /* 0x0000880001e47983 */ /* 0x000f220000300a00 */
[----:B------:R-:W-:-:S03]  /*14240*/  IADD3 R174, P3, PT, R226, R0, RZ ;  /* 0x00000000e2ae7210 */ /* 0x000fc60007f7e0ff */
[----:B------:R-:W4:Y:S02]  /*14250*/  LDL.LU.64 R146, [R1+0x68] ;  /* 0x0000680001927983 */ /* 0x000f240000300a00 */
[----:B------:R-:W-:Y:S02]  /*14260*/  IMAD.X R175, R227, 0x1, R5, P3 ;  /* 0x00000001e3af7824 */ /* 0x000fe400018e0605 */
[----:B------:R-:W4:Y:S04]  /*14270*/  LDL.LU.64 R226, [R1+0x48] ;  /* 0x0000480001e27983 */ /* 0x000f280000300a00 */
[----:B-1----:R-:W4:Y:S01]  /*14280*/  LDL.LU.64 R248, [R1+0x430] ;  /* 0x0004300001f87983 */ /* 0x002f220000300a00 */
[-C--:B--2---:R-:W-:Y:S02]  /*14290*/  IADD3 R172, P2, PT, R224, R0.reuse, RZ ;  /* 0x00000000e0ac7210 */ /* 0x084fe40007f5e0ff */
[----:B---3--:R-:W-:-:S03]  /*142a0*/  IADD3 R170, P3, PT, R222, R0, RZ ;  /* 0x00000000deaa7210 */ /* 0x008fc60007f7e0ff */
[----:B------:R-:W-:Y:S02]  /*142b0*/  IMAD.X R173, R225, 0x1, R5, P2 ;  /* 0x00000001e1ad7824 */ /* 0x000fe400010e0605 */
[----:B------:R-:W2:Y:S01]  /*142c0*/  LDL.LU.64 R224, [R1+0x428] ;  /* 0x0004280001e07983 */ /* 0x000ea20000300a00 */
[----:B----4-:R-:W-:-:S03]  /*142d0*/  IADD3 R168, P2, PT, R220, R0, RZ ;  /* 0x00000000dca87210 */ /* 0x010fc60007f5e0ff */
[----:B------:R-:W3:Y:S01]  /*142e0*/  LDL.LU.64 R2, [R1+0x420] ;  /* 0x0004200001027983 */ /* 0x000ee20000300a00 */
[--C-:B------:R-:W-:Y:S02]  /*142f0*/  IMAD.X R171, R223, 0x1, R5.reuse, P3 ;  /* 0x00000001dfab7824 */ /* 0x100fe400018e0605 */
[----:B------:R-:W-:Y:S01]  /*14300*/  IMAD.X R169, R221, 0x1, R5, P2 ;  /* 0x00000001dda97824 */ /* 0x000fe200010e0605 */
[----:B------:R-:W4:Y:S04]  /*14310*/  LDL.LU.64 R222, [R1+0x418] ;  /* 0x0004180001de7983 */ /* 0x000f280000300a00 */
[----:B------:R-:W4:Y:S01]  /*14320*/  LDL.LU.64 R220, [R1+0x410] ;  /* 0x0004100001dc7983 */ /* 0x000f220000300a00 */
[-C--:B------:R-:W-:Y:S02]  /*14330*/  IADD3 R166, P3, PT, R218, R0.reuse, RZ ;  /* 0x00000000daa67210 */ /* 0x080fe40007f7e0ff */
[----:B------:R-:W-:-:S03]  /*14340*/  IADD3 R164, P2, PT, R8, R0, RZ ;  /* 0x0000000008a47210 */ /* 0x000fc60007f5e0ff */
[--C-:B------:R-:W-:Y:S02]  /*14350*/  IMAD.X R167, R219, 0x1, R5.reuse, P3 ;  /* 0x00000001dba77824 */ /* 0x100fe400018e0605 */
[----:B------:R-:W4:Y:S01]  /*14360*/  LDL.LU.64 R218, [R1+0x408] ;  /* 0x0004080001da7983 */ /* 0x000f220000300a00 */
[----:B------:R-:W-:-:S03]  /*14370*/  IMAD.X R165, R9, 0x1, R5, P2 ;  /* 0x0000000109a57824 */ /* 0x000fc600010e0605 */
[----:B------:R-:W4:Y:S01]  /*14380*/  LDL.LU.64 R8, [R1+0x400] ;  /* 0x0004000001087983 */ /* 0x000f220000300a00 */
[----:B------:R-:W-:-:S05]  /*14390*/  IADD3 R162, P3, PT, R216, R0, RZ ;  /* 0x00000000d8a27210 */ /* 0x000fca0007f7e0ff */
[----:B------:R-:W-:Y:S01]  /*143a0*/  IMAD.X R163, R217, 0x1, R5, P3 ;  /* 0x00000001d9a37824 */ /* 0x000fe200018e0605 */
[-C--:B------:R-:W-:Y:S01]  /*143b0*/  IADD3 R160, P2, PT, R12, R0.reuse, RZ ;  /* 0x000000000ca07210 */ /* 0x080fe20007f5e0ff */
[----:B------:R-:W4:Y:S01]  /*143c0*/  LDL.LU.64 R216, [R1+0x3f8] ;  /* 0x0003f80001d87983 */ /* 0x000f220000300a00 */
[----:B------:R-:W-:-:S03]  /*143d0*/  IADD3 R158, P3, PT, R214, R0, RZ ;  /* 0x00000000d69e7210 */ /* 0x000fc60007f7e0ff */
[--C-:B------:R-:W-:Y:S01]  /*143e0*/  IMAD.X R161, R13, 0x1, R5.reuse, P2 ;  /* 0x000000010da17824 */ /* 0x100fe200010e0605 */
[----:B------:R-:W4:Y:S01]  /*143f0*/  LDL.LU.64 R250, [R1+0x3f0] ;  /* 0x0003f00001fa7983 */ /* 0x000f220000300a00 */
[----:B------:R-:W-:Y:S01]  /*14400*/  IMAD.X R159, R215, 0x1, R5, P3 ;  /* 0x00000001d79f7824 */ /* 0x000fe200018e0605 */
[-C--:B------:R-:W-:Y:S02]  /*14410*/  IADD3 R156, P2, PT, R6, R0.reuse, RZ ;  /* 0x00000000069c7210 */ /* 0x080fe40007f5e0ff */
[----:B------:R-:W4:Y:S01]  /*14420*/  LDL.LU.64 R214, [R1+0x3e8] ;  /* 0x0003e80001d67983 */ /* 0x000f220000300a00 */
[----:B------:R-:W-:-:S03]  /*14430*/  IADD3 R154, P3, PT, R228, R0, RZ ;  /* 0x00000000e49a7210 */ /* 0x000fc60007f7e0ff */
[----:B------:R-:W4:Y:S01]  /*14440*/  LDL.LU.64 R12, [R1+0x28] ;  /* 0x00002800010c7983 */ /* 0x000f220000300a00 */
[--C-:B------:R-:W-:Y:S02]  /*14450*/  IMAD.X R157, R7, 0x1, R5.reuse, P2 ;  /* 0x00000001079d7824 */ /* 0x100fe400010e0605 */
[----:B------:R-:W-:Y:S01]  /*14460*/  IMAD.X R155, R229, 0x1, R5, P3 ;  /* 0x00000001e59b7824 */ /* 0x000fe200018e0605 */
[-C--:B------:R-:W-:Y:S01]  /*14470*/  IADD3 R152, P2, PT, R146, R0.reuse, RZ ;  /* 0x0000000092987210 */ /* 0x080fe20007f5e0ff */
[----:B------:R-:W4:Y:S01]  /*14480*/  LDL.LU.64 R228, [R1+0x3d8] ;  /* 0x0003d80001e47983 */ /* 0x000f220000300a00 */
[----:B------:R-:W-:-:S03]  /*14490*/  IADD3 R150, P3, PT, R226, R0, RZ ;  /* 0x00000000e2967210 */ /* 0x000fc60007f7e0ff */
[--C-:B------:R-:W-:Y:S01]  /*144a0*/  IMAD.X R153, R147, 0x1, R5.reuse, P2 ;  /* 0x0000000193997824 */ /* 0x100fe200010e0605 */
[-C--:B------:R-:W-:Y:S01]  /*144b0*/  IADD3 R148, P2, PT, R248, R242.reuse, RZ ;  /* 0x000000f2f8947210 */ /* 0x080fe20007f5e0ff */
[----:B------:R-:W-:Y:S01]  /*144c0*/  IMAD.X R151, R227, 0x1, R5, P3 ;  /* 0x00000001e3977824 */ /* 0x000fe200018e0605 */
[----:B------:R-:W4:Y:S03]  /*144d0*/  LDL.LU.64 R6, [R1+0x3d0] ;  /* 0x0003d00001067983 */ /* 0x000f260000300a00 */
[----:B------:R-:W-:Y:S01]  /*144e0*/  IMAD.X R149, R249, 0x1, R11, P2 ;  /* 0x00000001f9957824 */ /* 0x000fe200010e060b */
[-C--:B--2---:R-:W-:Y:S02]  /*144f0*/  IADD3 R226, P3, PT, R224, R242.reuse, RZ ;  /* 0x000000f2e0e27210 */ /* 0x084fe40007f7e0ff */
[----:B---3--:R-:W-:-:S03]  /*14500*/  IADD3 R224, P2, PT, R2, R242, RZ ;  /* 0x000000f202e07210 */ /* 0x008fc60007f5e0ff */
[--C-:B------:R-:W-:Y:S02]  /*14510*/  IMAD.X R227, R225, 0x1, R11.reuse, P3 ;  /* 0x00000001e1e37824 */ /* 0x100fe400018e060b */
[----:B------:R-:W-:Y:S01]  /*14520*/  IMAD.X R225, R3, 0x1, R11, P2 ;  /* 0x0000000103e17824 */ /* 0x000fe200010e060b */
[----:B----4-:R-:W-:-:S05]  /*14530*/  IADD3 R144, P2, PT, R220, R242, RZ ;  /* 0x000000f2dc907210 */ /* 0x010fca0007f5e0ff */
[----:B------:R-:W-:Y:S01]  /*14540*/  IMAD.X R145, R221, 0x1, R11, P2 ;  /* 0x00000001dd917824 */ /* 0x000fe200010e060b */
[----:B------:R-:W-:-:S05]  /*14550*/  IADD3 R220, P2, PT, R8, R242, RZ ;  /* 0x000000f208dc7210 */ /* 0x000fca0007f5e0ff */
[----:B------:R-:W-:Y:S02]  /*14560*/  IMAD.X R221, R9, 0x1, R11, P2 ;  /* 0x0000000109dd7824 */ /* 0x000fe400010e060b */
[----:B------:R-:W2:Y:S01]  /*14570*/  LDL.LU.64 R8, [R1+0x18] ;  /* 0x0000180001087983 */ /* 0x000ea20000300a00 */
[----:B------:R-:W1:Y:S01]  /*14580*/  S2R R3, SR_TID.X ;  /* 0x0000000000037919 */ /* 0x000e620000002100 */
[----:B------:R-:W-:Y:S02]  /*14590*/  IADD3 R146, P3, PT, R222, R242, RZ ;  /* 0x000000f2de927210 */ /* 0x000fe40007f7e0ff */
[----:B------:R-:W-:-:S03]  /*145a0*/  LOP3.LUT R2, R4, 0x40, RZ, 0x3c, !PT ;  /* 0x0000004004027812 */ /* 0x000fc600078e3cff */
[----:B------:R-:W-:Y:S01]  /*145b0*/  IMAD.X R147, R223, 0x1, R11, P3 ;  /* 0x00000001df937824 */ /* 0x000fe200018e060b */
[----:B------:R-:W-:Y:S01]  /*145c0*/  IADD3 R222, P3, PT, R218, R242, RZ ;  /* 0x000000f2dade7210 */ /* 0x000fe20007f7e0ff */
[----:B------:R-:W-:-:S04]  /*145d0*/  VIADD R2, R2, UR11 ;  /* 0x0000000b02027c36 */ /* 0x000fc80008000000 */
[----:B------:R-:W-:Y:S01]  /*145e0*/  IMAD.X R223, R219, 0x1, R11, P3 ;  /* 0x00000001dbdf7824 */ /* 0x000fe200018e060b */
[-C--:B------:R-:W-:Y:S01]  /*145f0*/  IADD3 R218, P3, PT, R216, R242.reuse, RZ ;  /* 0x000000f2d8da7210 */ /* 0x080fe20007f7e0ff */
[----:B------:R3:W-:Y:S01]  /*14600*/  LDGSTS.E [R2+0x4e000], desc[UR40][R148.64], P0 ;  /* 0x4e00000094027fae */ /* 0x0007e200081a1028 */
[----:B------:R-:W-:-:S03]  /*14610*/  IADD3 R216, P2, PT, R250, R242, RZ ;  /* 0x000000f2fad87210 */ /* 0x000fc60007f5e0ff */
[--C-:B------:R-:W-:Y:S01]  /*14620*/  IMAD.X R219, R217, 0x1, R11.reuse, P3 ;  /* 0x00000001d9db7824 */ /* 0x100fe200018e060b */
[----:B------:R-:W-:Y:S01]  /*14630*/  IADD3 R210, P3, PT, R214, R242, RZ ;  /* 0x000000f2d6d27210 */ /* 0x000fe20007f7e0ff */
[----:B------:R-:W-:Y:S01]  /*14640*/  IMAD.X R217, R251, 0x1, R11, P2 ;  /* 0x00000001fbd97824 */ /* 0x000fe200010e060b */
[----:B-1----:R-:W-:-:S04]  /*14650*/  SHF.R.U32.HI R252, RZ, 0x6, R3 ;  /* 0x00000006fffc7819 */ /* 0x002fc80000011603 */
[----:B------:R-:W-:-:S04]  /*14660*/  SGXT.U32 R252, R252, 0x1 ;  /* 0x00000001fcfc781a */ /* 0x000fc80000000000 */
[----:B------:R-:W-:Y:S02]  /*14670*/  LOP3.LUT R252, R252, 0x32, RZ, 0xfc, !PT ;  /* 0x00000032fcfc7812 */ /* 0x000fe400078efcff */
[----:B------:R-:W-:Y:S02]  /*14680*/  IADD3 R214, P2, PT, R228, R242, RZ ;  /* 0x000000f2e4d67210 */ /* 0x000fe40007f5e0ff */
[----:B------:R-:W-:Y:S02]  /*14690*/  ISETP.GE.AND P0, PT, R252, UR9, PT ;  /* 0x00000009fc007c0c */ /* 0x000fe4000bf06270 */
[----:B------:R-:W-:Y:S01]  /*146a0*/  SHF.R.U32.HI R252, RZ, 0x6, R3 ;  /* 0x00000006fffc7819 */ /* 0x000fe20000011603 */
[--C-:B------:R-:W-:Y:S01]  /*146b0*/  IMAD.X R211, R215, 0x1, R11.reuse, P3 ;  /* 0x00000001d7d37824 */ /* 0x100fe200018e060b */
[----:B---3--:R-:W-:Y:S01]  /*146c0*/  IADD3 R148, P4, PT, R12, R0, RZ ;  /* 0x000000000c947210 */ /* 0x008fe20007f9e0ff */
[----:B------:R-:W-:Y:S01]  /*146d0*/  IMAD.X R215, R229, 0x1, R11, P2 ;  /* 0x00000001e5d77824 */ /* 0x000fe200010e060b */
[----:B------:R-:W-:-:S02]  /*146e0*/  SGXT.U32 R252, R252, 0x1 ;  /* 0x00000001fcfc781a */ /* 0x000fc40000000000 */
[----:B------:R-:W-:Y:S02]  /*146f0*/  SHF.R.U32.HI R229, RZ, 0x6, R3 ;  /* 0x00000006ffe57819 */ /* 0x000fe40000011603 */
[----:B------:R-:W-:Y:S01]  /*14700*/  LOP3.LUT R252, R252, 0x14, RZ, 0xfc, !PT ;  /* 0x00000014fcfc7812 */ /* 0x000fe200078efcff */
[----:B------:R-:W-:Y:S01]  /*14710*/  IMAD.X R149, R13, 0x1, R5, P4 ;  /* 0x000000010d957824 */ /* 0x000fe200020e0605 */
[----:B------:R-:W-:Y:S01]  /*14720*/  SGXT.U32 R229, R229, 0x1 ;  /* 0x00000001e5e5781a */ /* 0x000fe20000000000 */
[----:B------:R-:W3:Y:S01]  /*14730*/  LDL.LU.64 R12, [R1+0x10] ;  /* 0x00001000010c7983 */ /* 0x000ee20000300a00 */
[----:B------:R-:W-:Y:S02]  /*14740*/  SEL R228, RZ, 0x4, P0 ;  /* 0x00000004ffe47807 */ /* 0x000fe40000000000 */
[----:B------:R-:W-:Y:S02]  /*14750*/  ISETP.GE.AND P0, PT, R252, UR9, PT ;  /* 0x00000009fc007c0c */ /* 0x000fe4000bf06270 */
[----:B------:R-:W-:-:S02]  /*14760*/  IADD3 R208, P3, PT, R6, R242, RZ ;  /* 0x000000f206d07210 */ /* 0x000fc40007f7e0ff */
[----:B------:R-:W-:Y:S02]  /*14770*/  SHF.R.U32.HI R252, RZ, 0x6, R3 ;  /* 0x00000006fffc7819 */ /* 0x000fe40000011603 */
[----:B------:R-:W-:Y:S01]  /*14780*/  LOP3.LUT R229, R229, 0x16, RZ, 0xfc, !PT ;  /* 0x00000016e5e57812 */ /* 0x000fe200078efcff */
[----:B------:R-:W-:Y:S01]  /*14790*/  IMAD.X R209, R7, 0x1, R11, P3 ;  /* 0x0000000107d17824 */ /* 0x000fe200018e060b */
[----:B------:R-:W-:Y:S02]  /*147a0*/  SEL R228, R228, RZ, P5 ;  /* 0x000000ffe4e47207 */ /* 0x000fe40002800000 */
[----:B------:R-:W-:Y:S02]  /*147b0*/  SGXT.U32 R252, R252, 0x1 ;  /* 0x00000001fcfc781a */ /* 0x000fe40000000000 */
[----:B------:R-:W-:Y:S02]  /*147c0*/  ISETP.GE.AND P2, PT, R229, UR9, PT ;  /* 0x00000009e5007c0c */ /* 0x000fe4000bf46270 */
[----:B------:R-:W-:-:S02]  /*147d0*/  IADD3 R204, P3, PT, R204, R242, RZ ;  /* 0x000000f2cccc7210 */ /* 0x000fc40007f7e0ff */
[----:B------:R-:W-:Y:S02]  /*147e0*/  SEL R229, RZ, 0x4, P0 ;  /* 0x00000004ffe57807 */ /* 0x000fe40000000000 */
[----:B------:R-:W-:Y:S02]  /*147f0*/  ISETP.NE.U32.AND P0, PT, R228, RZ, PT ;  /* 0x000000ffe400720c */ /* 0x000fe40003f05070 */
[----:B------:R-:W-:Y:S02]  /*14800*/  LOP3.LUT R252, R252, 0x34, RZ, 0xfc, !PT ;  /* 0x00000034fcfc7812 */ /* 0x000fe400078efcff */
[----:B------:R-:W-:Y:S01]  /*14810*/  SEL R228, RZ, 0x4, P2 ;  /* 0x00000004ffe47807 */ /* 0x000fe20001000000 */
[----:B------:R-:W-:Y:S01]  /*14820*/  IMAD.X R205, R205, 0x1, R11, P3 ;  /* 0x00000001cdcd7824 */ /* 0x000fe200018e060b */
[----:B------:R-:W-:Y:S02]  /*14830*/  ISETP.GE.AND P3, PT, R252, UR9, PT ;  /* 0x00000009fc007c0c */ /* 0x000fe4000bf66270 */
[----:B------:R-:W-:-:S02]  /*14840*/  SEL R228, R228, RZ, P5 ;  /* 0x000000ffe4e47207 */ /* 0x000fc40002800000 */
[----:B------:R-:W-:Y:S02]  /*14850*/  IADD3 R206, P2, PT, R206, R242, RZ ;  /* 0x000000f2cece7210 */ /* 0x000fe40007f5e0ff */
[----:B------:R-:W-:Y:S01]  /*14860*/  SEL R243, RZ, 0x4, P3 ;  /* 0x00000004fff37807 */ /* 0x000fe20001800000 */
[----:B------:R-:W5:Y:S01]  /*14870*/  LDL.LU R242, [R1+0xa40] ;  /* 0x000a400001f27983 */ /* 0x000f620000300800 */
[----:B------:R-:W-:Y:S02]  /*14880*/  ISETP.NE.U32.AND P3, PT, R228, RZ, PT ;  /* 0x000000ffe400720c */ /* 0x000fe40003f65070 */
[----:B------:R-:W-:Y:S01]  /*14890*/  SEL R229, R229, RZ, P5 ;  /* 0x000000ffe5e57207 */ /* 0x000fe20002800000 */
[----:B------:R-:W4:Y:S01]  /*148a0*/  LDL.LU.64 R6, [R1+0x8] ;  /* 0x0000080001067983 */ /* 0x000f220000300a00 */
[----:B------:R-:W-:Y:S02]  /*148b0*/  IMAD.X R207, R207, 0x1, R11, P2 ;  /* 0x00000001cfcf7824 */ /* 0x000fe400010e060b */
[----:B------:R-:W-:Y:S01]  /*148c0*/  ISETP.NE.U32.AND P2, PT, R229, RZ, PT ;  /* 0x000000ffe500720c */ /* 0x000fe20003f45070 */
[----:B------:R-:W5:Y:S01]  /*148d0*/  LDL.LU R11, [R1+0xa3c] ;  /* 0x000a3c00010b7983 */ /* 0x000f620000300800 */
[----:B------:R-:W-:-:S03]  /*148e0*/  SHF.R.U32.HI R3, RZ, 0x6, R3 ;  /* 0x00000006ff037819 */ /* 0x000fc60000011603 */
[----:B------:R1:W-:Y:S01]  /*148f0*/  LDGSTS.E [R2+0x4e008], desc[UR40][R226.64], P0 ;  /* 0x4e008000e2027fae */ /* 0x0003e200081a1028 */
[----:B--2---:R-:W-:-:S05]  /*14900*/  IADD3 R228, P4, PT, R8, R0, RZ ;  /* 0x0000000008e47210 */ /* 0x004fca0007f9e0ff */
[----:B------:R-:W-:Y:S02]  /*14910*/  IMAD.X R229, R9, 0x1, R5, P4 ;  /* 0x0000000109e57824 */ /* 0x000fe400020e0605 */
[----:B------:R-:W2:Y:S01]  /*14920*/  LDL.LU.64 R8, [R1] ;  /* 0x0000000001087983 */ /* 0x000ea20000300a00 */
[----:B------:R-:W-:Y:S02]  /*14930*/  SGXT.U32 R3, R3, 0x1 ;  /* 0x000000010303781a */ /* 0x000fe40000000000 */
[----:B------:R-:W-:Y:S01]  /*14940*/  LOP3.LUT R252, R4, 0x50, RZ, 0x3c, !PT ;  /* 0x0000005004fc7812 */ /* 0x000fe200078e3cff */
[----:B------:R-:W2:Y:S01]  /*14950*/  LDL.LU.64 R248, [R1+0x158] ;  /* 0x0001580001f87983 */ /* 0x000ea20000300a00 */
[----:B------:R-:W-:-:S03]  /*14960*/  LOP3.LUT R3, R3, 0x36, RZ, 0xfc, !PT ;  /* 0x0000003603037812 */ /* 0x000fc600078efcff */
[----:B------:R-:W-:Y:S01]  /*14970*/  VIADD R252, R252, UR11 ;  /* 0x0000000bfcfc7c36 */ /* 0x000fe20008000000 */
[----:B------:R-:W-:Y:S01]  /*14980*/  ISETP.GE.AND P0, PT, R3, UR9, PT ;  /* 0x0000000903007c0c */ /* 0x000fe2000bf06270 */
[----:B------:R-:W2:Y:S01]  /*14990*/  LDL.LU.64 R250, [R1+0xe0] ;  /* 0x0000e00001fa7983 */ /* 0x000ea20000300a00 */
[----:B------:R-:W3:Y:S03]  /*149a0*/  S2R R3, SR_TID.X ;  /* 0x0000000000037919 */ /* 0x000ee60000002100 */
[----:B------:R1:W-:Y:S02]  /*149b0*/  LDGSTS.E [R252+0x4c000], desc[UR40][R224.64], P2 ;  /* 0x4c000000e0fc7fae */ /* 0x0003e400091a1028 */
[----:B-1----:R-:W-:Y:S02]  /*149c0*/  SEL R226, R243, RZ, P5 ;  /* 0x000000fff3e27207 */ /* 0x002fe40002800000 */
[----:B------:R1:W-:Y:S01]  /*149d0*/  LDGSTS.E [R252+0x4c008], desc[UR40][R146.64], P3 ;  /* 0x4c00800092fc7fae */ /* 0x0003e200099a1028 */
[----:B------:R-:W-:-:S02]  /*149e0*/  SEL R224, RZ, 0x4, P0 ;  /* 0x00000004ffe07807 */ /* 0x000fc40000000000 */
[----:B---3--:R-:W-:-:S04]  /*149f0*/  SHF.R.U32.HI R2, RZ, 0x6, R3 ;  /* 0x00000006ff027819 */ /* 0x008fc80000011603 */
[----:B------:R-:W-:-:S04]  /*14a00*/  SGXT.U32 R2, R2, 0x1 ;  /* 0x000000010202781a */ /* 0x000fc80000000000 */
[----:B------:R-:W-:-:S04]  /*14a10*/  LOP3.LUT R2, R2, 0x18, RZ, 0xfc, !PT ;  /* 0x0000001802027812 */ /* 0x000fc800078efcff */
[----:B------:R-:W-:Y:S02]  /*14a20*/  ISETP.GE.AND P0, PT, R2, UR9, PT ;  /* 0x0000000902007c0c */ /* 0x000fe4000bf06270 */
[----:B------:R-:W3:Y:S01]  /*14a30*/  S2R R2, SR_TID.X ;  /* 0x0000000000027919 */ /* 0x000ee20000002100 */
[----:B------:R-:W-:Y:S02]  /*14a40*/  SHF.R.U32.HI R3, RZ, 0x6, R3 ;  /* 0x00000006ff037819 */ /* 0x000fe40000011603 */
[----:B-1----:R-:W-:Y:S02]  /*14a50*/  IADD3 R146, P4, PT, R12, R0, RZ ;  /* 0x000000000c927210 */ /* 0x002fe40007f9e0ff */
[----:B------:R-:W-:Y:S02]  /*14a60*/  SGXT.U32 R3, R3, 0x1 ;  /* 0x000000010303781a */ /* 0x000fe40000000000 */
[----:B------:R-:W-:Y:S01]  /*14a70*/  ISETP.NE.U32.AND P2, PT, R226, RZ, PT ;  /* 0x000000ffe200720c */ /* 0x000fe20003f45070 */
[----:B------:R-:W-:Y:S01]  /*14a80*/  IMAD.X R147, R13, 0x1, R5, P4 ;  /* 0x000000010d937824 */ /* 0x000fe200020e0605 */
[----:B------:R-:W-:-:S02]  /*14a90*/  LOP3.LUT R3, R3, 0x1a, RZ, 0xfc, !PT ;  /* 0x0000001a03037812 */ /* 0x000fc400078efcff */
[----:B------:R-:W-:Y:S02]  /*14aa0*/  SEL R224, R224, RZ, P5 ;  /* 0x000000ffe0e07207 */ /* 0x000fe40002800000 */
[----:B------:R-:W-:Y:S02]  /*14ab0*/  SEL R225, RZ, 0x4, P0 ;  /* 0x00000004ffe17807 */ /* 0x000fe40000000000 */
[----:B------:R-:W-:Y:S02]  /*14ac0*/  ISETP.GE.AND P3, PT, R3, UR9, PT ;  /* 0x0000000903007c0c */ /* 0x000fe4000bf66270 */
[----:B------:R-:W-:Y:S02]  /*14ad0*/  ISETP.NE.U32.AND P0, PT, R224, RZ, PT ;  /* 0x000000ffe000720c */ /* 0x000fe40003f05070 */
[----:B------:R-:W-:Y:S01]  /*14ae0*/  SEL R224, RZ, 0x4, P3 ;  /* 0x00000004ffe07807 */ /* 0x000fe20001800000 */
[----:B------:R1:W-:Y:S01]  /*14af0*/  LDGSTS.E [R252+0x4e000], desc[UR40][R144.64], P2 ;  /* 0x4e00000090fc7fae */ /* 0x0003e200091a1028 */
[----:B---3--:R-:W-:-:S09]  /*14b00*/  SHF.R.U32.HI R13, RZ, 0x6, R2 ;  /* 0x00000006ff0d7819 */ /* 0x008fd20000011602 */
[----:B------:R3:W-:Y:S01]  /*14b10*/  LDGSTS.E [R252+0x4e008], desc[UR40][R222.64], P0 ;  /* 0x4e008000defc7fae */ /* 0x0007e200081a1028 */
[----:B------:R-:W-:-:S04]  /*14b20*/  SGXT.U32 R13, R13, 0x1 ;  /* 0x000000010d0d781a */ /* 0x000fc80000000000 */
[----:B------:R-:W-:Y:S02]  /*14b30*/  LOP3.LUT R13, R13, 0x38, RZ, 0xfc, !PT ;  /* 0x000000380d0d7812 */ /* 0x000fe400078efcff */
[----:B-1----:R-:W-:Y:S02]  /*14b40*/  SEL R145, R224, RZ, P5 ;  /* 0x000000ffe0917207 */ /* 0x002fe40002800000 */
[----:B------:R-:W-:Y:S02]  /*14b50*/  ISETP.GE.AND P3, PT, R13, UR9, PT ;  /* 0x000000090d007c0c */ /* 0x000fe4000bf66270 */
[----:B----4-:R-:W-:Y:S02]  /*14b60*/  IADD3 R144, P4, PT, R6, R0, RZ ;  /* 0x0000000006907210 */ /* 0x010fe40007f9e0ff */
[----:B------:R-:W-:Y:S02]  /*14b70*/  SEL R224, RZ, 0x4, P3 ;  /* 0x00000004ffe07807 */ /* 0x000fe40001800000 */
[----:B------:R-:W-:Y:S01]  /*14b80*/  ISETP.NE.U32.AND P3, PT, R145, RZ, PT ;  /* 0x000000ff9100720c */ /* 0x000fe20003f65070 */
[----:B------:R-:W-:Y:S01]  /*14b90*/  IMAD.X R145, R7, 0x1, R5, P4 ;  /* 0x0000000107917824 */ /* 0x000fe200020e0605 */
[----:B------:R-:W-:-:S04]  /*14ba0*/  SEL R225, R225, RZ, P5 ;  /* 0x000000ffe1e17207 */ /* 0x000fc80002800000 */
[----:B------:R-:W-:Y:S02]  /*14bb0*/  ISETP.NE.U32.AND P2, PT, R225, RZ, PT ;  /* 0x000000ffe100720c */ /* 0x000fe40003f45070 */
[----:B---3--:R-:W-:Y:S02]  /*14bc0*/  LOP3.LUT R252, R4, 0x60, RZ, 0x3c, !PT ;  /* 0x0000006004fc7812 */ /* 0x008fe400078e3cff */
[----:B------:R-:W-:-:S03]  /*14bd0*/  SEL R224, R224, RZ, P5 ;  /* 0x000000ffe0e07207 */ /* 0x000fc60002800000 */
[----:B------:R-:W-:Y:S01]  /*14be0*/  VIADD R252, R252, UR11 ;  /* 0x0000000bfcfc7c36 */ /* 0x000fe20008000000 */
[----:B------:R-:W-:-:S05]  /*14bf0*/  ISETP.NE.U32.AND P0, PT, R224, RZ, PT ;  /* 0x000000ffe000720c */ /* 0x000fca0003f05070 */
[----:B------:R-:W-:Y:S04]  /*14c00*/  LDGSTS.E [R252+0x4c000], desc[UR40][R220.64], P2 ;  /* 0x4c000000dcfc7fae */ /* 0x000fe800091a1028 */
[----:B------:R-:W-:Y:S04]  /*14c10*/  LDGSTS.E [R252+0x4c008], desc[UR40][R218.64], P3 ;  /* 0x4c008000dafc7fae */ /* 0x000fe800099a1028 */
[----:B------:R1:W-:Y:S01]  /*14c20*/  LDGSTS.E [R252+0x4e000], desc[UR40][R216.64], P0 ;  /* 0x4e000000d8fc7fae */ /* 0x0003e200081a1028 */
[----:B--2---:R-:W-:-:S05]  /*14c30*/  IADD3 R222, P4, PT, R8, R0, RZ ;  /* 0x0000000008de7210 */ /* 0x004fca0007f9e0ff */
[----:B------:R-:W-:Y:S01]  /*14c40*/  IMAD.X R223, R9, 0x1, R5, P4 ;  /* 0x0000000109df7824 */ /* 0x000fe200020e0605 */
[----:B------:R-:W-:-:S04]  /*14c50*/  SHF.R.U32.HI R9, RZ, 0x6, R2 ;  /* 0x00000006ff097819 */ /* 0x000fc80000011602 */
[----:B------:R-:W-:-:S04]  /*14c60*/  SGXT.U32 R9, R9, 0x1 ;  /* 0x000000010909781a */ /* 0x000fc80000000000 */
[----:B------:R-:W-:-:S04]  /*14c70*/  LOP3.LUT R9, R9, 0x1c, RZ, 0xfc, !PT ;  /* 0x0000001c09097812 */ /* 0x000fc800078efcff */
[----:B------:R-:W-:Y:S02]  /*14c80*/  ISETP.GE.AND P2, PT, R9, UR9, PT ;  /* 0x0000000909007c0c */ /* 0x000fe4000bf46270 */
[----:B------:R-:W-:-:S04]  /*14c90*/  SHF.R.U32.HI R9, RZ, 0x6, R2 ;  /* 0x00000006ff097819 */ /* 0x000fc80000011602 */
[----:B------:R-:W-:-:S04]  /*14ca0*/  SGXT.U32 R9, R9, 0x1 ;  /* 0x000000010909781a */ /* 0x000fc80000000000 */
[----:B------:R-:W-:-:S04]  /*14cb0*/  LOP3.LUT R9, R9, 0x1e, RZ, 0xfc, !PT ;  /* 0x0000001e09097812 */ /* 0x000fc800078efcff */
[----:B------:R-:W-:Y:S02]  /*14cc0*/  ISETP.GE.AND P0, PT, R9, UR9, PT ;  /* 0x0000000909007c0c */ /* 0x000fe4000bf06270 */
[----:B------:R-:W-:-:S04]  /*14cd0*/  SHF.R.U32.HI R9, RZ, 0x6, R2 ;  /* 0x00000006ff097819 */ /* 0x000fc80000011602 */
[----:B------:R-:W-:-:S04]  /*14ce0*/  SGXT.U32 R9, R9, 0x1 ;  /* 0x000000010909781a */ /* 0x000fc80000000000 */
[----:B------:R-:W-:Y:S02]  /*14cf0*/  LOP3.LUT R9, R9, 0x3e, RZ, 0xfc, !PT ;  /* 0x0000003e09097812 */ /* 0x000fe400078efcff */
[----:B-1----:R-:W-:Y:S02]  /*14d00*/  SEL R216, RZ, 0x4, P2 ;  /* 0x00000004ffd87807 */ /* 0x002fe40001000000 */
[----:B------:R-:W-:Y:S02]  /*14d10*/  ISETP.GE.AND P2, PT, R9, UR9, PT ;  /* 0x0000000909007c0c */ /* 0x000fe4000bf46270 */
[----:B------:R-:W1:Y:S01]  /*14d20*/  S2R R9, SR_TID.X ;  /* 0x0000000000097919 */ /* 0x000e620000002100 */
[----:B------:R-:W-:-:S04]  /*14d30*/  SHF.R.U32.HI R8, RZ, 0x6, R2 ;  /* 0x00000006ff087819 */ /* 0x000fc80000011602 */
[----:B------:R-:W-:-:S04]  /*14d40*/  SGXT.U32 R8, R8, 0x1 ;  /* 0x000000010808781a */ /* 0x000fc80000000000 */
[----:B------:R-:W-:-:S04]  /*14d50*/  LOP3.LUT R8, R8, 0x3a, RZ, 0xfc, !PT ;  /* 0x0000003a08087812 */ /* 0x000fc800078efcff */
[----:B------:R-:W-:Y:S02]  /*14d60*/  ISETP.GE.AND P3, PT, R8, UR9, PT ;  /* 0x0000000908007c0c */ /* 0x000fe4000bf66270 */
[----:B------:R-:W-:Y:S02]  /*14d70*/  SHF.R.U32.HI R8, RZ, 0x6, R2 ;  /* 0x00000006ff087819 */ /* 0x000fe40000011602 */
[----:B------:R-:W2:Y:S02]  /*14d80*/  LDL.LU.64 R2, [R1+0xd8] ;  /* 0x0000d80001027983 */ /* 0x000ea40000300a00 */
[----:B------:R-:W-:Y:S02]  /*14d90*/  SGXT.U32 R8, R8, 0x1 ;  /* 0x000000010808781a */ /* 0x000fe40000000000 */
[----:B------:R-:W-:Y:S01]  /*14da0*/  SEL R219, RZ, 0x4, P2 ;  /* 0x00000004ffdb7807 */ /* 0x000fe20001000000 */
[----:B------:R-:W3:Y:S01]  /*14db0*/  LDL.LU.64 R12, [R1+0xd0] ;  /* 0x0000d000010c7983 */ /* 0x000ee20000300a00 */
[----:B------:R-:W-:-:S03]  /*14dc0*/  LOP3.LUT R8, R8, 0x3c, RZ, 0xfc, !PT ;  /* 0x0000003c08087812 */ /* 0x000fc600078efcff */
[----:B------:R-:W4:Y:S01]  /*14dd0*/  LDL.LU.64 R6, [R1+0xc0] ;  /* 0x0000c00001067983 */ /* 0x000f220000300a00 */
[----:B------:R-:W-:Y:S02]  /*14de0*/  ISETP.GE.AND P4, PT, R8, UR9, PT ;  /* 0x0000000908007c0c */ /* 0x000fe4000bf86270 */
[----:B-1----:R-:W-:-:S04]  /*14df0*/  LOP3.LUT R9, R9, 0x3f, RZ, 0xc0, !PT ;  /* 0x0000003f09097812 */ /* 0x002fc800078ec0ff */
[----:B------:R-:W-:Y:S02]  /*14e00*/  ISETP.GE.AND P2, PT, R9, UR9, PT ;  /* 0x0000000909007c0c */ /* 0x000fe4000bf46270 */
[----:B------:R-:W4:Y:S01]  /*14e10*/  LDL.LU.64 R8, [R1+0xb8] ;  /* 0x0000b80001087983 */ /* 0x000f220000300a00 */
[----:B------:R-:W-:Y:S02]  /*14e20*/  SEL R217, RZ, 0x4, P3 ;  /* 0x00000004ffd97807 */ /* 0x000fe40001800000 */
[----:B------:R-:W-:Y:S01]  /*14e30*/  SEL R216, R216, RZ, P5 ;  /* 0x000000ffd8d87207 */ /* 0x000fe20002800000 */
[----:B------:R-:W4:Y:S01]  /*14e40*/  LDL.LU.64 R224, [R1+0x58] ;  /* 0x0000580001e07983 */ /* 0x000f220000300a00 */
[----:B------:R-:W-:Y:S02]  /*14e50*/  SEL R217, R217, RZ, P5 ;  /* 0x000000ffd9d97207 */ /* 0x000fe40002800000 */
[----:B------:R-:W-:Y:S01]  /*14e60*/  SEL R218, RZ, 0x4, P0 ;  /* 0x00000004ffda7807 */ /* 0x000fe20000000000 */
[----:B------:R-:W4:Y:S01]  /*14e70*/  LDL.LU.64 R226, [R1+0x50] ;  /* 0x0000500001e27983 */ /* 0x000f220000300a00 */
[----:B------:R-:W-:-:S02]  /*14e80*/  ISETP.NE.U32.AND P3, PT, R217, RZ, PT ;  /* 0x000000ffd900720c */ /* 0x000fc40003f65070 */
[----:B------:R-:W-:Y:S02]  /*14e90*/  ISETP.NE.U32.AND P0, PT, R216, RZ, PT ;  /* 0x000000ffd800720c */ /* 0x000fe40003f05070 */
[----:B------:R-:W-:Y:S02]  /*14ea0*/  SEL R217, R218, RZ, P5 ;  /* 0x000000ffdad97207 */ /* 0x000fe40002800000 */
[----:B------:R-:W-:Y:S02]  /*14eb0*/  SEL R220, RZ, 0x4, P4 ;  /* 0x00000004ffdc7807 */ /* 0x000fe40002000000 */
[----:B------:R-:W-:Y:S02]  /*14ec0*/  SEL R216, RZ, 0x4, P2 ;  /* 0x00000004ffd87807 */ /* 0x000fe40001000000 */
[----:B------:R-:W-:-:S03]  /*14ed0*/  IADD3 R200, P4, PT, R200, R0, RZ ;  /* 0x00000000c8c87210 */ /* 0x000fc60007f9e0ff */
[----:B------:R1:W-:Y:S01]  /*14ee0*/  LDGSTS.E [R252+0x4e008], desc[UR40][R210.64], P3 ;  /* 0x4e008000d2fc7fae */ /* 0x0003e200099a1028 */
[----:B------:R-:W-:Y:S02]  /*14ef0*/  ISETP.NE.U32.AND P2, PT, R217, RZ, PT ;  /* 0x000000ffd900720c */ /* 0x000fe40003f45070 */
[----:B------:R-:W-:Y:S02]  /*14f00*/  SEL R217, R220, RZ, P5 ;  /* 0x000000ffdcd97207 */ /* 0x000fe40002800000 */
[----:B------:R-:W-:Y:S01]  /*14f10*/  SEL R218, R219, RZ, P5 ;  /* 0x000000ffdbda7207 */ /* 0x000fe20002800000 */
[----:B------:R-:W-:Y:S01]  /*14f20*/  IMAD.X R201, R201, 0x1, R5, P4 ;  /* 0x00000001c9c97824 */ /* 0x000fe200020e0605 */
[----:B-1----:R-:W-:Y:S01]  /*14f30*/  LOP3.LUT R252, R4, 0x70, RZ, 0x3c, !PT ;  /* 0x0000007004fc7812 */ /* 0x002fe200078e3cff */
[----:B------:R-:W4:Y:S01]  /*14f40*/  LDL.LU.64 R220, [R1+0x60] ;  /* 0x0000600001dc7983 */ /* 0x000f220000300a00 */
[----:B------:R-:W-:-:S03]  /*14f50*/  ISETP.NE.U32.AND P3, PT, R217, RZ, PT ;  /* 0x000000ffd900720c */ /* 0x000fc60003f65070 */
[----:B------:R-:W-:Y:S01]  /*14f60*/  VIADD R252, R252, UR11 ;  /* 0x0000000bfcfc7c36 */ /* 0x000fe20008000000 */
[----:B------:R-:W-:Y:S02]  /*14f70*/  SEL R210, R216, RZ, P5 ;  /* 0x000000ffd8d27207 */ /* 0x000fe40002800000 */
[----:B------:R-:W-:Y:S01]  /*14f80*/  ISETP.NE.U32.AND P4, PT, R218, RZ, PT ;  /* 0x000000ffda00720c */ /* 0x000fe20003f85070 */
[----:B------:R-:W4:Y:S04]  /*14f90*/  LDL.LU.64 R216, [R1+0x70] ;  /* 0x0000700001d87983 */ /* 0x000f280000300a00 */
[----:B------:R-:W-:Y:S01]  /*14fa0*/  LDGSTS.E [R252+0x4c000], desc[UR40][R214.64], P0 ;  /* 0x4c000000d6fc7fae */ /* 0x000fe200081a1028 */
[----:B------:R-:W-:Y:S02]  /*14fb0*/  ISETP.NE.U32.AND P0, PT, R210, RZ, PT ;  /* 0x000000ffd200720c */ /* 0x000fe40003f05070 */
[----:B------:R-:W-:Y:S01]  /*14fc0*/  IADD3 R210, P5, PT, R212, R0, RZ ;  /* 0x00000000d4d27210 */ /* 0x000fe20007fbe0ff */
[----:B------:R-:W4:Y:S04]  /*14fd0*/  LDL.LU.64 R218, [R1+0x78] ;  /* 0x0000780001da7983 */ /* 0x000f280000300a00 */
[----:B------:R-:W-:Y:S01]  /*14fe0*/  IMAD.X R211, R213, 0x1, R5, P5 ;  /* 0x00000001d5d37824 */ /* 0x000fe200028e0605 */
[----:B------:R-:W-:Y:S04]  /*14ff0*/  LDGSTS.E [R252+0x4c008], desc[UR40][R208.64], P2 ;  /* 0x4c008000d0fc7fae */ /* 0x000fe800091a1028 */
[----:B------:R-:W4:Y:S04]  /*15000*/  LDL.LU.64 R214, [R1+0x80] ;  /* 0x0000800001d67983 */ /* 0x000f280000300a00 */
[----:B------:R-:W5:Y:S04]  /*15010*/  LDL.LU R0, [R1+0xa38] ;  /* 0x000a380001007983 */ /* 0x000f680000300800 */
[----:B------:R-:W4:Y:S04]  /*15020*/  LDL.LU.64 R212, [R1+0x90] ;  /* 0x0000900001d47983 */ /* 0x000f280000300a00 */
[----:B------:R-:W4:Y:S04]  /*15030*/  LDL.LU.64 R208, [R1+0x98] ;  /* 0x0000980001d07983 */ /* 0x000f280000300a00 */
[----:B------:R-:W-:Y:S04]  /*15040*/  LDGSTS.E [R252+0x4e000], desc[UR40][R204.64], P3 ;  /* 0x4e000000ccfc7fae */ /* 0x000fe800099a1028 */
[----:B------:R1:W-:Y:S04]  /*15050*/  LDGSTS.E [R252+0x4e008], desc[UR40][R206.64], P4 ;  /* 0x4e008000cefc7fae */ /* 0x0003e8000a1a1028 */
[----:B------:R-:W0:Y:S04]  /*15060*/  LDGDEPBAR ;  /* 0x00000000000079af */ /* 0x000e280000000000 */
[----:B------:R-:W4:Y:S04]  /*15070*/  LDL.LU.64 R204, [R1+0xa0] ;  /* 0x0000a00001cc7983 */ /* 0x000f280000300a00 */
[----:B------:R-:W4:Y:S01]  /*15080*/  LDL.LU.64 R206, [R1+0xb0] ;  /* 0x0000b00001ce7983 */ /* 0x000f220000300a00 */
[----:B-1----:R-:W1:Y:S03]  /*15090*/  LDC R252, c[0x0][0x3a0] ;  /* 0x0000e800fffc7b82 */ /* 0x002e660000000800 */
[----:B------:R1:W-:Y:S04]  /*150a0*/  LDGSTS.E [R10+0x30000], desc[UR40][R248.64], P0 ;  /* 0x30000000f80a7fae */ /* 0x0003e800081a1028 */
[----:B------:R1:W-:Y:S04]  /*150b0*/  LDGSTS.E [R10+0x30400], desc[UR40][R250.64], P0 ;  /* 0x30400000fa0a7fae */ /* 0x0003e800081a1028 */
[----:B------:R-:W4:Y:S04]  /*150c0*/  LDL.LU.64 R248, [R1+0xa30] ;  /* 0x000a300001f87983 */ /* 0x000f280000300a00 */
[----:B------:R-:W4:Y:S04]  /*150d0*/  LDL.LU.64 R250, [R1+0xa28] ;  /* 0x000a280001fa7983 */ /* 0x000f280000300a00 */
[----:B--2---:R2:W-:Y:S04]  /*150e0*/  LDGSTS.E [R10+0x30800], desc[UR40][R2.64], P0 ;  /* 0x30800000020a7fae */ /* 0x0045e800081a1028 */
[----:B---3--:R2:W-:Y:S04]  /*150f0*/  LDGSTS.E [R10+0x30c00], desc[UR40][R12.64], P0 ;  /* 0x30c000000c0a7fae */ /* 0x0085e800081a1028 */
[----:B----4-:R2:W-:Y:S04]  /*15100*/  LDGSTS.E [R10+0x31000], desc[UR40][R6.64], P0 ;  /* 0x31000000060a7fae */ /* 0x0105e800081a1028 */
[----:B------:R-:W3:Y:S04]  /*15110*/  LDL.LU.64 R2, [R1+0xa20] ;  /* 0x000a200001027983 */ /* 0x000ee80000300a00 */
[----:B------:R-:W4:Y:S04]  /*15120*/  LDL.LU.64 R12, [R1+0xa18] ;  /* 0x000a1800010c7983 */ /* 0x000f280000300a00 */
[----:B------:R-:W2:Y:S04]  /*15130*/  LDL.LU.64 R6, [R1+0xa10] ;  /* 0x000a100001067983 */ /* 0x000ea80000300a00 */
[----:B------:R1:W-:Y:S04]  /*15140*/  LDGSTS.E [R10+0x31400], desc[UR40][R8.64], P0 ;  /* 0x31400000080a7fae */ /* 0x0003e800081a1028 */
[----:B------:R-:W2:Y:S04]  /*15150*/  LDL.LU.64 R8, [R1+0xa08] ;  /* 0x000a080001087983 */ /* 0x000ea80000300a00 */
[----:B------:R1:W-:Y:S04]  /*15160*/  LDGSTS.E [R10+0x31800], desc[UR40][R206.64], P0 ;  /* 0x31800000ce0a7fae */ /* 0x0003e800081a1028 */
        /* <DEDUP_REMOVED lines=9> */
[----:B--2---:R2:W-:Y:S04]  /*15200*/  LDGSTS.E [R10+0x34000], desc[UR40][R8.64], P0 ;  /* 0x34000000080a7fae */ /* 0x0045e800081a1028 */
[----:B------:R2:W-:Y:S04]  /*15210*/  LDGSTS.E [R10+0x34400], desc[UR40][R6.64], P0 ;  /* 0x34400000060a7fae */ /* 0x0005e800081a1028 */
[----:B----4-:R2:W-:Y:S04]  /*15220*/  LDGSTS.E [R10+0x34800], desc[UR40][R12.64], P0 ;  /* 0x348000000c0a7fae */ /* 0x0105e800081a1028 */
[----:B------:R-:W4:Y:S04]  /*15230*/  LDL.LU.64 R8, [R1+0xa00] ;  /* 0x000a000001087983 */ /* 0x000f280000300a00 */
[----:B------:R-:W2:Y:S04]  /*15240*/  LDL.LU.64 R6, [R1+0x9f8] ;  /* 0x0009f80001067983 */ /* 0x000ea80000300a00 */
[----:B------:R1:W5:Y:S04]  /*15250*/  LDL.LU.64 R12, [R1+0x9f0] ;  /* 0x0009f000010c7983 */ /* 0x0003680000300a00 */
[----:B---3--:R3:W-:Y:S04]  /*15260*/  LDGSTS.E [R10+0x34c00], desc[UR40][R2.64], P0 ;  /* 0x34c00000020a7fae */ /* 0x0087e800081a1028 */
[----:B------:R3:W-:Y:S04]  /*15270*/  LDGSTS.E [R10+0x35000], desc[UR40][R250.64], P0 ;  /* 0x35000000fa0a7fae */ /* 0x0007e800081a1028 */
[----:B------:R3:W-:Y:S04]  /*15280*/  LDGSTS.E [R10+0x35400], desc[UR40][R248.64], P0 ;  /* 0x35400000f80a7fae */ /* 0x0007e800081a1028 */
[----:B------:R3:W5:Y:S04]  /*15290*/  LDL.LU.64 R2, [R1+0x9e8] ;  /* 0x0009e80001027983 */ /* 0x0007680000300a00 */
        /* <DEDUP_REMOVED lines=9> */
[----:B------:R3:W-:Y:S01]  /*15330*/  LDGSTS.E [R10+0x37c00], desc[UR40][R20.64], P0 ;  /* 0x37c00000140a7fae */ /* 0x0007e200081a1028 */
[----:B-1----:R-:W-:-:S05]  /*15340*/  VIADD R252, R252, 0x3f ;  /* 0x0000003ffcfc7836 */ /* 0x002fca0000000000 */
[C---:B------:R-:W-:Y:S01]  /*15350*/  ISETP.GE.AND P2, PT, R252.reuse, 0x80, PT ;  /* 0x00000080fc00780c */ /* 0x040fe20003f46270 */
[----:B------:R-:W-:Y:S01]  /*15360*/  UMOV UR7, URZ ;  /* 0x000000ff00077c82 */ /* 0x000fe20008000000 */
[----:B----4-:R3:W-:Y:S04]  /*15370*/  LDGSTS.E [R9+0x30100], desc[UR40][R16.64], P0 ;  /* 0x3010000010097fae */ /* 0x0107e800081a1028 */
        /* <DEDUP_REMOVED lines=95> */
[----:B------:R-:W-:-:S03]  /*15970*/  ISETP.GE.AND P0, PT, R252, 0x40, PT ;  /* 0x00000040fc00780c */ /* 0x000fc60003f06270 */
[----:B------:R-:W0:Y:S01]  /*15980*/  LDGDEPBAR ;  /* 0x00000000000079af */ /* 0x000e220000000000 */
[----:B------:R-:W-:Y:S09]  /*15990*/  @!P2 BRA `(.L_x_7) ;  /* 0x0000007c0080a947 */ /* 0x000ff20003800000 */
[----:B------:R-:W2:Y:S01]  /*159a0*/  LDL.LU R215, [R1+0x4fc] ;  /* 0x0004fc0001d77983 */ /* 0x000ea20000300800 */
[----:B---3-5:R-:W-:Y:S01]  /*159b0*/  SHF.R.S32.HI R6, RZ, 0x1f, R11 ;  /* 0x0000001fff067819 */ /* 0x028fe2000001140b */
[----:B------:R-:W1:Y:S02]  /*159c0*/  LDCU UR4, c[0x0][0x3a8] ;  /* 0x00007500ff0477ac */ /* 0x000e640008000800 */
[----:B------:R-:W3:Y:S01]  /*159d0*/  LDL.LU R221, [R1+0x500] ;  /* 0x0005000001dd7983 */ /* 0x000ee20000300800 */
[----:B------:R-:W4:Y:S03]  /*159e0*/  LDCU UR5, c[0x0][0x3a8] ;  /* 0x00007500ff0577ac */ /* 0x000f260008000800 */
[----:B------:R-:W4:Y:S01]  /*159f0*/  LDL.LU R219, [R1+0x4b8] ;  /* 0x0004b80001db7983 */ /* 0x000f220000300800 */
[----:B------:R-:W1:Y:S03]  /*15a00*/  LDCU UR6, c[0x0][0x3a8] ;  /* 0x00007500ff0677ac */ /* 0x000e660008000800 */
        /* <DEDUP_REMOVED lines=22> */
[----:B------:R-:W-:Y:S01]  /*15b70*/  STL [R1+0x9f0], R5 ;  /* 0x0009f00501007387 */ /* 0x000fe20000100800 */
[----:B------:R-:W1:Y:S03]  /*15b80*/  LDCU UR27, c[0x0][0x3a8] ;  /* 0x00007500ff1b77ac */ /* 0x000e660008000800 */
[----:B------:R-:W-:Y:S01]  /*15b90*/  STL [R1+0x9ec], R4 ;  /* 0x0009ec0401007387 */ /* 0x000fe20000100800 */
[----:B------:R-:W1:Y:S03]  /*15ba0*/  LDCU UR28, c[0x0][0x3a8] ;  /* 0x00007500ff1c77ac */ /* 0x000e660008000800 */
[----:B------:R-:W-:Y:S01]  /*15bb0*/  STL [R1+0x9e8], R3 ;  /* 0x0009e80301007387 */ /* 0x000fe20000100800 */
[----:B------:R-:W1:Y:S03]  /*15bc0*/  LDCU UR29, c[0x0][0x3a8] ;  /* 0x00007500ff1d77ac */ /* 0x000e660008000800 */
[----:B------:R1:W-:Y:S01]  /*15bd0*/  STL [R1+0x9e4], R0 ;  /* 0x0009e40001007387 */ /* 0x0003e20000100800 */
[----:B------:R-:W1:Y:S01]  /*15be0*/  LDCU UR30, c[0x0][0x3a8] ;  /* 0x00007500ff1e77ac */ /* 0x000e620008000800 */
[----:B------:R-:W1:Y:S01]  /*15bf0*/  LDCU UR31, c[0x0][0x3a8] ;  /* 0x00007500ff1f77ac */ /* 0x000e620008000800 */
[----:B--2---:R-:W-:-:S02]  /*15c00*/  IADD3 R10, P2, PT, R11, R215, RZ ;  /* 0x000000d70b0a7210 */ /* 0x004fc40007f5e0ff */
[----:B---3--:R-:W-:Y:S02]  /*15c10*/  IADD3 R193, P3, PT, R11, R221, RZ ;  /* 0x000000dd0bc17210 */ /* 0x008fe40007f7e0ff */
[-C--:B------:R-:W-:Y:S02]  /*15c20*/  LEA.HI.X.SX32 R9, R215, R6.reuse, 0x1, P2 ;  /* 0x00000006d7097211 */ /* 0x080fe400010f0eff */
[----:B----4-:R-:W-:Y:S01]  /*15c30*/  IADD3 R190, P5, PT, R11, R219, RZ ;  /* 0x000000db0bbe7210 */ /* 0x010fe20007fbe0ff */
[----:B------:R-:W2:Y:S01]  /*15c40*/  LDL.LU R215, [R1+0x4f0] ;  /* 0x0004f00001d77983 */ /* 0x000ea20000300800 */
[-C--:B------:R-:W-:Y:S02]  /*15c50*/  LEA.HI.X.SX32 R195, R221, R6.reuse, 0x1, P3 ;  /* 0x00000006ddc37211 */ /* 0x080fe400018f0eff */
[----:B------:R-:W-:Y:S01]  /*15c60*/  IADD3 R187, P4, PT, R11, R217, RZ ;  /* 0x000000d90bbb7210 */ /* 0x000fe20007f9e0ff */
[----:B------:R-:W3:Y:S01]  /*15c70*/  LDL.LU R221, [R1+0x4f4] ;  /* 0x0004f40001dd7983 */ /* 0x000ee20000300800 */
[----:B------:R-:W-:-:S02]  /*15c80*/  LEA.HI.X.SX32 R191, R219, R6, 0x1, P5 ;  /* 0x00000006dbbf7211 */ /* 0x000fc400028f0eff */
[----:B------:R-:W-:Y:S01]  /*15c90*/  IADD3 R183, P2, PT, R11, R243, RZ ;  /* 0x000000f30bb77210 */ /* 0x000fe20007f5e0ff */
[----:B------:R-:W4:Y:S01]  /*15ca0*/  LDL.LU R219, [R1+0x4f8] ;  /* 0x0004f80001db7983 */ /* 0x000f220000300800 */
[-C--:B------:R-:W-:Y:S02]  /*15cb0*/  LEA.HI.X.SX32 R189, R217, R6.reuse, 0x1, P4 ;  /* 0x00000006d9bd7211 */ /* 0x080fe400020f0eff */
[----:B------:R-:W-:Y:S01]  /*15cc0*/  LEA.HI.X.SX32 R185, R243, R6, 0x1, P2 ;  /* 0x00000006f3b97211 */ /* 0x000fe200010f0eff */
[----:B------:R-:W4:Y:S04]  /*15cd0*/  LDL.LU R217, [R1+0x504] ;  /* 0x0005040001d97983 */ /* 0x000f280000300800 */
[----:B------:R-:W4:Y:S01]  /*15ce0*/  LDL.LU R243, [R1+0x508] ;  /* 0x0005080001f37983 */ /* 0x000f220000300800 */
[----:B------:R-:W-:-:S02]  /*15cf0*/  IADD3 R179, P3, PT, R11, R214, RZ ;  /* 0x000000d60bb37210 */ /* 0x000fc40007f7e0ff */
[C---:B------:R-:W-:Y:S02]  /*15d00*/  IADD3 R175, P5, PT, R11.reuse, R218, RZ ;  /* 0x000000da0baf7210 */ /* 0x040fe40007fbe0ff */
[C---:B------:R-:W-:Y:S02]  /*15d10*/  IADD3 R171, P4, PT, R11.reuse, R224, RZ ;  /* 0x000000e00bab7210 */ /* 0x040fe40007f9e0ff */
[C---:B------:R-:W-:Y:S02]  /*15d20*/  IADD3 R167, P2, PT, R11.reuse, R226, RZ ;  /* 0x000000e20ba77210 */ /* 0x040fe40007f5e0ff */
[----:B------:R-:W-:Y:S02]  /*15d30*/  LEA.HI.X.SX32 R181, R214, R6, 0x1, P3 ;  /* 0x00000006d6b57211 */ /* 0x000fe400018f0eff */
[----:B------:R-:W4:Y:S01]  /*15d40*/  LDL.LU R214, [R1+0x50c] ;  /* 0x00050c0001d67983 */ /* 0x000f220000300800 */
[----:B------:R-:W-:Y:S02]  /*15d50*/  IADD3 R163, P3, PT, R11, R252, RZ ;  /* 0x000000fc0ba37210 */ /* 0x000fe40007f7e0ff */
[----:B------:R-:W-:-:S02]  /*15d60*/  LEA.HI.X.SX32 R177, R218, R6, 0x1, P5 ;  /* 0x00000006dab17211 */ /* 0x000fc400028f0eff */
[----:B------:R-:W4:Y:S01]  /*15d70*/  LDL.LU R218, [R1+0x510] ;  /* 0x0005100001da7983 */ /* 0x000f220000300800 */
[C---:B------:R-:W-:Y:S02]  /*15d80*/  IADD3 R159, P5, PT, R11.reuse, R216, RZ ;  /* 0x000000d80b9f7210 */ /* 0x040fe40007fbe0ff */
[----:B------:R-:W-:Y:S02]  /*15d90*/  LEA.HI.X.SX32 R173, R224, R6, 0x1, P4 ;  /* 0x00000006e0ad7211 */ /* 0x000fe400020f0eff */
[----:B------:R-:W4:Y:S01]  /*15da0*/  LDL.LU R224, [R1+0x514] ;  /* 0x0005140001e07983 */ /* 0x000f220000300800 */
[C---:B------:R-:W-:Y:S02]  /*15db0*/  IADD3 R155, P4, PT, R11.reuse, R220, RZ ;  /* 0x000000dc0b9b7210 */ /* 0x040fe40007f9e0ff */
[----:B------:R-:W-:Y:S02]  /*15dc0*/  LEA.HI.X.SX32 R169, R226, R6, 0x1, P2 ;  /* 0x00000006e2a97211 */ /* 0x000fe400010f0eff */
[----:B------:R-:W4:Y:S01]  /*15dd0*/  LDL.LU R226, [R1+0x518] ;  /* 0x0005180001e27983 */ /* 0x000f220000300800 */
[----:B------:R-:W-:-:S02]  /*15de0*/  IADD3 R151, P2, PT, R11, R227, RZ ;  /* 0x000000e30b977210 */ /* 0x000fc40007f5e0ff */
[-C--:B------:R-:W-:Y:S02]  /*15df0*/  LEA.HI.X.SX32 R165, R252, R6.reuse, 0x1, P3 ;  /* 0x00000006fca57211 */ /* 0x080fe400018f0eff */
[----:B------:R-:W4:Y:S01]  /*15e00*/  LDL.LU R252, [R1+0x51c] ;  /* 0x00051c0001fc7983 */ /* 0x000f220000300800 */
[----:B------:R-:W-:Y:S02]  /*15e10*/  IADD3 R147, P3, PT, R11, R225, RZ ;  /* 0x000000e10b937210 */ /* 0x000fe40007f7e0ff */
[-C--:B------:R-:W-:Y:S02]  /*15e20*/  LEA.HI.X.SX32 R161, R216, R6.reuse, 0x1, P5 ;  /* 0x00000006d8a17211 */ /* 0x080fe400028f0eff */
[----:B------:R-:W4:Y:S01]  /*15e30*/  LDL.LU R216, [R1+0x520] ;  /* 0x0005200001d87983 */ /* 0x000f220000300800 */
[-C--:B------:R-:W-:Y:S02]  /*15e40*/  LEA.HI.X.SX32 R157, R220, R6.reuse, 0x1, P4 ;  /* 0x00000006dc9d7211 */ /* 0x080fe400020f0eff */
[-C--:B------:R-:W-:Y:S01]  /*15e50*/  LEA.HI.X.SX32 R153, R227, R6.reuse, 0x1, P2 ;  /* 0x00000006e3997211 */ /* 0x080fe200010f0eff */
[----:B------:R-:W4:Y:S01]  /*15e60*/  LDL.LU R220, [R1+0x524] ;  /* 0x0005240001dc7983 */ /* 0x000f220000300800 */
[----:B------:R-:W-:-:S03]  /*15e70*/  LEA.HI.X.SX32 R149, R225, R6, 0x1, P3 ;  /* 0x00000006e1957211 */ /* 0x000fc600018f0eff */
[----:B------:R-:W4:Y:S04]  /*15e80*/  LDL.LU R227, [R1+0x528] ;  /* 0x0005280001e37983 */ /* 0x000f280000300800 */
[----:B------:R-:W4:Y:S01]  /*15e90*/  LDL.LU R225, [R1+0x52c] ;  /* 0x00052c0001e17983 */ /* 0x000f220000300800 */
[C---:B--2---:R-:W-:Y:S02]  /*15ea0*/  IADD3 R143, P5, PT, R11.reuse, R215, RZ ;  /* 0x000000d70b8f7210 */ /* 0x044fe40007fbe0ff */
[----:B---3--:R-:W-:Y:S02]  /*15eb0*/  IADD3 R139, P4, PT, R11, R221, RZ ;  /* 0x000000dd0b8b7210 */ /* 0x008fe40007f9e0ff */
[-C--:B------:R-:W-:Y:S02]  /*15ec0*/  LEA.HI.X.SX32 R145, R215, R6.reuse, 0x1, P5 ;  /* 0x00000006d7917211 */ /* 0x080fe400028f0eff */
[----:B----4-:R-:W-:Y:S01]  /*15ed0*/  IADD3 R135, P2, PT, R11, R219, RZ ;  /* 0x000000db0b877210 */ /* 0x010fe20007f5e0ff */
[----:B------:R-:W2:Y:S01]  /*15ee0*/  LDL.LU R215, [R1+0x530] ;  /* 0x0005300001d77983 */ /* 0x000ea20000300800 */
[----:B------:R-:W-:-:S02]  /*15ef0*/  LEA.HI.X.SX32 R141, R221, R6, 0x1, P4 ;  /* 0x00000006dd8d7211 */ /* 0x000fc400020f0eff */
[----:B------:R-:W-:Y:S01]  /*15f00*/  IADD3 R131, P3, PT, R11, R217, RZ ;  /* 0x000000d90b837210 */ /* 0x000fe20007f7e0ff */
[----:B------:R-:W3:Y:S01]  /*15f10*/  LDL.LU R221, [R1+0x534] ;  /* 0x0005340001dd7983 */ /* 0x000ee20000300800 */
[-C--:B------:R-:W-:Y:S02]  /*15f20*/  LEA.HI.X.SX32 R137, R219, R6.reuse, 0x1, P2 ;  /* 0x00000006db897211 */ /* 0x080fe400010f0eff */
        /* <DEDUP_REMOVED lines=8> */
[----:B------:R-:W-:Y:S02]  /*15fb0*/  LEA.HI.X.SX32 R126, R214, R6, 0x1, P4 ;  /* 0x00000006d67e7211 */ /* 0x000fe400020f0eff */
[----:B------:R-:W4:Y:S01]  /*15fc0*/  LDL.LU R214, [R1+0x544] ;  /* 0x0005440001d67983 */ /* 0x000f220000300800 */
[C---:B------:R-:W-:Y:S02]  /*15fd0*/  IADD3 R116, P3, PT, R11.reuse, R224, RZ ;  /* 0x000000e00b747210 */ /* 0x040fe40007f7e0ff */
[----:B------:R-:W-:Y:S02]  /*15fe0*/  LEA.HI.X.SX32 R122, R218, R6, 0x1, P2 ;  /* 0x00000006da7a7211 */ /* 0x000fe400010f0eff */
[----:B------:R-:W4:Y:S01]  /*15ff0*/  LDL.LU R218, [R1+0x548] ;  /* 0x0005480001da7983 */ /* 0x000f220000300800 */
[----:B------:R-:W-:-:S02]  /*16000*/  IADD3 R112, P5, PT, R11, R226, RZ ;  /* 0x000000e20b707210 */ /* 0x000fc40007fbe0ff */
[----:B------:R-:W-:Y:S02]  /*16010*/  LEA.HI.X.SX32 R118, R224, R6, 0x1, P3 ;  /* 0x00000006e0767211 */ /* 0x000fe400018f0eff */
[----:B------:R-:W4:Y:S01]  /*16020*/  LDL.LU R224, [R1+0x54c] ;  /* 0x00054c0001e07983 */ /* 0x000f220000300800 */
[C---:B------:R-:W-:Y:S02]  /*16030*/  IADD3 R108, P4, PT, R11.reuse, R252, RZ ;  /* 0x000000fc0b6c7210 */ /* 0x040fe40007f9e0ff */
[----:B------:R-:W-:Y:S02]  /*16040*/  LEA.HI.X.SX32 R114, R226, R6, 0x1, P5 ;  /* 0x00000006e2727211 */ /* 0x000fe400028f0eff */
[----:B------:R-:W4:Y:S01]  /*16050*/  LDL.LU R226, [R1+0x550] ;  /* 0x0005500001e27983 */ /* 0x000f220000300800 */
[----:B------:R-:W-:Y:S02]  /*16060*/  IADD3 R104, P2, PT, R11, R216, RZ ;  /* 0x000000d80b687210 */ /* 0x000fe40007f5e0ff */
[----:B------:R-:W-:-:S02]  /*16070*/  LEA.HI.X.SX32 R110, R252, R6, 0x1, P4 ;  /* 0x00000006fc6e7211 */ /* 0x000fc400020f0eff */
[C---:B------:R-:W-:Y:S01]  /*16080*/  IADD3 R100, P3, PT, R11.reuse, R220, RZ ;  /* 0x000000dc0b647210 */ /* 0x040fe20007f7e0ff */
[----:B------:R-:W4:Y:S01]  /*16090*/  LDL.LU R252, [R1+0x554] ;  /* 0x0005540001fc7983 */ /* 0x000f220000300800 */
[-C--:B------:R-:W-:Y:S02]  /*160a0*/  LEA.HI.X.SX32 R106, R216, R6.reuse, 0x1, P2 ;  /* 0x00000006d86a7211 */ /* 0x080fe400010f0eff */
[C---:B------:R-:W-:Y:S01]  /*160b0*/  IADD3 R96, P5, PT, R11.reuse, R227, RZ ;  /* 0x000000e30b607210 */ /* 0x040fe20007fbe0ff */
[----:B------:R-:W4:Y:S01]  /*160c0*/  LDL.LU R216, [R1+0x558] ;  /* 0x0005580001d87983 */ /* 0x000f220000300800 */
[-C--:B------:R-:W-:Y:S02]  /*160d0*/  LEA.HI.X.SX32 R102, R220, R6.reuse, 0x1, P3 ;  /* 0x00000006dc667211 */ /* 0x080fe400018f0eff */
[----:B------:R-:W-:Y:S01]  /*160e0*/  IADD3 R92, P4, PT, R11, R225, RZ ;  /* 0x000000e10b5c7210 */ /* 0x000fe20007f9e0ff */
[----:B------:R-:W4:Y:S01]  /*160f0*/  LDL.LU R220, [R1+0x55c] ;  /* 0x00055c0001dc7983 */ /* 0x000f220000300800 */
[----:B------:R-:W-:-:S02]  /*16100*/  LEA.HI.X.SX32 R98, R227, R6, 0x1, P5 ;  /* 0x00000006e3627211 */ /* 0x000fc400028f0eff */
[-C--:B------:R-:W-:Y:S01]  /*16110*/  LEA.HI.X.SX32 R94, R225, R6.reuse, 0x1, P4 ;  /* 0x00000006e15e7211 */ /* 0x080fe200020f0eff */
[----:B------:R-:W4:Y:S04]  /*16120*/  LDL.LU R227, [R1+0x560] ;  /* 0x0005600001e37983 */ /* 0x000f280000300800 */
[----:B------:R-:W4:Y:S01]  /*16130*/  LDL.LU R225, [R1+0x564] ;  /* 0x0005640001e17983 */ /* 0x000f220000300800 */
[C---:B--2---:R-:W-:Y:S02]  /*16140*/  IADD3 R88, P2, PT, R11.reuse, R215, RZ ;  /* 0x000000d70b587210 */ /* 0x044fe40007f5e0ff */
[----:B---3--:R-:W-:Y:S02]  /*16150*/  IADD3 R84, P3, PT, R11, R221, RZ ;  /* 0x000000dd0b547210 */ /* 0x008fe40007f7e0ff */
[----:B------:R-:W-:-:S02]  /*16160*/  LEA.HI.X.SX32 R90, R215, R6, 0x1, P2 ;  /* 0x00000006d75a7211 */ /* 0x000fc400010f0eff */
[----:B----4-:R-:W-:Y:S01]  /*16170*/  IADD3 R80, P5, PT, R11, R219, RZ ;  /* 0x000000db0b507210 */ /* 0x010fe20007fbe0ff */
[----:B------:R-:W2:Y:S01]  /*16180*/  LDL.LU R215, [R1+0x568] ;  /* 0x0005680001d77983 */ /* 0x000ea20000300800 */
[-C--:B------:R-:W-:Y:S02]  /*16190*/  LEA.HI.X.SX32 R86, R221, R6.reuse, 0x1, P3 ;  /* 0x00000006dd567211 */ /* 0x080fe400018f0eff */
[----:B------:R-:W-:Y:S01]  /*161a0*/  IADD3 R76, P4, PT, R11, R217, RZ ;  /* 0x000000d90b4c7210 */ /* 0x000fe20007f9e0ff */
[----:B------:R-:W3:Y:S01]  /*161b0*/  LDL.LU R221, [R1+0x56c] ;  /* 0x00056c0001dd7983 */ /* 0x000ee20000300800 */
[-C--:B------:R-:W-:Y:S02]  /*161c0*/  LEA.HI.X.SX32 R82, R219, R6.reuse, 0x1, P5 ;  /* 0x00000006db527211 */ /* 0x080fe400028f0eff */
[----:B------:R-:W-:Y:S01]  /*161d0*/  IADD3 R72, P2, PT, R11, R243, RZ ;  /* 0x000000f30b487210 */ /* 0x000fe20007f5e0ff */
[----:B------:R-:W4:Y:S01]  /*161e0*/  LDL.LU R219, [R1+0x570] ;  /* 0x0005700001db7983 */ /* 0x000f220000300800 */
[----:B------:R-:W-:-:S02]  /*161f0*/  LEA.HI.X.SX32 R78, R217, R6, 0x1, P4 ;  /* 0x00000006d94e7211 */ /* 0x000fc400020f0eff */
[----:B------:R-:W-:Y:S01]  /*16200*/  LEA.HI.X.SX32 R74, R243, R6, 0x1, P2 ;  /* 0x00000006f34a7211 */ /* 0x000fe200010f0eff */
[----:B------:R-:W4:Y:S04]  /*16210*/  LDL.LU R217, [R1+0x574] ;  /* 0x0005740001d97983 */ /* 0x000f280000300800 */
[----:B------:R-:W4:Y:S04]  /*16220*/  LDL.LU R243, [R1+0x578] ;  /* 0x0005780001f37983 */ /* 0x000f280000300800 */
[----:B------:R-:W4:Y:S01]  /*16230*/  LDL.LU R213, [R1+0x57c] ;  /* 0x00057c0001d57983 */ /* 0x000f220000300800 */
[----:B------:R-:W-:-:S02]  /*16240*/  IADD3 R68, P3, PT, R11, R214, RZ ;  /* 0x000000d60b447210 */ /* 0x000fc40007f7e0ff */
[C---:B------:R-:W-:Y:S01]  /*16250*/  IADD3 R64, P5, PT, R11.reuse, R218, RZ ;  /* 0x000000da0b407210 */ /* 0x040fe20007fbe0ff */
[----:B------:R-:W4:Y:S01]  /*16260*/  LDL.LU R212, [R1+0x580] ;  /* 0x0005800001d47983 */ /* 0x000f220000300800 */
[----:B------:R-:W-:Y:S02]  /*16270*/  LEA.HI.X.SX32 R70, R214, R6, 0x1, P3 ;  /* 0x00000006d6467211 */ /* 0x000fe400018f0eff */
[C---:B------:R-:W-:Y:S02]  /*16280*/  IADD3 R60, P4, PT, R11.reuse, R224, RZ ;  /* 0x000000e00b3c7210 */ /* 0x040fe40007f9e0ff */
[----:B------:R-:W-:Y:S02]  /*16290*/  LEA.HI.X.SX32 R66, R218, R6, 0x1, P5 ;  /* 0x00000006da427211 */ /* 0x000fe400028f0eff */
[----:B------:R-:W-:Y:S01]  /*162a0*/  IADD3 R56, P2, PT, R11, R226, RZ ;  /* 0x000000e20b387210 */ /* 0x000fe20007f5e0ff */
[----:B------:R-:W4:Y:S01]  /*162b0*/  LDL.LU R218, [R1+0x584] ;  /* 0x0005840001da7983 */ /* 0x000f220000300800 */
[----:B------:R-:W-:-:S02]  /*162c0*/  LEA.HI.X.SX32 R62, R224, R6, 0x1, P4 ;  /* 0x00000006e03e7211 */ /* 0x000fc400020f0eff */
[----:B------:R-:W-:Y:S02]  /*162d0*/  LEA.HI.X.SX32 R58, R226, R6, 0x1, P2 ;  /* 0x00000006e23a7211 */ /* 0x000fe400010f0eff */
[C---:B------:R-:W-:Y:S01]  /*162e0*/  IADD3 R52, P3, PT, R11.reuse, R252, RZ ;  /* 0x000000fc0b347210 */ /* 0x040fe20007f7e0ff */
[----:B------:R-:W4:Y:S01]  /*162f0*/  LDL.LU R226, [R1+0x588] ;  /* 0x0005880001e27983 */ /* 0x000f220000300800 */
[----:B------:R-:W-:-:S03]  /*16300*/  IADD3 R48, P5, PT, R11, R216, RZ ;  /* 0x000000d80b307210 */ /* 0x000fc60007fbe0ff */
[----:B------:R-:W4:Y:S01]  /*16310*/  LDL.LU R224, [R1+0x58c] ;  /* 0x00058c0001e07983 */ /* 0x000f220000300800 */
[----:B------:R-:W-:Y:S02]  /*16320*/  LEA.HI.X.SX32 R54, R252, R6, 0x1, P3 ;  /* 0x00000006fc367211 */ /* 0x000fe400018f0eff */
[C---:B------:R-:W-:Y:S02]  /*16330*/  IADD3 R44, P4, PT, R11.reuse, R220, RZ ;  /* 0x000000dc0b2c7210 */ /* 0x040fe40007f9e0ff */
[-C--:B------:R-:W-:Y:S02]  /*16340*/  LEA.HI.X.SX32 R50, R216, R6.reuse, 0x1, P5 ;  /* 0x00000006d8327211 */ /* 0x080fe400028f0eff */
[C---:B------:R-:W-:Y:S01]  /*16350*/  IADD3 R40, P2, PT, R11.reuse, R227, RZ ;  /* 0x000000e30b287210 */ /* 0x040fe20007f5e0ff */
[----:B------:R-:W4:Y:S01]  /*16360*/  LDL.LU R216, [R1+0x590] ;  /* 0x0005900001d87983 */ /* 0x000f220000300800 */
        /* <DEDUP_REMOVED lines=8> */
[----:B--2---:R-:W-:-:S02]  /*163f0*/  IADD3 R250, P5, PT, R11, R215, RZ ;  /* 0x000000d70bfa7210 */ /* 0x004fc40007fbe0ff */
[C---:B---3--:R-:W-:Y:S02]  /*16400*/  IADD3 R248, P4, PT, R11.reuse, R221, RZ ;  /* 0x000000dd0bf87210 */ /* 0x048fe40007f9e0ff */
[----:B----4-:R-:W-:Y:S02]  /*16410*/  IADD3 R246, P2, PT, R11, R219, RZ ;  /* 0x000000db0bf67210 */ /* 0x010fe40007f5e0ff */
[-C--:B------:R-:W-:Y:S02]  /*16420*/  LEA.HI.X.SX32 R249, R221, R6.reuse, 0x1, P4 ;  /* 0x00000006ddf97211 */ /* 0x080fe400020f0eff */
[----:B------:R-:W-:Y:S01]  /*16430*/  IADD3 R244, P3, PT, R11, R217, RZ ;  /* 0x000000d90bf47210 */ /* 0x000fe20007f7e0ff */
[----:B------:R-:W2:Y:S01]  /*16440*/  LDL.LU R221, [R1+0x5a4] ;  /* 0x0005a40001dd7983 */ /* 0x000ea20000300800 */
[-C--:B------:R-:W-:Y:S02]  /*16450*/  LEA.HI.X.SX32 R247, R219, R6.reuse, 0x1, P2 ;  /* 0x00000006dbf77211 */ /* 0x080fe400010f0eff */
[----:B------:R-:W-:Y:S01]  /*16460*/  LEA.HI.X.SX32 R245, R217, R6, 0x1, P3 ;  /* 0x00000006d9f57211 */ /* 0x000fe200018f0eff */
[----:B------:R-:W3:Y:S01]  /*16470*/  LDL.LU R219, [R1+0x5a8] ;  /* 0x0005a80001db7983 */ /* 0x000ee20000300800 */
[----:B------:R-:W-:-:S03]  /*16480*/  IADD3 R240, P4, PT, R11, R213, RZ ;  /* 0x000000d50bf07210 */ /* 0x000fc60007f9e0ff */
[----:B------:R-:W4:Y:S01]  /*16490*/  LDL.LU R217, [R1+0x5ac] ;  /* 0x0005ac0001d97983 */ /* 0x000f220000300800 */
[-C--:B------:R-:W-:Y:S02]  /*164a0*/  LEA.HI.X.SX32 R251, R215, R6.reuse, 0x1, P5 ;  /* 0x00000006d7fb7211 */ /* 0x080fe400028f0eff */
[----:B------:R-:W-:Y:S01]  /*164b0*/  LEA.HI.X.SX32 R241, R213, R6, 0x1, P4 ;  /* 0x00000006d5f17211 */ /* 0x000fe200020f0eff */
[----:B------:R-:W2:Y:S04]  /*164c0*/  LDL.LU R215, [R1+0x5b0] ;  /* 0x0005b00001d77983 */ /* 0x000ea80000300800 */
[----:B------:R-:W2:Y:S04]  /*164d0*/  LDL.LU R213, [R1+0x5b4] ;  /* 0x0005b40001d57983 */ /* 0x000ea80000300800 */
[----:B------:R-:W2:Y:S04]  /*164e0*/  LDL.LU R21, [R1+0x5b8] ;  /* 0x0005b80001157983 */ /* 0x000ea80000300800 */
[----:B------:R-:W4:Y:S04]  /*164f0*/  LDL.LU R209, [R1+0x5bc] ;  /* 0x0005bc0001d17983 */ /* 0x000f280000300800 */
        /* <DEDUP_REMOVED lines=8> */
[----:B------:R-:W4:Y:S01]  /*16580*/  LDL.LU R16, [R1+0x5e0] ;  /* 0x0005e00001107983 */ /* 0x000f220000300800 */
[----:B------:R-:W-:-:S03]  /*16590*/  IADD3 R36, P5, PT, R11, R243, RZ ;  /* 0x000000f30b247210 */ /* 0x000fc60007fbe0ff */
[----:B------:R-:W4:Y:S01]  /*165a0*/  LDL.LU R17, [R1+0x5e4] ;  /* 0x0005e40001117983 */ /* 0x000f220000300800 */
[----:B------:R-:W-:Y:S02]  /*165b0*/  LEA.HI.X.SX32 R243, R243, R6, 0x1, P5 ;  /* 0x00000006f3f37211 */ /* 0x000fe400028f0eff */
[C---:B------:R-:W-:Y:S01]  /*165c0*/  IADD3 R234, P5, PT, R11.reuse, R226, RZ ;  /* 0x000000e20bea7210 */ /* 0x040fe20007fbe0ff */
[----:B------:R-:W4:Y:S01]  /*165d0*/  LDL.LU R20, [R1+0x5e8] ;  /* 0x0005e80001147983 */ /* 0x000f220000300800 */
[C---:B------:R-:W-:Y:S02]  /*165e0*/  IADD3 R236, P3, PT, R11.reuse, R218, RZ ;  /* 0x000000da0bec7210 */ /* 0x040fe40007f7e0ff */
[-C--:B------:R-:W-:Y:S01]  /*165f0*/  LEA.HI.X.SX32 R235, R226, R6.reuse, 0x1, P5 ;  /* 0x00000006e2eb7211 */ /* 0x080fe200028f0eff */
[----:B------:R-:W4:Y:S01]  /*16600*/  LDL.LU R15, [R1+0x5ec] ;  /* 0x0005ec00010f7983 */ /* 0x000f220000300800 */
[----:B------:R-:W-:Y:S02]  /*16610*/  IADD3 R226, P5, PT, R11, R227, RZ ;  /* 0x000000e30be27210 */ /* 0x000fe40007fbe0ff */
[----:B------:R-:W-:-:S02]  /*16620*/  LEA.HI.X.SX32 R237, R218, R6, 0x1, P3 ;  /* 0x00000006daed7211 */ /* 0x000fc400018f0eff */
[----:B------:R-:W-:Y:S02]  /*16630*/  LEA.HI.X.SX32 R227, R227, R6, 0x1, P5 ;  /* 0x00000006e3e37211 */ /* 0x000fe400028f0eff */
[----:B---3--:R-:W-:-:S04]  /*16640*/  IADD3 R218, P5, PT, R11, R219, RZ ;  /* 0x000000db0bda7210 */ /* 0x008fc80007fbe0ff */
[----:B------:R-:W-:Y:S02]  /*16650*/  LEA.HI.X.SX32 R219, R219, R6, 0x1, P5 ;  /* 0x00000006dbdb7211 */ /* 0x000fe400028f0eff */
[----:B--2---:R-:W-:-:S04]  /*16660*/  IADD3 R210, P5, PT, R11, R21, RZ ;  /* 0x000000150bd27210 */ /* 0x004fc80007fbe0ff */
[----:B------:R-:W-:Y:S02]  /*16670*/  LEA.HI.X.SX32 R211, R21, R6, 0x1, P5 ;  /* 0x0000000615d37211 */ /* 0x000fe400028f0eff */
[----:B------:R-:W2:Y:S04]  /*16680*/  LDL.LU R21, [R1+0x5f0] ;  /* 0x0005f00001157983 */ /* 0x000ea80000300800 */
[----:B------:R-:W3:Y:S04]  /*16690*/  LDL.LU R27, [R1+0x5f4] ;  /* 0x0005f400011b7983 */ /* 0x000ee80000300800 */
[----:B------:R-:W3:Y:S01]  /*166a0*/  LDL.LU R33, [R1+0x5f8] ;  /* 0x0005f80001217983 */ /* 0x000ee20000300800 */
[----:B------:R-:W-:-:S02]  /*166b0*/  IADD3 R238, P2, PT, R11, R212, RZ ;  /* 0x000000d40bee7210 */ /* 0x000fc40007f5e0ff */
[C---:B------:R-:W-:Y:S01]  /*166c0*/  IADD3 R232, P4, PT, R11.reuse, R224, RZ ;  /* 0x000000e00be87210 */ /* 0x040fe20007f9e0ff */
[----:B------:R-:W3:Y:S01]  /*166d0*/  LDL.LU R28, [R1+0x5fc] ;  /* 0x0005fc00011c7983 */ /* 0x000ee20000300800 */
[-C--:B------:R-:W-:Y:S02]  /*166e0*/  LEA.HI.X.SX32 R239, R212, R6.reuse, 0x1, P2 ;  /* 0x00000006d4ef7211 */ /* 0x080fe400010f0eff */
[----:B------:R-:W-:Y:S02]  /*166f0*/  LEA.HI.X.SX32 R233, R224, R6, 0x1, P4 ;  /* 0x00000006e0e97211 */ /* 0x000fe400020f0eff */
[C---:B------:R-:W-:Y:S02]  /*16700*/  IADD3 R230, P2, PT, R11.reuse, R216, RZ ;  /* 0x000000d80be67210 */ /* 0x040fe40007f5e0ff */
[----:B------:R-:W-:Y:S02]  /*16710*/  IADD3 R224, P4, PT, R11, R225, RZ ;  /* 0x000000e10be07210 */ /* 0x000fe40007f9e0ff */
[----:B------:R-:W-:-:S02]  /*16720*/  LEA.HI.X.SX32 R231, R216, R6, 0x1, P2 ;  /* 0x00000006d8e77211 */ /* 0x000fc400010f0eff */
[----:B------:R-:W-:Y:S02]  /*16730*/  LEA.HI.X.SX32 R225, R225, R6, 0x1, P4 ;  /* 0x00000006e1e17211 */ /* 0x000fe400020f0eff */
[C---:B----4-:R-:W-:Y:S02]  /*16740*/  IADD3 R216, P4, PT, R11.reuse, R217, RZ ;  /* 0x000000d90bd87210 */ /* 0x050fe40007f9e0ff */
[C---:B------:R-:W-:Y:S02]  /*16750*/  IADD3 R228, P3, PT, R11.reuse, R220, RZ ;  /* 0x000000dc0be47210 */ /* 0x040fe40007f7e0ff */
[----:B------:R-:W-:Y:S02]  /*16760*/  IADD3 R222, P2, PT, R11, R214, RZ ;  /* 0x000000d60bde7210 */ /* 0x000fe40007f5e0ff */
[----:B------:R-:W-:Y:S02]  /*16770*/  LEA.HI.X.SX32 R217, R217, R6, 0x1, P4 ;  /* 0x00000006d9d97211 */ /* 0x000fe400020f0eff */
[----:B------:R-:W-:-:S02]  /*16780*/  IADD3 R202, P5, PT, R11, R29, RZ ;  /* 0x0000001d0bca7210 */ /* 0x000fc40007fbe0ff */
[-C--:B------:R-:W-:Y:S02]  /*16790*/  LEA.HI.X.SX32 R229, R220, R6.reuse, 0x1, P3 ;  /* 0x00000006dce57211 */ /* 0x080fe400018f0eff */
[-C--:B------:R-:W-:Y:S02]  /*167a0*/  LEA.HI.X.SX32 R223, R214, R6.reuse, 0x1, P2 ;  /* 0x00000006d6df7211 */ /* 0x080fe400010f0eff */
[C---:B------:R-:W-:Y:S02]  /*167b0*/  IADD3 R208, P4, PT, R11.reuse, R209, RZ ;  /* 0x000000d10bd07210 */ /* 0x040fe40007f9e0ff */
[C---:B------:R-:W-:Y:S02]  /*167c0*/  IADD3 R220, P3, PT, R11.reuse, R221, RZ ;  /* 0x000000dd0bdc7210 */ /* 0x040fe40007f7e0ff */
[----:B------:R-:W-:Y:S02]  /*167d0*/  IADD3 R214, P2, PT, R11, R215, RZ ;  /* 0x000000d70bd67210 */ /* 0x000fe40007f5e0ff */
[----:B------:R-:W-:-:S02]  /*167e0*/  LEA.HI.X.SX32 R203, R29, R6, 0x1, P5 ;  /* 0x000000061dcb7211 */ /* 0x000fc400028f0eff */
[-C--:B------:R-:W-:Y:S01]  /*167f0*/  LEA.HI.X.SX32 R209, R209, R6.reuse, 0x1, P4 ;  /* 0x00000006d1d17211 */ /* 0x080fe200020f0eff */
[----:B------:R-:W4:Y:S01]  /*16800*/  LDL.LU R29, [R1+0x600] ;  /* 0x00060000011d7983 */ /* 0x000f220000300800 */
[-C--:B------:R-:W-:Y:S02]  /*16810*/  LEA.HI.X.SX32 R221, R221, R6.reuse, 0x1, P3 ;  /* 0x00000006dddd7211 */ /* 0x080fe400018f0eff */
[----:B------:R-:W-:Y:S02]  /*16820*/  LEA.HI.X.SX32 R215, R215, R6, 0x1, P2 ;  /* 0x00000006d7d77211 */ /* 0x000fe400010f0eff */
[C---:B------:R-:W-:Y:S02]  /*16830*/  IADD3 R200, P4, PT, R11.reuse, R26, RZ ;  /* 0x0000001a0bc87210 */ /* 0x040fe40007f9e0ff */
[C---:B------:R-:W-:Y:S02]  /*16840*/  IADD3 R212, P3, PT, R11.reuse, R213, RZ ;  /* 0x000000d50bd47210 */ /* 0x040fe40007f7e0ff */
[----:B------:R-:W-:-:S02]  /*16850*/  IADD3 R206, P2, PT, R11, R207, RZ ;  /* 0x000000cf0bce7210 */ /* 0x000fc40007f5e0ff */
[-C--:B------:R-:W-:Y:S02]  /*16860*/  LEA.HI.X.SX32 R201, R26, R6.reuse, 0x1, P4 ;  /* 0x000000061ac97211 */ /* 0x080fe400020f0eff */
[-C--:B------:R-:W-:Y:S01]  /*16870*/  LEA.HI.X.SX32 R213, R213, R6.reuse, 0x1, P3 ;  /* 0x00000006d5d57211 */ /* 0x080fe200018f0eff */
[----:B------:R-:W4:Y:S01]  /*16880*/  LDL.LU R26, [R1+0x604] ;  /* 0x00060400011a7983 */ /* 0x000f220000300800 */
[----:B------:R-:W-:Y:S02]  /*16890*/  LEA.HI.X.SX32 R207, R207, R6, 0x1, P2 ;  /* 0x00000006cfcf7211 */ /* 0x000fe400010f0eff */
[C---:B------:R-:W-:Y:S02]  /*168a0*/  IADD3 R204, P3, PT, R11.reuse, R205, RZ ;  /* 0x000000cd0bcc7210 */ /* 0x040fe40007f7e0ff */
[----:B------:R-:W-:Y:S02]  /*168b0*/  IADD3 R198, P2, PT, R11, R22, RZ ;  /* 0x000000160bc67210 */ /* 0x000fe40007f5e0ff */
[----:B------:R-:W-:-:S02]  /*168c0*/  LEA.HI.X.SX32 R205, R205, R6, 0x1, P3 ;  /* 0x00000006cdcd7211 */ /* 0x000fc400018f0eff */
[----:B------:R-:W-:Y:S02]  /*168d0*/  LEA.HI.X.SX32 R199, R22, R6, 0x1, P2 ;  /* 0x0000000616c77211 */ /* 0x000fe400010f0eff */
[C---:B------:R-:W-:Y:S01]  /*168e0*/  IADD3 R196, P3, PT, R11.reuse, R14, RZ ;  /* 0x0000000e0bc47210 */ /* 0x040fe20007f7e0ff */
[----:B------:R-:W4:Y:S01]  /*168f0*/  LDL.LU R22, [R1+0x608] ;  /* 0x0006080001167983 */ /* 0x000f220000300800 */
[C---:B------:R-:W-:Y:S02]  /*16900*/  IADD3 R194, P5, PT, R11.reuse, R23, RZ ;  /* 0x000000170bc27210 */ /* 0x040fe40007fbe0ff */
[----:B-1----:R-:W-:Y:S02]  /*16910*/  LEA.HI.X.SX32 R0, R14, R6, 0x1, P3 ;  /* 0x000000060e007211 */ /* 0x002fe400018f0eff */
[----:B------:R-:W4:Y:S01]  /*16920*/  LDL.LU R14, [R1+0x60c] ;  /* 0x00060c00010e7983 */ /* 0x000f220000300800 */
[----:B------:R-:W-:-:S03]  /*16930*/  IADD3 R192, P4, PT, R11, R32, RZ ;  /* 0x000000200bc07210 */ /* 0x000fc60007f9e0ff */
[----:B------:R1:W-:Y:S01]  /*16940*/  STL [R1+0x144], R0 ;  /* 0x0001440001007387 */ /* 0x0003e20000100800 */
[----:B------:R-:W-:Y:S02]  /*16950*/  IADD3 R188, P2, PT, R11, R16, RZ ;  /* 0x000000100bbc7210 */ /* 0x000fe40007f5e0ff */
[-C--:B-1----:R-:W-:Y:S02]  /*16960*/  LEA.HI.X.SX32 R0, R23, R6.reuse, 0x1, P5 ;  /* 0x0000000617007211 */ /* 0x082fe400028f0eff */
[----:B------:R-:W4:Y:S04]  /*16970*/  LDL.LU R23, [R1+0x610] ;  /* 0x0006100001177983 */ /* 0x000f280000300800 */
[----:B------:R1:W-:Y:S04]  /*16980*/  STL [R1+0x148], R0 ;  /* 0x0001480001007387 */ /* 0x0003e80000100800 */
[----:B------:R-:W4:Y:S01]  /*16990*/  LDL.LU R35, [R1+0x614] ;  /* 0x0006140001237983 */ /* 0x000f220000300800 */
[----:B-1----:R-:W-:-:S05]  /*169a0*/  LEA.HI.X.SX32 R0, R32, R6, 0x1, P4 ;  /* 0x0000000620007211 */ /* 0x002fca00020f0eff */
[----:B------:R1:W-:Y:S02]  /*169b0*/  STL [R1+0x158], R0 ;  /* 0x0001580001007387 */ /* 0x0003e40000100800 */
[----:B-1----:R-:W-:Y:S02]  /*169c0*/  LEA.HI.X.SX32 R0, R16, R6, 0x1, P2 ;  /* 0x0000000610007211 */ /* 0x002fe400010f0eff */
[----:B------:R-:W4:Y:S01]  /*169d0*/  LDL.LU R16, [R1+0x618] ;  /* 0x0006180001107983 */ /* 0x000f220000300800 */
[----:B------:R-:W-:-:S03]  /*169e0*/  IADD3 R186, P3, PT, R11, R17, RZ ;  /* 0x000000110bba7210 */ /* 0x000fc60007f7e0ff */
[----:B------:R1:W-:Y:S01]  /*169f0*/  STL [R1+0x15c], R0 ;  /* 0x00015c0001007387 */ /* 0x0003e20000100800 */
[----:B------:R-:W-:Y:S02]  /*16a00*/  IADD3 R184, P5, PT, R11, R20, RZ ;  /* 0x000000140bb87210 */ /* 0x000fe40007fbe0ff */
[----:B-1----:R-:W-:Y:S02]  /*16a10*/  LEA.HI.X.SX32 R0, R17, R6, 0x1, P3 ;  /* 0x0000000611007211 */ /* 0x002fe400018f0eff */
[----:B------:R-:W4:Y:S01]  /*16a20*/  LDL.LU R17, [R1+0x61c] ;  /* 0x00061c0001117983 */ /* 0x000f220000300800 */
[----:B------:R-:W-:-:S03]  /*16a30*/  IADD3 R182, P4, PT, R11, R15, RZ ;  /* 0x0000000f0bb67210 */ /* 0x000fc60007f9e0ff */
[----:B------:R1:W-:Y:S02]  /*16a40*/  STL [R1+0x160], R0 ;  /* 0x0001600001007387 */ /* 0x0003e40000100800 */
[-C--:B-1----:R-:W-:Y:S02]  /*16a50*/  LEA.HI.X.SX32 R0, R20, R6.reuse, 0x1, P5 ;  /* 0x0000000614007211 */ /* 0x082fe400028f0eff */
[----:B------:R-:W4:Y:S04]  /*16a60*/  LDL.LU R20, [R1+0x620] ;  /* 0x0006200001147983 */ /* 0x000f280000300800 */
[----:B------:R1:W-:Y:S02]  /*16a70*/  STL [R1+0x164], R0 ;  /* 0x0001640001007387 */ /* 0x0003e40000100800 */
[----:B-1----:R-:W-:-:S02]  /*16a80*/  LEA.HI.X.SX32 R0, R15, R6, 0x1, P4 ;  /* 0x000000060f007211 */ /* 0x002fc400020f0eff */
[----:B------:R-:W4:Y:S04]  /*16a90*/  LDL.LU R15, [R1+0x624] ;  /* 0x00062400010f7983 */ /* 0x000f280000300800 */
[----:B------:R1:W-:Y:S01]  /*16aa0*/  STL [R1+0x168], R0 ;  /* 0x0001680001007387 */ /* 0x0003e20000100800 */
[----:B--2---:R-:W-:-:S04]  /*16ab0*/  IADD3 R180, P2, PT, R11, R21, RZ ;  /* 0x000000150bb47210 */ /* 0x004fc80007f5e0ff */
[----:B-1----:R-:W-:Y:S02]  /*16ac0*/  LEA.HI.X.SX32 R0, R21, R6, 0x1, P2 ;  /* 0x0000000615007211 */ /* 0x002fe400010f0eff */
[----:B------:R-:W2:Y:S01]  /*16ad0*/  LDL.LU R21, [R1+0x628] ;  /* 0x0006280001157983 */ /* 0x000ea20000300800 */
[----:B---3--:R-:W-:-:S03]  /*16ae0*/  IADD3 R178, P3, PT, R11, R27, RZ ;  /* 0x0000001b0bb27210 */ /* 0x008fc60007f7e0ff */
[----:B------:R1:W-:Y:S02]  /*16af0*/  STL [R1+0x16c], R0 ;  /* 0x00016c0001007387 */ /* 0x0003e40000100800 */
[----:B-1----:R-:W-:Y:S02]  /*16b00*/  LEA.HI.X.SX32 R0, R27, R6, 0x1, P3 ;  /* 0x000000061b007211 */ /* 0x002fe400018f0eff */
[----:B------:R-:W3:Y:S01]  /*16b10*/  LDL.LU R27, [R1+0x62c] ;  /* 0x00062c00011b7983 */ /* 0x000ee20000300800 */
[----:B------:R-:W-:-:S03]  /*16b20*/  IADD3 R176, P5, PT, R11, R33, RZ ;  /* 0x000000210bb07210 */ /* 0x000fc60007fbe0ff */
[----:B------:R1:W-:Y:S04]  /*16b30*/  STL [R1+0x170], R0 ;  /* 0x0001700001007387 */ /* 0x0003e80000100800 */
[----:B------:R-:W3:Y:S01]  /*16b40*/  LDL.LU R32, [R1+0x630] ;  /* 0x0006300001207983 */ /* 0x000ee20000300800 */
[----:B-1----:R-:W-:-:S05]  /*16b50*/  LEA.HI.X.SX32 R0, R33, R6, 0x1, P5 ;  /* 0x0000000621007211 */ /* 0x002fca00028f0eff */
[----:B------:R1:W-:Y:S04]  /*16b60*/  STL [R1+0x174], R0 ;  /* 0x0001740001007387 */ /* 0x0003e80000100800 */
[----:B------:R-:W3:Y:S01]  /*16b70*/  LDL.LU R33, [R1+0x634] ;  /* 0x0006340001217983 */ /* 0x000ee20000300800 */
[C---:B------:R-:W-:Y:S02]  /*16b80*/  IADD3 R174, P4, PT, R11.reuse, R28, RZ ;  /* 0x0000001c0bae7210 */ /* 0x040fe40007f9e0ff */
[----:B----4-:R-:W-:Y:S02]  /*16b90*/  IADD3 R172, P2, PT, R11, R29, RZ ;  /* 0x0000001d0bac7210 */ /* 0x010fe40007f5e0ff */
[----:B-1----:R-:W-:-:S05]  /*16ba0*/  LEA.HI.X.SX32 R0, R28, R6, 0x1, P4 ;  /* 0x000000061c007211 */ /* 0x002fca00020f0eff */
[----:B------:R1:W-:Y:S04]  /*16bb0*/  STL [R1+0x178], R0 ;  /* 0x0001780001007387 */ /* 0x0003e80000100800 */
[----:B------:R-:W4:Y:S01]  /*16bc0*/  LDL.LU R28, [R1+0x638] ;  /* 0x00063800011c7983 */ /* 0x000f220000300800 */
[----:B------:R-:W-:Y:S02]  /*16bd0*/  IADD3 R170, P3, PT, R11, R26, RZ ;  /* 0x0000001a0baa7210 */ /* 0x000fe40007f7e0ff */
[----:B-1----:R-:W-:-:S05]  /*16be0*/  LEA.HI.X.SX32 R0, R29, R6, 0x1, P2 ;  /* 0x000000061d007211 */ /* 0x002fca00010f0eff */
[----:B------:R1:W-:Y:S04]  /*16bf0*/  STL [R1+0x17c], R0 ;  /* 0x00017c0001007387 */ /* 0x0003e80000100800 */
[----:B------:R-:W4:Y:S01]  /*16c00*/  LDL.LU R29, [R1+0x63c] ;  /* 0x00063c00011d7983 */ /* 0x000f220000300800 */
[----:B------:R-:W-:Y:S02]  /*16c10*/  IADD3 R168, P5, PT, R11, R22, RZ ;  /* 0x000000160ba87210 */ /* 0x000fe40007fbe0ff */
[----:B-1----:R-:W-:-:S05]  /*16c20*/  LEA.HI.X.SX32 R0, R26, R6, 0x1, P3 ;  /* 0x000000061a007211 */ /* 0x002fca00018f0eff */
[----:B------:R1:W-:Y:S04]  /*16c30*/  STL [R1+0x180], R0 ;  /* 0x0001800001007387 */ /* 0x0003e80000100800 */
[----:B------:R-:W4:Y:S01]  /*16c40*/  LDL.LU R26, [R1+0x640] ;  /* 0x00064000011a7983 */ /* 0x000f220000300800 */
[----:B-1----:R-:W-:Y:S02]  /*16c50*/  LEA.HI.X.SX32 R0, R22, R6, 0x1, P5 ;  /* 0x0000000616007211 */ /* 0x002fe400028f0eff */
[----:B------:R-:W-:-:S03]  /*16c60*/  IADD3 R166, P4, PT, R11, R14, RZ ;  /* 0x0000000e0ba67210 */ /* 0x000fc60007f9e0ff */
[----:B------:R1:W-:Y:S04]  /*16c70*/  STL [R1+0x184], R0 ;  /* 0x0001840001007387 */ /* 0x0003e80000100800 */
[----:B------:R-:W4:Y:S01]  /*16c80*/  LDL.LU R22, [R1+0x644] ;  /* 0x0006440001167983 */ /* 0x000f220000300800 */
[C---:B------:R-:W-:Y:S02]  /*16c90*/  IADD3 R164, P2, PT, R11.reuse, R23, RZ ;  /* 0x000000170ba47210 */ /* 0x040fe40007f5e0ff */
[----:B------:R-:W-:Y:S02]  /*16ca0*/  IADD3 R162, P3, PT, R11, R35, RZ ;  /* 0x000000230ba27210 */ /* 0x000fe40007f7e0ff */
[-C--:B-1----:R-:W-:Y:S02]  /*16cb0*/  LEA.HI.X.SX32 R0, R14, R6.reuse, 0x1, P4 ;  /* 0x000000060e007211 */ /* 0x082fe400020f0eff */
[----:B------:R-:W4:Y:S01]  /*16cc0*/  LDL.LU R14, [R1+0x648] ;  /* 0x00064800010e7983 */ /* 0x000f220000300800 */
[----:B------:R-:W-:-:S03]  /*16cd0*/  LEA.HI.X.SX32 R2, R35, R6, 0x1, P3 ;  /* 0x0000000623027211 */ /* 0x000fc600018f0eff */
[----:B------:R1:W-:Y:S02]  /*16ce0*/  STL [R1+0x188], R0 ;  /* 0x0001880001007387 */ /* 0x0003e40000100800 */
[----:B-1----:R-:W-:Y:S02]  /*16cf0*/  LEA.HI.X.SX32 R0, R23, R6, 0x1, P2 ;  /* 0x0000000617007211 */ /* 0x002fe400010f0eff */
[----:B------:R-:W4:Y:S01]  /*16d00*/  LDL.LU R23, [R1+0x64c] ;  /* 0x00064c0001177983 */ /* 0x000f220000300800 */
[----:B------:R-:W-:-:S03]  /*16d10*/  IADD3 R160, P5, PT, R11, R16, RZ ;  /* 0x000000100ba07210 */ /* 0x000fc60007fbe0ff */
[----:B------:R1:W-:Y:S04]  /*16d20*/  STL [R1+0x18c], R0 ;  /* 0x00018c0001007387 */ /* 0x0003e80000100800 */
[----:B------:R-:W-:Y:S01]  /*16d30*/  STL [R1+0x190], R2 ;  /* 0x0001900201007387 */ /* 0x000fe20000100800 */
[----:B-1----:R-:W-:-:S03]  /*16d40*/  LEA.HI.X.SX32 R0, R16, R6, 0x1, P5 ;  /* 0x0000000610007211 */ /* 0x002fc600028f0eff */
[----:B------:R-:W4:Y:S01]  /*16d50*/  LDL.LU R16, [R1+0x650] ;  /* 0x0006500001107983 */ /* 0x000f220000300800 */
[----:B------:R-:W-:-:S03]  /*16d60*/  IADD3 R158, P4, PT, R11, R17, RZ ;  /* 0x000000110b9e7210 */ /* 0x000fc60007f9e0ff */
[----:B------:R1:W-:Y:S02]  /*16d70*/  STL [R1+0x194], R0 ;  /* 0x0001940001007387 */ /* 0x0003e40000100800 */
[----:B-1----:R-:W-:Y:S02]  /*16d80*/  LEA.HI.X.SX32 R0, R17, R6, 0x1, P4 ;  /* 0x0000000611007211 */ /* 0x002fe400020f0eff */
        /* <DEDUP_REMOVED lines=8> */
[----:B------:R-:W4:Y:S04]  /*16e10*/  LDL.LU R15, [R1+0x65c] ;  /* 0x00065c00010f7983 */ /* 0x000f280000300800 */
[----:B------:R1:W-:Y:S01]  /*16e20*/  STL [R1+0x1a0], R0 ;  /* 0x0001a00001007387 */ /* 0x0003e20000100800 */
[----:B--2---:R-:W-:-:S04]  /*16e30*/  IADD3 R152, P5, PT, R11, R21, RZ ;  /* 0x000000150b987210 */ /* 0x004fc80007fbe0ff */
[----:B-1----:R-:W-:Y:S02]  /*16e40*/  LEA.HI.X.SX32 R0, R21, R6, 0x1, P5 ;  /* 0x0000000615007211 */ /* 0x002fe400028f0eff */
[----:B------:R-:W2:Y:S04]  /*16e50*/  LDL.LU R21, [R1+0x660] ;  /* 0x0006600001157983 */ /* 0x000ea80000300800 */
[----:B------:R1:W-:Y:S01]  /*16e60*/  STL [R1+0x1a4], R0 ;  /* 0x0001a40001007387 */ /* 0x0003e20000100800 */
[----:B---3--:R-:W-:-:S04]  /*16e70*/  IADD3 R150, P4, PT, R11, R27, RZ ;  /* 0x0000001b0b967210 */ /* 0x008fc80007f9e0ff */
[----:B-1----:R-:W-:Y:S02]  /*16e80*/  LEA.HI.X.SX32 R0, R27, R6, 0x1, P4 ;  /* 0x000000061b007211 */ /* 0x002fe400020f0eff */
[----:B------:R-:W3:Y:S01]  /*16e90*/  LDL.LU R27, [R1+0x664] ;  /* 0x00066400011b7983 */ /* 0x000ee20000300800 */
[----:B------:R-:W-:-:S03]  /*16ea0*/  IADD3 R148, P2, PT, R11, R32, RZ ;  /* 0x000000200b947210 */ /* 0x000fc60007f5e0ff */
[----:B------:R1:W-:Y:S04]  /*16eb0*/  STL [R1+0x1a8], R0 ;  /* 0x0001a80001007387 */ /* 0x0003e80000100800 */
[----:B------:R-:W3:Y:S01]  /*16ec0*/  LDL.LU R51, [R1+0x668] ;  /* 0x0006680001337983 */ /* 0x000ee20000300800 */
[----:B-1----:R-:W-:Y:S02]  /*16ed0*/  LEA.HI.X.SX32 R0, R32, R6, 0x1, P2 ;  /* 0x0000000620007211 */ /* 0x002fe400010f0eff */
[----:B------:R-:W-:-:S03]  /*16ee0*/  IADD3 R146, P3, PT, R11, R33, RZ ;  /* 0x000000210b927210 */ /* 0x000fc60007f7e0ff */
[----:B------:R1:W-:Y:S02]  /*16ef0*/  STL [R1+0x1ac], R0 ;  /* 0x0001ac0001007387 */ /* 0x0003e40000100800 */
[----:B-1----:R-:W-:Y:S02]  /*16f00*/  LEA.HI.X.SX32 R0, R33, R6, 0x1, P3 ;  /* 0x0000000621007211 */ /* 0x002fe400018f0eff */
[----:B------:R-:W3:Y:S01]  /*16f10*/  LDL.LU R33, [R1+0x66c] ;  /* 0x00066c0001217983 */ /* 0x000ee20000300800 */
[----:B----4-:R-:W-:-:S03]  /*16f20*/  IADD3 R144, P5, PT, R11, R28, RZ ;  /* 0x0000001c0b907210 */ /* 0x010fc60007fbe0ff */
[----:B------:R1:W-:Y:S01]  /*16f30*/  STL [R1+0x1b0], R0 ;  /* 0x0001b00001007387 */ /* 0x0003e20000100800 */
[----:B------:R-:W-:Y:S02]  /*16f40*/  LEA.HI.X.SX32 R2, R28, R6, 0x1, P5 ;  /* 0x000000061c027211 */ /* 0x000fe400028f0eff */
[----:B------:R-:W-:-:S03]  /*16f50*/  IADD3 R142, P4, PT, R11, R29, RZ ;  /* 0x0000001d0b8e7210 */ /* 0x000fc60007f9e0ff */
[----:B------:R-:W-:Y:S01]  /*16f60*/  STL [R1+0x1b4], R2 ;  /* 0x0001b40201007387 */ /* 0x000fe20000100800 */
[----:B-1----:R-:W-:-:S03]  /*16f70*/  LEA.HI.X.SX32 R0, R29, R6, 0x1, P4 ;  /* 0x000000061d007211 */ /* 0x002fc600020f0eff */
[----:B------:R-:W4:Y:S04]  /*16f80*/  LDL.LU R34, [R1+0x670] ;  /* 0x0006700001227983 */ /* 0x000f280000300800 */
[----:B------:R1:W-:Y:S04]  /*16f90*/  STL [R1+0x1b8], R0 ;  /* 0x0001b80001007387 */ /* 0x0003e80000100800 */
[----:B------:R-:W4:Y:S01]  /*16fa0*/  LDL.LU R32, [R1+0x674] ;  /* 0x0006740001207983 */ /* 0x000f220000300800 */
[----:B------:R-:W-:-:S03]  /*16fb0*/  IADD3 R140, P2, PT, R11, R26, RZ ;  /* 0x0000001a0b8c7210 */ /* 0x000fc60007f5e0ff */
[----:B------:R-:W4:Y:S01]  /*16fc0*/  LDL.LU R28, [R1+0x678] ;  /* 0x00067800011c7983 */ /* 0x000f220000300800 */
[----:B-1----:R-:W-:-:S05]  /*16fd0*/  LEA.HI.X.SX32 R0, R26, R6, 0x1, P2 ;  /* 0x000000061a007211 */ /* 0x002fca00010f0eff */
[----:B------:R1:W-:Y:S04]  /*16fe0*/  STL [R1+0x1bc], R0 ;  /* 0x0001bc0001007387 */ /* 0x0003e80000100800 */
[----:B------:R-:W4:Y:S01]  /*16ff0*/  LDL.LU R29, [R1+0x67c] ;  /* 0x00067c00011d7983 */ /* 0x000f220000300800 */
[----:B------:R-:W-:-:S04]  /*17000*/  IADD3 R138, P3, PT, R11, R22, RZ ;  /* 0x000000160b8a7210 */ /* 0x000fc80007f7e0ff */
[----:B-1----:R-:W-:Y:S02]  /*17010*/  LEA.HI.X.SX32 R0, R22, R6, 0x1, P3 ;  /* 0x0000000616007211 */ /* 0x002fe400018f0eff */
[----:B------:R-:W-:-:S03]  /*17020*/  IADD3 R136, P5, PT, R11, R14, RZ ;  /* 0x0000000e0b887210 */ /* 0x000fc60007fbe0ff */
[----:B------:R1:W-:Y:S02]  /*17030*/  STL [R1+0x1c0], R0 ;  /* 0x0001c00001007387 */ /* 0x0003e40000100800 */
[----:B-1----:R-:W-:Y:S02]  /*17040*/  LEA.HI.X.SX32 R0, R14, R6, 0x1, P5 ;  /* 0x000000060e007211 */ /* 0x002fe400028f0eff */
[----:B------:R-:W4:Y:S01]  /*17050*/  LDL.LU R14, [R1+0x680] ;  /* 0x00068000010e7983 */ /* 0x000f220000300800 */
[----:B------:R-:W-:-:S03]  /*17060*/  IADD3 R134, P4, PT, R11, R23, RZ ;  /* 0x000000170b867210 */ /* 0x000fc60007f9e0ff */
[----:B------:R1:W-:Y:S04]  /*17070*/  STL [R1+0x1c4], R0 ;  /* 0x0001c40001007387 */ /* 0x0003e80000100800 */
[----:B------:R-:W4:Y:S01]  /*17080*/  LDL.LU R26, [R1+0x684] ;  /* 0x00068400011a7983 */ /* 0x000f220000300800 */
[----:B-1----:R-:W-:Y:S02]  /*17090*/  LEA.HI.X.SX32 R0, R23, R6, 0x1, P4 ;  /* 0x0000000617007211 */ /* 0x002fe400020f0eff */
[----:B------:R-:W-:-:S03]  /*170a0*/  IADD3 R132, P2, PT, R11, R16, RZ ;  /* 0x000000100b847210 */ /* 0x000fc60007f5e0ff */
[----:B------:R1:W-:Y:S02]  /*170b0*/  STL [R1+0x1c8], R0 ;  /* 0x0001c80001007387 */ /* 0x0003e40000100800 */
[----:B-1----:R-:W-:Y:S02]  /*170c0*/  LEA.HI.X.SX32 R0, R16, R6, 0x1, P2 ;  /* 0x0000000610007211 */ /* 0x002fe400010f0eff */
[----:B------:R-:W4:Y:S01]  /*170d0*/  LDL.LU R16, [R1+0x688] ;  /* 0x0006880001107983 */ /* 0x000f220000300800 */
[----:B------:R-:W-:-:S03]  /*170e0*/  IADD3 R130, P3, PT, R11, R17, RZ ;  /* 0x000000110b827210 */ /* 0x000fc60007f7e0ff */
[----:B------:R-:W4:Y:S04]  /*170f0*/  LDL.LU R22, [R1+0x68c] ;  /* 0x00068c0001167983 */ /* 0x000f280000300800 */
[----:B------:R1:W-:Y:S02]  /*17100*/  STL [R1+0x1cc], R0 ;  /* 0x0001cc0001007387 */ /* 0x0003e40000100800 */
[----:B-1----:R-:W-:Y:S02]  /*17110*/  LEA.HI.X.SX32 R0, R17, R6, 0x1, P3 ;  /* 0x0000000611007211 */ /* 0x002fe400018f0eff */
[----:B------:R-:W-:Y:S01]  /*17120*/  IADD3 R128, P5, PT, R11, R20, RZ ;  /* 0x000000140b807210 */ /* 0x000fe20007fbe0ff */
[----:B------:R-:W4:Y:S04]  /*17130*/  LDL.LU R17, [R1+0x690] ;  /* 0x0006900001117983 */ /* 0x000f280000300800 */
[----:B------:R1:W-:Y:S02]  /*17140*/  STL [R1+0x1d0], R0 ;  /* 0x0001d00001007387 */ /* 0x0003e40000100800 */
[----:B-1----:R-:W-:-:S02]  /*17150*/  LEA.HI.X.SX32 R0, R20, R6, 0x1, P5 ;  /* 0x0000000614007211 */ /* 0x002fc400028f0eff */
        /* <DEDUP_REMOVED lines=9> */
[----:B------:R-:W2:Y:S01]  /*171f0*/  LDL.LU R23, [R1+0x6a0] ;  /* 0x0006a00001177983 */ /* 0x000ea20000300800 */
[----:B---3--:R-:W-:-:S03]  /*17200*/  IADD3 R39, P3, PT, R11, R27, RZ ;  /* 0x0000001b0b277210 */ /* 0x008fc60007f7e0ff */
[----:B------:R1:W-:Y:S02]  /*17210*/  STL [R1+0x1dc], R0 ;  /* 0x0001dc0001007387 */ /* 0x0003e40000100800 */
[----:B-1----:R-:W-:Y:S02]  /*17220*/  LEA.HI.X.SX32 R0, R27, R6, 0x1, P3 ;  /* 0x000000061b007211 */ /* 0x002fe400018f0eff */
[----:B------:R-:W3:Y:S01]  /*17230*/  LDL.LU R27, [R1+0x6a4] ;  /* 0x0006a400011b7983 */ /* 0x000ee20000300800 */
[----:B------:R-:W-:-:S04]  /*17240*/  IADD3 R41, P5, PT, R11, R51, RZ ;  /* 0x000000330b297210 */ /* 0x000fc80007fbe0ff */
[----:B------:R-:W-:Y:S01]  /*17250*/  LEA.HI.X.SX32 R2, R51, R6, 0x1, P5 ;  /* 0x0000000633027211 */ /* 0x000fe200028f0eff */
[----:B------:R1:W-:Y:S04]  /*17260*/  STL [R1+0x1e0], R0 ;  /* 0x0001e00001007387 */ /* 0x0003e80000100800 */
[----:B------:R1:W-:Y:S01]  /*17270*/  STL [R1+0x1e4], R2 ;  /* 0x0001e40201007387 */ /* 0x0003e20000100800 */
[----:B------:R-:W-:-:S04]  /*17280*/  IADD3 R43, P4, PT, R11, R33, RZ ;  /* 0x000000210b2b7210 */ /* 0x000fc80007f9e0ff */
[----:B-1----:R-:W-:Y:S02]  /*17290*/  LEA.HI.X.SX32 R0, R33, R6, 0x1, P4 ;  /* 0x0000000621007211 */ /* 0x002fe400020f0eff */
[----:B------:R-:W3:Y:S04]  /*172a0*/  LDL.LU R33, [R1+0x6a8] ;  /* 0x0006a80001217983 */ /* 0x000ee80000300800 */
[----:B------:R1:W-:Y:S01]  /*172b0*/  STL [R1+0x1e8], R0 ;  /* 0x0001e80001007387 */ /* 0x0003e20000100800 */
[----:B----4-:R-:W-:-:S04]  /*172c0*/  IADD3 R45, P2, PT, R11, R34, RZ ;  /* 0x000000220b2d7210 */ /* 0x010fc80007f5e0ff */
[----:B------:R-:W-:Y:S02]  /*172d0*/  LEA.HI.X.SX32 R2, R34, R6, 0x1, P2 ;  /* 0x0000000622027211 */ /* 0x000fe400010f0eff */
[----:B------:R-:W-:-:S03]  /*172e0*/  IADD3 R47, P3, PT, R11, R32, RZ ;  /* 0x000000200b2f7210 */ /* 0x000fc60007f7e0ff */
[----:B------:R-:W-:Y:S01]  /*172f0*/  STL [R1+0x1ec], R2 ;  /* 0x0001ec0201007387 */ /* 0x000fe20000100800 */
[----:B-1----:R-:W-:-:S03]  /*17300*/  LEA.HI.X.SX32 R0, R32, R6, 0x1, P3 ;  /* 0x0000000620007211 */ /* 0x002fc600018f0eff */
[----:B------:R-:W4:Y:S01]  /*17310*/  LDL.LU R83, [R1+0x6ac] ;  /* 0x0006ac0001537983 */ /* 0x000f220000300800 */
[----:B------:R-:W-:-:S03]  /*17320*/  IADD3 R49, P5, PT, R11, R28, RZ ;  /* 0x0000001c0b317210 */ /* 0x000fc60007fbe0ff */
[----:B------:R1:W-:Y:S04]  /*17330*/  STL [R1+0x1f0], R0 ;  /* 0x0001f00001007387 */ /* 0x0003e80000100800 */
[----:B------:R-:W4:Y:S01]  /*17340*/  LDL.LU R34, [R1+0x6b0] ;  /* 0x0006b00001227983 */ /* 0x000f220000300800 */
[----:B------:R-:W-:Y:S02]  /*17350*/  IADD3 R51, P4, PT, R11, R29, RZ ;  /* 0x0000001d0b337210 */ /* 0x000fe40007f9e0ff */
[-C--:B-1----:R-:W-:Y:S02]  /*17360*/  LEA.HI.X.SX32 R0, R28, R6.reuse, 0x1, P5 ;  /* 0x000000061c007211 */ /* 0x082fe400028f0eff */
[----:B------:R-:W-:-:S03]  /*17370*/  LEA.HI.X.SX32 R2, R29, R6, 0x1, P4 ;  /* 0x000000061d027211 */ /* 0x000fc600020f0eff */
[----:B------:R1:W-:Y:S04]  /*17380*/  STL [R1+0x1f4], R0 ;  /* 0x0001f40001007387 */ /* 0x0003e80000100800 */
[----:B------:R-:W-:Y:S01]  /*17390*/  STL [R1+0x1f8], R2 ;  /* 0x0001f80201007387 */ /* 0x000fe20000100800 */
[----:B------:R-:W-:-:S04]  /*173a0*/  IADD3 R53, P2, PT, R11, R14, RZ ;  /* 0x0000000e0b357210 */ /* 0x000fc80007f5e0ff */
[----:B-1----:R-:W-:Y:S02]  /*173b0*/  LEA.HI.X.SX32 R0, R14, R6, 0x1, P2 ;  /* 0x000000060e007211 */ /* 0x002fe400010f0eff */
[----:B------:R-:W4:Y:S01]  /*173c0*/  LDL.LU R14, [R1+0x6b4] ;  /* 0x0006b400010e7983 */ /* 0x000f220000300800 */
[----:B------:R-:W-:-:S03]  /*173d0*/  IADD3 R55, P3, PT, R11, R26, RZ ;  /* 0x0000001a0b377210 */ /* 0x000fc60007f7e0ff */
[----:B------:R1:W-:Y:S04]  /*173e0*/  STL [R1+0x1fc], R0 ;  /* 0x0001fc0001007387 */ /* 0x0003e80000100800 */
[----:B------:R-:W4:Y:S01]  /*173f0*/  LDL.LU R28, [R1+0x6b8] ;  /* 0x0006b800011c7983 */ /* 0x000f220000300800 */
[----:B-1----:R-:W-:-:S05]  /*17400*/  LEA.HI.X.SX32 R0, R26, R6, 0x1, P3 ;  /* 0x000000061a007211 */ /* 0x002fca00018f0eff */
[----:B------:R1:W-:Y:S01]  /*17410*/  STL [R1+0x200], R0 ;  /* 0x0002000001007387 */ /* 0x0003e20000100800 */
[----:B------:R-:W-:-:S04]  /*17420*/  IADD3 R57, P5, PT, R11, R16, RZ ;  /* 0x000000100b397210 */ /* 0x000fc80007fbe0ff */
[----:B-1----:R-:W-:Y:S02]  /*17430*/  LEA.HI.X.SX32 R0, R16, R6, 0x1, P5 ;  /* 0x0000000610007211 */ /* 0x002fe400028f0eff */
[----:B------:R-:W4:Y:S01]  /*17440*/  LDL.LU R16, [R1+0x6bc] ;  /* 0x0006bc0001107983 */ /* 0x000f220000300800 */
[----:B------:R-:W-:-:S03]  /*17450*/  IADD3 R59, P4, PT, R11, R22, RZ ;  /* 0x000000160b3b7210 */ /* 0x000fc60007f9e0ff */
[----:B------:R1:W-:Y:S02]  /*17460*/  STL [R1+0x204], R0 ;  /* 0x0002040001007387 */ /* 0x0003e40000100800 */
[----:B-1----:R-:W-:Y:S02]  /*17470*/  LEA.HI.X.SX32 R0, R22, R6, 0x1, P4 ;  /* 0x0000000616007211 */ /* 0x002fe400020f0eff */
[----:B------:R-:W-:-:S03]  /*17480*/  IADD3 R61, P2, PT, R11, R17, RZ ;  /* 0x000000110b3d7210 */ /* 0x000fc60007f5e0ff */
        /* <DEDUP_REMOVED lines=8> */
[----:B------:R-:W-:-:S04]  /*17510*/  IADD3 R65, P5, PT, R11, R15, RZ ;  /* 0x0000000f0b417210 */ /* 0x000fc80007fbe0ff */
[----:B-1----:R-:W-:Y:S02]  /*17520*/  LEA.HI.X.SX32 R0, R15, R6, 0x1, P5 ;  /* 0x000000060f007211 */ /* 0x002fe400028f0eff */
[----:B------:R-:W4:Y:S04]  /*17530*/  LDL.LU R15, [R1+0x4ac] ;  /* 0x0004ac00010f7983 */ /* 0x000f280000300800 */
[----:B------:R1:W-:Y:S04]  /*17540*/  STL [R1+0x218], R0 ;  /* 0x0002180001007387 */ /* 0x0003e80000100800 */
[----:B------:R-:W4:Y:S04]  /*17550*/  LDL.LU R17, [R1+0x4b0] ;  /* 0x0004b00001117983 */ /* 0x000f280000300800 */
[----:B------:R-:W4:Y:S01]  /*17560*/  LDL.LU R26, [R1+0x4b4] ;  /* 0x0004b400011a7983 */ /* 0x000f220000300800 */
[----:B--2---:R-:W-:-:S04]  /*17570*/  IADD3 R67, P4, PT, R11, R21, RZ ;  /* 0x000000150b437210 */ /* 0x004fc80007f9e0ff */
[-C--:B-1----:R-:W-:Y:S02]  /*17580*/  LEA.HI.X.SX32 R0, R21, R6.reuse, 0x1, P4 ;  /* 0x0000000615007211 */ /* 0x082fe400020f0eff */
[----:B------:R-:W-:Y:S01]  /*17590*/  IADD3 R69, P2, PT, R11, R23, RZ ;  /* 0x000000170b457210 */ /* 0x000fe20007f5e0ff */
[----:B------:R-:W2:Y:S04]  /*175a0*/  LDL.LU R21, [R1+0x4bc] ;  /* 0x0004bc0001157983 */ /* 0x000ea80000300800 */
[----:B------:R1:W-:Y:S02]  /*175b0*/  STL [R1+0x21c], R0 ;  /* 0x00021c0001007387 */ /* 0x0003e40000100800 */
[-C--:B-1----:R-:W-:Y:S02]  /*175c0*/  LEA.HI.X.SX32 R0, R23, R6.reuse, 0x1, P2 ;  /* 0x0000000617007211 */ /* 0x082fe400010f0eff */
[----:B---3--:R-:W-:Y:S01]  /*175d0*/  IADD3 R71, P3, PT, R11, R27, RZ ;  /* 0x0000001b0b477210 */ /* 0x008fe20007f7e0ff */
[----:B------:R-:W3:Y:S04]  /*175e0*/  LDL.LU R23, [R1+0x4c4] ;  /* 0x0004c40001177983 */ /* 0x000ee80000300800 */
[----:B------:R-:W3:Y:S04]  /*175f0*/  LDL.LU R32, [R1+0x754] ;  /* 0x0007540001207983 */ /* 0x000ee80000300800 */
[----:B------:R1:W-:Y:S02]  /*17600*/  STL [R1+0x220], R0 ;  /* 0x0002200001007387 */ /* 0x0003e40000100800 */
[----:B-1----:R-:W-:-:S02]  /*17610*/  LEA.HI.X.SX32 R0, R27, R6, 0x1, P3 ;  /* 0x000000061b007211 */ /* 0x002fc400018f0eff */
[----:B------:R-:W3:Y:S04]  /*17620*/  LDL.LU R27, [R1+0x8bc] ;  /* 0x0008bc00011b7983 */ /* 0x000ee80000300800 */
[----:B------:R-:W3:Y:S04]  /*17630*/  LDL.LU R29, [R1+0x75c] ;  /* 0x00075c00011d7983 */ /* 0x000ee80000300800 */
[----:B------:R1:W-:Y:S04]  /*17640*/  STL [R1+0x224], R0 ;  /* 0x0002240001007387 */ /* 0x0003e80000100800 */
[----:B------:R-:W3:Y:S01]  /*17650*/  LDL.LU R89, [R1+0x6c4] ;  /* 0x0006c40001597983 */ /* 0x000ee20000300800 */
[----:B------:R-:W-:-:S04]  /*17660*/  IADD3 R73, P5, PT, R11, R33, RZ ;  /* 0x000000210b497210 */ /* 0x000fc80007fbe0ff */
[----:B-1----:R-:W-:Y:S02]  /*17670*/  LEA.HI.X.SX32 R0, R33, R6, 0x1, P5 ;  /* 0x0000000621007211 */ /* 0x002fe400028f0eff */
[----:B------:R-:W3:Y:S04]  /*17680*/  LDL.LU R33, [R1+0x758] ;  /* 0x0007580001217983 */ /* 0x000ee80000300800 */
[----:B------:R1:W-:Y:S02]  /*17690*/  STL [R1+0x228], R0 ;  /* 0x0002280001007387 */ /* 0x0003e40000100800 */
[----:B-1----:R-:W1:Y:S01]  /*176a0*/  S2R R0, SR_TID.X ;  /* 0x0000000000007919 */ /* 0x002e620000002100 */
[----:B----4-:R-:W-:-:S04]  /*176b0*/  IADD3 R75, P4, PT, R11, R83, RZ ;  /* 0x000000530b4b7210 */ /* 0x010fc80007f9e0ff */
[----:B------:R-:W-:Y:S02]  /*176c0*/  LEA.HI.X.SX32 R2, R83, R6, 0x1, P4 ;  /* 0x0000000653027211 */ /* 0x000fe400020f0eff */
[----:B------:R-:W-:-:S03]  /*176d0*/  IADD3 R77, P2, PT, R11, R34, RZ ;  /* 0x000000220b4d7210 */ /* 0x000fc60007f5e0ff */
[----:B------:R4:W-:Y:S01]  /*176e0*/  STL [R1+0x22c], R2 ;  /* 0x00022c0201007387 */ /* 0x0009e20000100800 */
[----:B------:R-:W-:-:S05]  /*176f0*/  LEA.HI.X.SX32 R3, R34, R6, 0x1, P2 ;  /* 0x0000000622037211 */ /* 0x000fca00010f0eff */
[----:B------:R-:W-:Y:S01]  /*17700*/  STL [R1+0x230], R3 ;  /* 0x0002300301007387 */ /* 0x000fe20000100800 */
[----:B------:R-:W-:-:S04]  /*17710*/  IADD3 R79, P3, PT, R11, R14, RZ ;  /* 0x0000000e0b4f7210 */ /* 0x000fc80007f7e0ff */
[----:B----4-:R-:W-:Y:S02]  /*17720*/  LEA.HI.X.SX32 R2, R14, R6, 0x1, P3 ;  /* 0x000000060e027211 */ /* 0x010fe400018f0eff */
[----:B------:R-:W-:-:S03]  /*17730*/  IADD3 R81, P5, PT, R11, R28, RZ ;  /* 0x0000001c0b517210 */ /* 0x000fc60007fbe0ff */
[----:B------:R4:W-:Y:S01]  /*17740*/  STL [R1+0x234], R2 ;  /* 0x0002340201007387 */ /* 0x0009e20000100800 */
[----:B-1----:R-:W-:Y:S02]  /*17750*/  SHF.R.U32.HI R14, RZ, 0x6, R0 ;  /* 0x00000006ff0e7819 */ /* 0x002fe40000011600 */
[----:B----4-:R-:W-:-:S05]  /*17760*/  LEA.HI.X.SX32 R2, R28, R6, 0x1, P5 ;  /* 0x000000061c027211 */ /* 0x010fca00028f0eff */
[----:B------:R-:W-:Y:S01]  /*17770*/  STL [R1+0x238], R2 ;  /* 0x0002380201007387 */ /* 0x000fe20000100800 */
[----:B------:R-:W-:-:S04]  /*17780*/  IADD3 R83, P4, PT, R11, R16, RZ ;  /* 0x000000100b537210 */ /* 0x000fc80007f9e0ff */
[----:B------:R-:W-:-:S05]  /*17790*/  LEA.HI.X.SX32 R0, R16, R6, 0x1, P4 ;  /* 0x0000000610007211 */ /* 0x000fca00020f0eff */
[----:B------:R1:W-:Y:S02]  /*177a0*/  STL [R1+0x23c], R0 ;  /* 0x00023c0001007387 */ /* 0x0003e40000100800 */
[----:B-1----:R-:W1:Y:S01]  /*177b0*/  S2R R0, SR_TID.X ;  /* 0x0000000000007919 */ /* 0x002e620000002100 */
[----:B------:R-:W-:-:S04]  /*177c0*/  SGXT.U32 R14, R14, 0x1 ;  /* 0x000000010e0e781a */ /* 0x000fc80000000000 */
[----:B------:R-:W-:Y:S02]  /*177d0*/  LOP3.LUT R14, R14, 0x3e, RZ, 0xfc, !PT ;  /* 0x0000003e0e0e7812 */ /* 0x000fe400078efcff */
[----:B------:R-:W-:-:S03]  /*177e0*/  SHF.R.S32.HI R6, RZ, 0x1f, R242 ;  /* 0x0000001fff067819 */ /* 0x000fc600000114f2 */
[----:B------:R-:W-:Y:S01]  /*177f0*/  IMAD R87, R14, R12, RZ ;  /* 0x0000000c0e577224 */ /* 0x000fe200078e02ff */
[----:B------:R-:W-:-:S04]  /*17800*/  IADD3 R12, P2, PT, R242, R22, RZ ;  /* 0x00000016f20c7210 */ /* 0x000fc80007f5e0ff */
[----:B------:R-:W-:Y:S02]  /*17810*/  LEA.HI.X.SX32 R11, R22, R6, 0x1, P2 ;  /* 0x00000006160b7211 */ /* 0x000fe400010f0eff */
[----:B------:R-:W-:-:S04]  /*17820*/  IADD3 R14, P5, PT, R242, R20, RZ ;  /* 0x00000014f20e7210 */ /* 0x000fc80007fbe0ff */
[----:B------:R-:W-:Y:S02]  /*17830*/  LEA.HI.X.SX32 R197, R20, R6, 0x1, P5 ;  /* 0x0000000614c57211 */ /* 0x000fe400028f0eff */
[----:B-1----:R-:W-:-:S04]  /*17840*/  SHF.R.U32.HI R95, RZ, 0x6, R0 ;  /* 0x00000006ff5f7819 */ /* 0x002fc80000011600 */
[----:B------:R-:W-:Y:S02]  /*17850*/  SGXT.U32 R95, R95, 0x1 ;  /* 0x000000015f5f781a */ /* 0x000fe40000000000 */
[----:B------:R-:W-:-:S04]  /*17860*/  IADD3 R20, P2, PT, R242, R26, RZ ;  /* 0x0000001af2147210 */ /* 0x000fc80007f5e0ff */
[-C--:B------:R-:W-:Y:S02]  /*17870*/  LEA.HI.X.SX32 R19, R26, R6.reuse, 0x1, P2 ;  /* 0x000000061a137211 */ /* 0x080fe400010f0eff */
[----:B------:R-:W-:Y:S02]  /*17880*/  IADD3 R16, P3, PT, R242, R15, RZ ;  /* 0x0000000ff2107210 */ /* 0x000fe40007f7e0ff */
[----:B------:R-:W-:Y:S02]  /*17890*/  LOP3.LUT R95, R95, 0x3c, RZ, 0xfc, !PT ;  /* 0x0000003c5f5f7812 */ /* 0x000fe400078efcff */
[----:B------:R-:W-:Y:S02]  /*178a0*/  SHF.R.U32.HI R93, RZ, 0x6, R0 ;  /* 0x00000006ff5d7819 */ /* 0x000fe40000011600 */
[----:B------:R-:W-:Y:S01]  /*178b0*/  LEA.HI.X.SX32 R15, R15, R6, 0x1, P3 ;  /* 0x000000060f0f7211 */ /* 0x000fe200018f0eff */
[----:B------:R-:W-:Y:S01]  /*178c0*/  IMAD R7, R95, UR4, RZ ;  /* 0x000000045f077c24 */ /* 0x000fe2000f8e02ff */
[----:B------:R-:W-:-:S02]  /*178d0*/  SGXT.U32 R93, R93, 0x1 ;  /* 0x000000015d5d781a */ /* 0x000fc40000000000 */
[----:B------:R-:W-:Y:S02]  /*178e0*/  SHF.R.U32.HI R95, RZ, 0x6, R0 ;  /* 0x00000006ff5f7819 */ /* 0x000fe40000011600 */
[----:B------:R-:W-:Y:S02]  /*178f0*/  IADD3 R18, P4, PT, R242, R17, RZ ;  /* 0x00000011f2127210 */ /* 0x000fe40007f9e0ff */
[----:B------:R-:W-:Y:S02]  /*17900*/  LOP3.LUT R93, R93, 0x3a, RZ, 0xfc, !PT ;  /* 0x0000003a5d5d7812 */ /* 0x000fe400078efcff */
[----:B------:R-:W-:Y:S02]  /*17910*/  SGXT.U32 R95, R95, 0x1 ;  /* 0x000000015f5f781a */ /* 0x000fe40000000000 */
[----:B------:R-:W-:Y:S01]  /*17920*/  LEA.HI.X.SX32 R17, R17, R6, 0x1, P4 ;  /* 0x0000000611117211 */ /* 0x000fe200020f0eff */
[----:B------:R-:W-:Y:S01]  /*17930*/  IMAD R93, R93, UR5, RZ ;  /* 0x000000055d5d7c24 */ /* 0x000fe2000f8e02ff */
[----:B------:R-:W-:-:S05]  /*17940*/  LOP3.LUT R95, R95, 0x36, RZ, 0xfc, !PT ;  /* 0x000000365f5f7812 */ /* 0x000fca00078efcff */
[----:B------:R-:W-:Y:S01]  /*17950*/  IMAD R95, R95, UR7, RZ ;  /* 0x000000075f5f7c24 */ /* 0x000fe2000f8e02ff */
[--C-:B------:R-:W-:Y:S02]  /*17960*/  SHF.R.U32.HI R99, RZ, 0x6, R0.reuse ;  /* 0x00000006ff637819 */ /* 0x100fe40000011600 */
[--C-:B------:R-:W-:Y:S02]  /*17970*/  SHF.R.U32.HI R101, RZ, 0x6, R0.reuse ;  /* 0x00000006ff657819 */ /* 0x100fe40000011600 */
[----:B------:R-:W-:Y:S02]  /*17980*/  SHF.R.U32.HI R105, RZ, 0x6, R0 ;  /* 0x00000006ff697819 */ /* 0x000fe40000011600 */
[----:B--2---:R-:W-:-:S04]  /*17990*/  IADD3 R22, P3, PT, R242, R21, RZ ;  /* 0x00000015f2167210 */ /* 0x004fc80007f7e0ff */
[----:B------:R-:W-:Y:S02]  /*179a0*/  LEA.HI.X.SX32 R21, R21, R6, 0x1, P3 ;  /* 0x0000000615157211 */ /* 0x000fe400018f0eff */
[----:B---3--:R-:W-:-:S04]  /*179b0*/  IADD3 R26, P2, PT, R242, R32, RZ ;  /* 0x00000020f21a7210 */ /* 0x008fc80007f5e0ff */
[----:B------:R-:W-:Y:S02]  /*179c0*/  LEA.HI.X.SX32 R25, R32, R6, 0x1, P2 ;  /* 0x0000000620197211 */ /* 0x000fe400010f0eff */
[C---:B------:R-:W-:Y:S02]  /*179d0*/  IADD3 R24, P4, PT, R242.reuse, R23, RZ ;  /* 0x00000017f2187210 */ /* 0x040fe40007f9e0ff */
[C---:B------:R-:W-:Y:S02]  /*179e0*/  IADD3 R28, P3, PT, R242.reuse, R27, RZ ;  /* 0x0000001bf21c7210 */ /* 0x040fe40007f7e0ff */
[----:B------:R-:W-:-:S04]  /*179f0*/  IADD3 R32, P2, PT, R242, R89, RZ ;  /* 0x00000059f2207210 */ /* 0x000fc80007f5e0ff */
[----:B------:R-:W-:Y:S02]  /*17a00*/  LEA.HI.X.SX32 R31, R89, R6, 0x1, P2 ;  /* 0x00000006591f7211 */ /* 0x000fe400010f0eff */
[----:B------:R-:W-:-:S04]  /*17a10*/  SHF.R.U32.HI R89, RZ, 0x6, R0 ;  /* 0x00000006ff597819 */ /* 0x000fc80000011600 */
[----:B------:R-:W-:Y:S02]  /*17a20*/  SGXT.U32 R89, R89, 0x1 ;  /* 0x000000015959781a */ /* 0x000fe40000000000 */
[-C--:B------:R-:W-:Y:S02]  /*17a30*/  LEA.HI.X.SX32 R27, R27, R6.reuse, 0x1, P3 ;  /* 0x000000061b1b7211 */ /* 0x080fe400018f0eff */
[----:B------:R-:W-:Y:S02]  /*17a40*/  LOP3.LUT R89, R89, 0x38, RZ, 0xfc, !PT ;  /* 0x0000003859597812 */ /* 0x000fe400078efcff */
[C---:B------:R-:W-:Y:S02]  /*17a50*/  IADD3 R34, P3, PT, R242.reuse, R33, RZ ;  /* 0x00000021f2227210 */ /* 0x040fe40007f7e0ff */
[----:B------:R-:W-:Y:S01]  /*17a60*/  IADD3 R85, P2, PT, R242, R87, RZ ;  /* 0x00000057f2557210 */ /* 0x000fe20007f5e0ff */
[----:B------:R-:W-:Y:S01]  /*17a70*/  IMAD R97, R89, UR6, RZ ;  /* 0x0000000659617c24 */ /* 0x000fe2000f8e02ff */
[----:B------:R-:W-:-:S02]  /*17a80*/  LEA.HI.X.SX32 R23, R23, R6, 0x1, P4 ;  /* 0x0000000617177211 */ /* 0x000fc400020f0eff */
[C---:B------:R-:W-:Y:S02]  /*17a90*/  IADD3 R30, P4, PT, R242.reuse, R29, RZ ;  /* 0x0000001df21e7210 */ /* 0x040fe40007f9e0ff */
[-C--:B------:R-:W-:Y:S02]  /*17aa0*/  LEA.HI.X.SX32 R33, R33, R6.reuse, 0x1, P3 ;  /* 0x0000000621217211 */ /* 0x080fe400018f0eff */
[-C--:B------:R-:W-:Y:S02]  /*17ab0*/  LEA.HI.X.SX32 R2, R87, R6.reuse, 0x1, P2 ;  /* 0x0000000657027211 */ /* 0x080fe400010f0eff */
[C---:B------:R-:W-:Y:S02]  /*17ac0*/  IADD3 R87, P2, PT, R242.reuse, R7, RZ ;  /* 0x00000007f2577210 */ /* 0x040fe40007f5e0ff */
[----:B------:R-:W-:Y:S02]  /*17ad0*/  IADD3 R89, P3, PT, R242, R93, RZ ;  /* 0x0000005df2597210 */ /* 0x000fe40007f7e0ff */
[----:B------:R-:W-:-:S02]  /*17ae0*/  LEA.HI.X.SX32 R29, R29, R6, 0x1, P4 ;  /* 0x000000061d1d7211 */ /* 0x000fc400020f0eff */
[C---:B------:R-:W-:Y:S02]  /*17af0*/  IADD3 R91, P4, PT, R242.reuse, R97, RZ ;  /* 0x00000061f25b7210 */ /* 0x040fe40007f9e0ff */
[-C--:B------:R-:W-:Y:S02]  /*17b00*/  LEA.HI.X.SX32 R4, R7, R6.reuse, 0x1, P2 ;  /* 0x0000000607047211 */ /* 0x080fe400010f0eff */
[-C--:B------:R-:W-:Y:S02]  /*17b10*/  LEA.HI.X.SX32 R3, R93, R6.reuse, 0x1, P3 ;  /* 0x000000065d037211 */ /* 0x080fe400018f0eff */
[----:B------:R-:W-:Y:S01]  /*17b20*/  IADD3 R93, P2, PT, R242, R95, RZ ;  /* 0x0000005ff25d7210 */ /* 0x000fe20007f5e0ff */
[----:B------:R1:W-:Y:S03]  /*17b30*/  STL [R1+0x240], R2 ;  /* 0x0002400201007387 */ /* 0x0003e60000100800 */
[-C--:B------:R-:W-:Y:S01]  /*17b40*/  LEA.HI.X.SX32 R0, R95, R6.reuse, 0x1, P2 ;  /* 0x000000065f007211 */ /* 0x080fe200010f0eff */
[----:B------:R-:W-:Y:S01]  /*17b50*/  STL [R1+0x244], R4 ;  /* 0x0002440401007387 */ /* 0x000fe20000100800 */
[----:B-1----:R-:W-:-:S03]  /*17b60*/  LEA.HI.X.SX32 R2, R97, R6, 0x1, P4 ;  /* 0x0000000661027211 */ /* 0x002fc600020f0eff */
[----:B------:R-:W-:Y:S04]  /*17b70*/  STL [R1+0x248], R3 ;  /* 0x0002480301007387 */ /* 0x000fe80000100800 */
[----:B------:R-:W-:Y:S04]  /*17b80*/  STL [R1+0x24c], R2 ;  /* 0x00024c0201007387 */ /* 0x000fe80000100800 */
[----:B------:R1:W-:Y:S02]  /*17b90*/  STL [R1+0x250], R0 ;  /* 0x0002500001007387 */ /* 0x0003e40000100800 */
[----:B-1----:R-:W1:Y:S01]  /*17ba0*/  S2R R0, SR_TID.X ;  /* 0x0000000000007919 */ /* 0x002e620000002100 */
[----:B------:R-:W-:-:S02]  /*17bb0*/  SGXT.U32 R105, R105, 0x1 ;  /* 0x000000016969781a */ /* 0x000fc40000000000 */
[----:B------:R-:W-:Y:S02]  /*17bc0*/  SGXT.U32 R101, R101, 0x1 ;  /* 0x000000016565781a */ /* 0x000fe40000000000 */
[----:B------:R-:W-:Y:S02]  /*17bd0*/  SGXT.U32 R99, R99, 0x1 ;  /* 0x000000016363781a */ /* 0x000fe40000000000 */
[----:B------:R-:W-:Y:S02]  /*17be0*/  LOP3.LUT R105, R105, 0x34, RZ, 0xfc, !PT ;  /* 0x0000003469697812 */ /* 0x000fe400078efcff */
[----:B------:R-:W-:Y:S02]  /*17bf0*/  LOP3.LUT R101, R101, 0x32, RZ, 0xfc, !PT ;  /* 0x0000003265657812 */ /* 0x000fe400078efcff */
[----:B------:R-:W-:Y:S01]  /*17c00*/  LOP3.LUT R99, R99, 0x30, RZ, 0xfc, !PT ;  /* 0x0000003063637812 */ /* 0x000fe200078efcff */
[----:B------:R-:W-:Y:S02]  /*17c10*/  IMAD R7, R105, UR9, RZ ;  /* 0x0000000969077c24 */ /* 0x000fe4000f8e02ff */
[----:B------:R-:W-:-:S02]  /*17c20*/  IMAD R101, R101, UR14, RZ ;  /* 0x0000000e65657c24 */ /* 0x000fc4000f8e02ff */
[----:B------:R-:W-:Y:S01]  /*17c30*/  IMAD R103, R99, UR15, RZ ;  /* 0x0000000f63677c24 */ /* 0x000fe2000f8e02ff */
[C---:B------:R-:W-:Y:S02]  /*17c40*/  IADD3 R95, P2, PT, R242.reuse, R7, RZ ;  /* 0x00000007f25f7210 */ /* 0x040fe40007f5e0ff */
[----:B------:R-:W-:Y:S02]  /*17c50*/  IADD3 R97, P3, PT, R242, R101, RZ ;  /* 0x00000065f2617210 */ /* 0x000fe40007f7e0ff */
[--C-:B-1----:R-:W-:Y:S02]  /*17c60*/  SHF.R.U32.HI R113, RZ, 0x6, R0.reuse ;  /* 0x00000006ff717819 */ /* 0x102fe40000011600 */
[----:B------:R-:W-:Y:S02]  /*17c70*/  SHF.R.U32.HI R107, RZ, 0x6, R0 ;  /* 0x00000006ff6b7819 */ /* 0x000fe40000011600 */
[----:B------:R-:W-:Y:S02]  /*17c80*/  SGXT.U32 R113, R113, 0x1 ;  /* 0x000000017171781a */ /* 0x000fe40000000000 */
[----:B------:R-:W-:-:S02]  /*17c90*/  SGXT.U32 R107, R107, 0x1 ;  /* 0x000000016b6b781a */ /* 0x000fc40000000000 */
[--C-:B------:R-:W-:Y:S02]  /*17ca0*/  SHF.R.U32.HI R111, RZ, 0x6, R0.reuse ;  /* 0x00000006ff6f7819 */ /* 0x100fe40000011600 */
[----:B------:R-:W-:Y:S02]  /*17cb0*/  LOP3.LUT R113, R113, 0x2e, RZ, 0xfc, !PT ;  /* 0x0000002e71717812 */ /* 0x000fe400078efcff */
[----:B------:R-:W-:Y:S02]  /*17cc0*/  LOP3.LUT R107, R107, 0x2c, RZ, 0xfc, !PT ;  /* 0x0000002c6b6b7812 */ /* 0x000fe400078efcff */
[--C-:B------:R-:W-:Y:S02]  /*17cd0*/  SHF.R.U32.HI R105, RZ, 0x6, R0.reuse ;  /* 0x00000006ff697819 */ /* 0x100fe40000011600 */
[----:B------:R-:W-:Y:S02]  /*17ce0*/  SGXT.U32 R111, R111, 0x1 ;  /* 0x000000016f6f781a */ /* 0x000fe40000000000 */
[----:B------:R-:W-:Y:S01]  /*17cf0*/  SHF.R.U32.HI R115, RZ, 0x6, R0 ;  /* 0x00000006ff737819 */ /* 0x000fe20000011600 */
[----:B------:R-:W-:Y:S01]  /*17d00*/  IMAD R109, R113, UR16, RZ ;  /* 0x00000010716d7c24 */ /* 0x000fe2000f8e02ff */
[----:B------:R-:W-:Y:S01]  /*17d10*/  IADD3 R99, P4, PT, R242, R103, RZ ;  /* 0x00000067f2637210 */ /* 0x000fe20007f9e0ff */
[----:B------:R-:W-:Y:S01]  /*17d20*/  IMAD R107, R107, UR17, RZ ;  /* 0x000000116b6b7c24 */ /* 0x000fe2000f8e02ff */
[----:B------:R-:W-:-:S02]  /*17d30*/  LEA.HI.X.SX32 R4, R7, R6, 0x1, P2 ;  /* 0x0000000607047211 */ /* 0x000fc400010f0eff */
[----:B------:R-:W-:Y:S02]  /*17d40*/  SGXT.U32 R105, R105, 0x1 ;  /* 0x000000016969781a */ /* 0x000fe40000000000 */
[----:B------:R-:W-:Y:S02]  /*17d50*/  LOP3.LUT R111, R111, 0x2a, RZ, 0xfc, !PT ;  /* 0x0000002a6f6f7812 */ /* 0x000fe400078efcff */
[----:B------:R-:W-:Y:S02]  /*17d60*/  SGXT.U32 R115, R115, 0x1 ;  /* 0x000000017373781a */ /* 0x000fe40000000000 */
[-C--:B------:R-:W-:Y:S02]  /*17d70*/  LEA.HI.X.SX32 R3, R101, R6.reuse, 0x1, P3 ;  /* 0x0000000665037211 */ /* 0x080fe400018f0eff */
[----:B------:R-:W-:Y:S02]  /*17d80*/  LEA.HI.X.SX32 R2, R103, R6, 0x1, P4 ;  /* 0x0000000667027211 */ /* 0x000fe400020f0eff */
[----:B------:R-:W-:-:S02]  /*17d90*/  IADD3 R101, P2, PT, R242, R109, RZ ;  /* 0x0000006df2657210 */ /* 0x000fc40007f5e0ff */
[--C-:B------:R-:W-:Y:S01]  /*17da0*/  SHF.R.U32.HI R113, RZ, 0x6, R0.reuse ;  /* 0x00000006ff717819 */ /* 0x100fe20000011600 */
[----:B------:R-:W-:Y:S01]  /*17db0*/  STL [R1+0x254], R4 ;  /* 0x0002540401007387 */ /* 0x000fe20000100800 */
[----:B------:R-:W-:Y:S01]  /*17dc0*/  LOP3.LUT R105, R105, 0x28, RZ, 0xfc, !PT ;  /* 0x0000002869697812 */ /* 0x000fe200078efcff */
[----:B------:R-:W-:Y:S01]  /*17dd0*/  IMAD R7, R111, UR18, RZ ;  /* 0x000000126f077c24 */ /* 0x000fe2000f8e02ff */
[C---:B------:R-:W-:Y:S02]  /*17de0*/  IADD3 R103, P3, PT, R242.reuse, R107, RZ ;  /* 0x0000006bf2677210 */ /* 0x040fe40007f7e0ff */
[----:B------:R-:W-:Y:S02]  /*17df0*/  SHF.R.U32.HI R117, RZ, 0x6, R0 ;  /* 0x00000006ff757819 */ /* 0x000fe40000011600 */
[----:B------:R-:W-:Y:S01]  /*17e00*/  LOP3.LUT R115, R115, 0x22, RZ, 0xfc, !PT ;  /* 0x0000002273737812 */ /* 0x000fe200078efcff */
[----:B------:R1:W-:Y:S01]  /*17e10*/  STL [R1+0x258], R3 ;  /* 0x0002580301007387 */ /* 0x0003e20000100800 */
[----:B------:R-:W-:Y:S01]  /*17e20*/  SGXT.U32 R113, R113, 0x1 ;  /* 0x000000017171781a */ /* 0x000fe20000000000 */
[----:B------:R-:W-:Y:S01]  /*17e30*/  IMAD R111, R105, UR19, RZ ;  /* 0x00000013696f7c24 */ /* 0x000fe2000f8e02ff */
[----:B------:R-:W-:Y:S01]  /*17e40*/  SGXT.U32 R117, R117, 0x1 ;  /* 0x000000017575781a */ /* 0x000fe20000000000 */
[----:B------:R2:W-:Y:S01]  /*17e50*/  STL [R1+0x25c], R2 ;  /* 0x00025c0201007387 */ /* 0x0005e20000100800 */
[----:B------:R-:W-:Y:S01]  /*17e60*/  IMAD R119, R115, UR26, RZ ;  /* 0x0000001a73777c24 */ /* 0x000fe2000f8e02ff */
[----:B------:R-:W-:-:S02]  /*17e70*/  IADD3 R105, P4, PT, R242, R7, RZ ;  /* 0x00000007f2697210 */ /* 0x000fc40007f9e0ff */
[-C--:B-1----:R-:W-:Y:S02]  /*17e80*/  LEA.HI.X.SX32 R3, R109, R6.reuse, 0x1, P2 ;  /* 0x000000066d037211 */ /* 0x082fe400010f0eff */
[--C-:B------:R-:W-:Y:S02]  /*17e90*/  SHF.R.U32.HI R115, RZ, 0x6, R0.reuse ;  /* 0x00000006ff737819 */ /* 0x100fe40000011600 */
[----:B--2---:R-:W-:Y:S01]  /*17ea0*/  LEA.HI.X.SX32 R2, R107, R6, 0x1, P3 ;  /* 0x000000066b027211 */ /* 0x004fe200018f0eff */
[----:B------:R-:W-:Y:S01]  /*17eb0*/  STL [R1+0x260], R3 ;  /* 0x0002600301007387 */ /* 0x000fe20000100800 */
[----:B------:R-:W-:Y:S02]  /*17ec0*/  LOP3.LUT R113, R113, 0x26, RZ, 0xfc, !PT ;  /* 0x0000002671717812 */ /* 0x000fe400078efcff */
[----:B------:R-:W-:Y:S01]  /*17ed0*/  LOP3.LUT R117, R117, 0x24, RZ, 0xfc, !PT ;  /* 0x0000002475757812 */ /* 0x000fe200078efcff */
[----:B------:R1:W-:Y:S01]  /*17ee0*/  STL [R1+0x264], R2 ;  /* 0x0002640201007387 */ /* 0x0003e20000100800 */
[----:B------:R-:W-:Y:S01]  /*17ef0*/  SGXT.U32 R115, R115, 0x1 ;  /* 0x000000017373781a */ /* 0x000fe20000000000 */
[----:B------:R-:W-:Y:S01]  /*17f00*/  IMAD R113, R113, UR24, RZ ;  /* 0x0000001871717c24 */ /* 0x000fe2000f8e02ff */
[----:B------:R-:W-:-:S02]  /*17f10*/  SHF.R.U32.HI R121, RZ, 0x6, R0 ;  /* 0x00000006ff797819 */ /* 0x000fc40000011600 */
[----:B------:R-:W-:Y:S02]  /*17f20*/  IADD3 R107, P2, PT, R242, R111, RZ ;  /* 0x0000006ff26b7210 */ /* 0x000fe40007f5e0ff */
[----:B-1----:R-:W-:Y:S01]  /*17f30*/  LEA.HI.X.SX32 R2, R7, R6, 0x1, P4 ;  /* 0x0000000607027211 */ /* 0x002fe200020f0eff */
[----:B------:R-:W-:Y:S01]  /*17f40*/  IMAD R7, R117, UR25, RZ ;  /* 0x0000001975077c24 */ /* 0x000fe2000f8e02ff */
[----:B------:R-:W-:Y:S02]  /*17f50*/  LOP3.LUT R115, R115, 0x20, RZ, 0xfc, !PT ;  /* 0x0000002073737812 */ /* 0x000fe400078efcff */
[----:B------:R-:W-:Y:S01]  /*17f60*/  SGXT.U32 R121, R121, 0x1 ;  /* 0x000000017979781a */ /* 0x000fe20000000000 */
[----:B------:R1:W-:Y:S02]  /*17f70*/  STL [R1+0x268], R2 ;  /* 0x0002680201007387 */ /* 0x0003e40000100800 */
[----:B------:R-:W-:Y:S01]  /*17f80*/  IMAD R117, R115, UR27, RZ ;  /* 0x0000001b73757c24 */ /* 0x000fe2000f8e02ff */
[----:B------:R-:W-:-:S02]  /*17f90*/  LOP3.LUT R121, R121, 0x1e, RZ, 0xfc, !PT ;  /* 0x0000001e79797812 */ /* 0x000fc400078efcff */
[-C--:B-1----:R-:W-:Y:S02]  /*17fa0*/  LEA.HI.X.SX32 R2, R111, R6.reuse, 0x1, P2 ;  /* 0x000000066f027211 */ /* 0x082fe400010f0eff */
[C---:B------:R-:W-:Y:S02]  /*17fb0*/  IADD3 R109, P2, PT, R242.reuse, R113, RZ ;  /* 0x00000071f26d7210 */ /* 0x040fe40007f5e0ff */
[C---:B------:R-:W-:Y:S01]  /*17fc0*/  IADD3 R111, P3, PT, R242.reuse, R7, RZ ;  /* 0x00000007f26f7210 */ /* 0x040fe20007f7e0ff */
[----:B------:R1:W-:Y:S01]  /*17fd0*/  STL [R1+0x26c], R2 ;  /* 0x00026c0201007387 */ /* 0x0003e20000100800 */
[----:B------:R-:W-:Y:S02]  /*17fe0*/  LEA.HI.X.SX32 R3, R113, R6, 0x1, P2 ;  /* 0x0000000671037211 */ /* 0x000fe400010f0eff */
[----:B------:R-:W-:-:S03]  /*17ff0*/  IADD3 R113, P2, PT, R242, R119, RZ ;  /* 0x00000077f2717210 */ /* 0x000fc60007f5e0ff */
[----:B------:R-:W-:Y:S01]  /*18000*/  STL [R1+0x270], R3 ;  /* 0x0002700301007387 */ /* 0x000fe20000100800 */
[----:B-1----:R-:W-:Y:S01]  /*18010*/  LEA.HI.X.SX32 R2, R7, R6, 0x1, P3 ;  /* 0x0000000607027211 */ /* 0x002fe200018f0eff */
[----:B------:R-:W-:Y:S01]  /*18020*/  IMAD R7, R121, UR28, RZ ;  /* 0x0000001c79077c24 */ /* 0x000fe2000f8e02ff */
[----:B------:R-:W-:-:S03]  /*18030*/  IADD3 R115, P3, PT, R242, R117, RZ ;  /* 0x00000075f2737210 */ /* 0x000fc60007f7e0ff */
[----:B------:R1:W-:Y:S01]  /*18040*/  STL [R1+0x274], R2 ;  /* 0x0002740201007387 */ /* 0x0003e20000100800 */
[-C--:B------:R-:W-:Y:S02]  /*18050*/  LEA.HI.X.SX32 R5, R117, R6.reuse, 0x1, P3 ;  /* 0x0000000675057211 */ /* 0x080fe400018f0eff */
[----:B-1----:R-:W-:Y:S02]  /*18060*/  LEA.HI.X.SX32 R2, R119, R6, 0x1, P2 ;  /* 0x0000000677027211 */ /* 0x002fe400010f0eff */
[----:B------:R-:W-:-:S03]  /*18070*/  IADD3 R117, P2, PT, R242, R7, RZ ;  /* 0x00000007f2757210 */ /* 0x000fc60007f5e0ff */
[----:B------:R1:W-:Y:S01]  /*18080*/  STL [R1+0x278], R2 ;  /* 0x0002780201007387 */ /* 0x0003e20000100800 */
[----:B------:R-:W-:-:S03]  /*18090*/  LEA.HI.X.SX32 R4, R7, R6, 0x1, P2 ;  /* 0x0000000607047211 */ /* 0x000fc600010f0eff */
[----:B------:R-:W2:Y:S01]  /*180a0*/  LDL.LU R7, [R1+0x3e0] ;  /* 0x0003e00001077983 */ /* 0x000ea20000300800 */
[C---:B------:R-:W-:Y:S01]  /*180b0*/  SHF.L.U64.HI R195, R193.reuse, 0x2, R195 ;  /* 0x00000002c1c37819 */ /* 0x040fe200000102c3 */
[----:B------:R-:W-:Y:S01]  /*180c0*/  IMAD.SHL.U32 R193, R193, 0x4, RZ ;  /* 0x00000004c1c17824 */ /* 0x000fe200078e00ff */
[C---:B------:R-:W-:Y:S01]  /*180d0*/  SHF.L.U64.HI R191, R190.reuse, 0x2, R191 ;  /* 0x00000002bebf7819 */ /* 0x040fe200000102bf */
[----:B------:R-:W-:Y:S01]  /*180e0*/  IMAD.SHL.U32 R190, R190, 0x4, RZ ;  /* 0x00000004bebe7824 */ /* 0x000fe200078e00ff */
[C---:B------:R-:W-:Y:S01]  /*180f0*/  SHF.L.U64.HI R189, R187.reuse, 0x2, R189 ;  /* 0x00000002bbbd7819 */ /* 0x040fe200000102bd */
[----:B------:R-:W-:Y:S01]  /*18100*/  STL [R1+0x140], R195 ;  /* 0x000140c301007387 */ /* 0x000fe20000100800 */
[----:B------:R-:W-:Y:S01]  /*18110*/  IMAD.SHL.U32 R187, R187, 0x4, RZ ;  /* 0x00000004bbbb7824 */ /* 0x000fe200078e00ff */
[C---:B------:R-:W-:Y:S01]  /*18120*/  SHF.L.U64.HI R185, R183.reuse, 0x2, R185 ;  /* 0x00000002b7b97819 */ /* 0x040fe200000102b9 */
[----:B------:R-:W-:Y:S01]  /*18130*/  IMAD.SHL.U32 R183, R183, 0x4, RZ ;  /* 0x00000004b7b77824 */ /* 0x000fe200078e00ff */
[----:B------:R-:W-:Y:S01]  /*18140*/  STL [R1+0x13c], R193 ;  /* 0x00013cc101007387 */ /* 0x000fe20000100800 */
[C---:B------:R-:W-:Y:S01]  /*18150*/  SHF.L.U64.HI R181, R179.reuse, 0x2, R181 ;  /* 0x00000002b3b57819 */ /* 0x040fe200000102b5 */
[----:B------:R-:W-:-:S02]  /*18160*/  IMAD.SHL.U32 R179, R179, 0x4, RZ ;  /* 0x00000004b3b37824 */ /* 0x000fc400078e00ff */
[----:B------:R-:W-:Y:S01]  /*18170*/  STL [R1+0x138], R191 ;  /* 0x000138bf01007387 */ /* 0x000fe20000100800 */
[----:B------:R-:W-:-:S03]  /*18180*/  SHF.L.U64.HI R177, R175, 0x2, R177 ;  /* 0x00000002afb17819 */ /* 0x000fc600000102b1 */
[----:B------:R-:W-:Y:S01]  /*18190*/  STL [R1+0x134], R190 ;  /* 0x000134be01007387 */ /* 0x000fe20000100800 */
[----:B------:R-:W-:-:S03]  /*181a0*/  IMAD.SHL.U32 R175, R175, 0x4, RZ ;  /* 0x00000004afaf7824 */ /* 0x000fc600078e00ff */
        /* <DEDUP_REMOVED lines=35> */
[--C-:B------:R-:W-:Y:S01]  /*183e0*/  SHF.R.U32.HI R124, RZ, 0x6, R0.reuse ;  /* 0x00000006ff7c7819 */ /* 0x100fe20000011600 */
[----:B------:R-:W-:Y:S02]  /*183f0*/  IMAD.SHL.U32 R139, R139, 0x4, RZ ;  /* 0x000000048b8b7824 */ /* 0x000fe400078e00ff */
[----:B------:R-:W-:Y:S01]  /*18400*/  STL [R1+0xe8], R153 ;  /* 0x0000e89901007387 */ /* 0x000fe20000100800 */
[----:B------:R-:W-:-:S03]  /*18410*/  SHF.R.U32.HI R121, RZ, 0x6, R0 ;  /* 0x00000006ff797819 */ /* 0x000fc60000011600 */
[----:B------:R-:W-:Y:S01]  /*18420*/  STL [R1+0xe4], R151 ;  /* 0x0000e49701007387 */ /* 0x000fe20000100800 */
[----:B------:R-:W-:Y:S02]  /*18430*/  SHF.R.U32.HI R123, RZ, 0x6, R0 ;  /* 0x00000006ff7b7819 */ /* 0x000fe40000011600 */
[C---:B------:R-:W-:Y:S01]  /*18440*/  SHF.L.U64.HI R137, R135.reuse, 0x2, R137 ;  /* 0x0000000287897819 */ /* 0x040fe20000010289 */
[----:B------:R-:W-:Y:S01]  /*18450*/  STL [R1+0xe0], R149 ;  /* 0x0000e09501007387 */ /* 0x000fe20000100800 */
[----:B------:R-:W-:Y:S01]  /*18460*/  IMAD.SHL.U32 R135, R135, 0x4, RZ ;  /* 0x0000000487877824 */ /* 0x000fe200078e00ff */
[C---:B------:R-:W-:Y:S02]  /*18470*/  SHF.L.U64.HI R133, R131.reuse, 0x2, R133 ;  /* 0x0000000283857819 */ /* 0x040fe40000010285 */
[----:B------:R-:W-:Y:S01]  /*18480*/  STL [R1+0xdc], R147 ;  /* 0x0000dc9301007387 */ /* 0x000fe20000100800 */
[----:B------:R-:W-:Y:S01]  /*18490*/  SGXT.U32 R124, R124, 0x1 ;  /* 0x000000017c7c781a */ /* 0x000fe20000000000 */
[----:B------:R-:W-:-:S02]  /*184a0*/  IMAD.SHL.U32 R131, R131, 0x4, RZ ;  /* 0x0000000483837824 */ /* 0x000fc400078e00ff */
[----:B------:R-:W-:Y:S01]  /*184b0*/  STL [R1+0xd8], R145 ;  /* 0x0000d89101007387 */ /* 0x000fe20000100800 */
[----:B------:R-:W-:-:S03]  /*184c0*/  SGXT.U32 R121, R121, 0x1 ;  /* 0x000000017979781a */ /* 0x000fc60000000000 */
[----:B------:R-:W-:Y:S01]  /*184d0*/  STL [R1+0xd4], R143 ;  /* 0x0000d48f01007387 */ /* 0x000fe20000100800 */
[----:B------:R-:W-:Y:S02]  /*184e0*/  SGXT.U32 R123, R123, 0x1 ;  /* 0x000000017b7b781a */ /* 0x000fe40000000000 */
[C---:B------:R-:W-:Y:S01]  /*184f0*/  SHF.L.U64.HI R129, R127.reuse, 0x2, R129 ;  /* 0x000000027f817819 */ /* 0x040fe20000010281 */
[----:B------:R-:W-:Y:S01]  /*18500*/  STL [R1+0xd0], R141 ;  /* 0x0000d08d01007387 */ /* 0x000fe20000100800 */
[----:B------:R-:W-:Y:S01]  /*18510*/  IMAD.SHL.U32 R127, R127, 0x4, RZ ;  /* 0x000000047f7f7824 */ /* 0x000fe200078e00ff */
[C---:B------:R-:W-:Y:S02]  /*18520*/  SHF.L.U64.HI R126, R125.reuse, 0x2, R126 ;  /* 0x000000027d7e7819 */ /* 0x040fe4000001027e */
[----:B------:R-:W-:Y:S01]  /*18530*/  STL [R1+0xcc], R139 ;  /* 0x0000cc8b01007387 */ /* 0x000fe20000100800 */
[----:B------:R-:W-:Y:S01]  /*18540*/  LOP3.LUT R124, R124, 0x1c, RZ, 0xfc, !PT ;  /* 0x0000001c7c7c7812 */ /* 0x000fe200078efcff */
[----:B------:R-:W-:-:S02]  /*18550*/  IMAD.SHL.U32 R125, R125, 0x4, RZ ;  /* 0x000000047d7d7824 */ /* 0x000fc400078e00ff */
[----:B------:R-:W-:Y:S01]  /*18560*/  STL [R1+0xc8], R137 ;  /* 0x0000c88901007387 */ /* 0x000fe20000100800 */
[----:B------:R-:W-:-:S03]  /*18570*/  LOP3.LUT R123, R123, 0x1a, RZ, 0xfc, !PT ;  /* 0x0000001a7b7b7812 */ /* 0x000fc600078efcff */
[----:B------:R-:W-:Y:S01]  /*18580*/  STL [R1+0xc4], R135 ;  /* 0x0000c48701007387 */ /* 0x000fe20000100800 */
[----:B------:R-:W-:Y:S02]  /*18590*/  LOP3.LUT R121, R121, 0x18, RZ, 0xfc, !PT ;  /* 0x0000001879797812 */ /* 0x000fe400078efcff */
[C---:B------:R-:W-:Y:S01]  /*185a0*/  SHF.L.U64.HI R122, R120.reuse, 0x2, R122 ;  /* 0x00000002787a7819 */ /* 0x040fe2000001027a */
[----:B------:R-:W-:Y:S01]  /*185b0*/  STL [R1+0xc0], R133 ;  /* 0x0000c08501007387 */ /* 0x000fe20000100800 */
[----:B------:R-:W-:Y:S01]  /*185c0*/  IMAD.SHL.U32 R120, R120, 0x4, RZ ;  /* 0x0000000478787824 */ /* 0x000fe200078e00ff */
[C---:B------:R-:W-:Y:S02]  /*185d0*/  SHF.L.U64.HI R118, R116.reuse, 0x2, R118 ;  /* 0x0000000274767819 */ /* 0x040fe40000010276 */
[----:B------:R-:W-:Y:S01]  /*185e0*/  STL [R1+0xbc], R131 ;  /* 0x0000bc8301007387 */ /* 0x000fe20000100800 */
[----:B------:R-:W-:-:S03]  /*185f0*/  IMAD.SHL.U32 R116, R116, 0x4, RZ ;  /* 0x0000000474747824 */ /* 0x000fc600078e00ff */
[----:B------:R-:W-:Y:S01]  /*18600*/  STL [R1+0xb8], R129 ;  /* 0x0000b88101007387 */ /* 0x000fe20000100800 */
[----:B-1----:R-:W-:Y:S01]  /*18610*/  IMAD R2, R124, UR29, RZ ;  /* 0x0000001d7c027c24 */ /* 0x002fe2000f8e02ff */
[----:B------:R-:W-:Y:S02]  /*18620*/  SHF.L.U64.HI R114, R112, 0x2, R114 ;  /* 0x0000000270727819 */ /* 0x000fe40000010272 */
[----:B------:R-:W-:Y:S01]  /*18630*/  STL [R1+0xb4], R127 ;  /* 0x0000b47f01007387 */ /* 0x000fe20000100800 */
[----:B------:R-:W-:-:S03]  /*18640*/  IMAD R0, R123, UR30, RZ ;  /* 0x0000001e7b007c24 */ /* 0x000fc6000f8e02ff */
[----:B------:R-:W-:Y:S01]  /*18650*/  STL [R1+0xb0], R126 ;  /* 0x0000b07e01007387 */ /* 0x000fe20000100800 */
[----:B------:R-:W-:Y:S01]  /*18660*/  IMAD R124, R121, UR31, RZ ;  /* 0x0000001f797c7c24 */ /* 0x000fe2000f8e02ff */
[----:B------:R-:W-:Y:S01]  /*18670*/  SHF.L.U64.HI R110, R108, 0x2, R110 ;  /* 0x000000026c6e7819 */ /* 0x000fe2000001026e */
[----:B------:R-:W-:Y:S01]  /*18680*/  IMAD.SHL.U32 R112, R112, 0x4, RZ ;  /* 0x0000000470707824 */ /* 0x000fe200078e00ff */
[----:B------:R-:W-:Y:S01]  /*18690*/  STL [R1+0xac], R125 ;  /* 0x0000ac7d01007387 */ /* 0x000fe20000100800 */
[----:B------:R-:W-:-:S03]  /*186a0*/  IMAD.SHL.U32 R108, R108, 0x4, RZ ;  /* 0x000000046c6c7824 */ /* 0x000fc600078e00ff */
[----:B------:R-:W-:Y:S01]  /*186b0*/  STL [R1+0xa8], R122 ;  /* 0x0000a87a01007387 */ /* 0x000fe20000100800 */
[----:B------:R-:W-:-:S03]  /*186c0*/  SHF.L.U64.HI R106, R104, 0x2, R106 ;  /* 0x00000002686a7819 */ /* 0x000fc6000001026a */
[----:B------:R-:W-:Y:S01]  /*186d0*/  STL [R1+0xa4], R120 ;  /* 0x0000a47801007387 */ /* 0x000fe20000100800 */
[----:B------:R-:W-:-:S03]  /*186e0*/  IMAD.SHL.U32 R104, R104, 0x4, RZ ;  /* 0x0000000468687824 */ /* 0x000fc600078e00ff */
[----:B------:R-:W-:Y:S01]  /*186f0*/  STL [R1+0xa0], R118 ;  /* 0x0000a07601007387 */ /* 0x000fe20000100800 */
[----:B------:R-:W-:-:S03]  /*18700*/  IADD3 R119, P2, PT, R242, R2, RZ ;  /* 0x00000002f2777210 */ /* 0x000fc60007f5e0ff */
[----:B------:R-:W-:Y:S01]  /*18710*/  STL [R1+0x9c], R116 ;  /* 0x00009c7401007387 */ /* 0x000fe20000100800 */
[C---:B------:R-:W-:Y:S02]  /*18720*/  IADD3 R121, P3, PT, R242.reuse, R0, RZ ;  /* 0x00000000f2797210 */ /* 0x040fe40007f7e0ff */
[----:B------:R-:W-:Y:S01]  /*18730*/  IADD3 R123, P4, PT, R242, R124, RZ ;  /* 0x0000007cf27b7210 */ /* 0x000fe20007f9e0ff */
[----:B------:R-:W-:Y:S01]  /*18740*/  STL [R1+0x98], R114 ;  /* 0x0000987201007387 */ /* 0x000fe20000100800 */
[C---:B------:R-:W-:Y:S01]  /*18750*/  SHF.L.U64.HI R102, R100.reuse, 0x2, R102 ;  /* 0x0000000264667819 */ /* 0x040fe20000010266 */
[----:B------:R-:W1:Y:S01]  /*18760*/  LDC R242, c[0x0][0x3a0] ;  /* 0x0000e800fff27b82 */ /* 0x000e620000000800 */
        /* <DEDUP_REMOVED lines=16> */
[----:B------:R3:W-:Y:S01]  /*18870*/  STL [R1+0x78], R98 ;  /* 0x0000786201007387 */ /* 0x0007e20000100800 */
[----:B------:R-:W-:-:S03]  /*18880*/  SHF.L.U64.HI R82, R80, 0x2, R82 ;  /* 0x0000000250527819 */ /* 0x000fc60000010252 */
[----:B------:R-:W-:Y:S01]  /*18890*/  STL [R1+0x74], R96 ;  /* 0x0000746001007387 */ /* 0x000fe20000100800 */
[----:B------:R-:W-:-:S03]  /*188a0*/  IMAD.SHL.U32 R80, R80, 0x4, RZ ;  /* 0x0000000450507824 */ /* 0x000fc600078e00ff */
[----:B------:R-:W-:Y:S01]  /*188b0*/  STL [R1+0x70], R94 ;  /* 0x0000705e01007387 */ /* 0x000fe20000100800 */
[----:B------:R-:W-:Y:S02]  /*188c0*/  SHF.L.U64.HI R78, R76, 0x2, R78 ;  /* 0x000000024c4e7819 */ /* 0x000fe4000001024e */
[----:B------:R-:W-:Y:S01]  /*188d0*/  SHF.L.U64.HI R74, R72, 0x2, R74 ;  /* 0x00000002484a7819 */ /* 0x000fe2000001024a */
[----:B------:R-:W-:Y:S01]  /*188e0*/  STL [R1+0x6c], R92 ;  /* 0x00006c5c01007387 */ /* 0x000fe20000100800 */
[----:B------:R-:W-:Y:S01]  /*188f0*/  IMAD.SHL.U32 R76, R76, 0x4, RZ ;  /* 0x000000044c4c7824 */ /* 0x000fe200078e00ff */
[----:B------:R-:W-:Y:S02]  /*18900*/  SHF.L.U64.HI R70, R68, 0x2, R70 ;  /* 0x0000000244467819 */ /* 0x000fe40000010246 */
[----:B------:R-:W-:Y:S01]  /*18910*/  LEA.HI.X.SX32 R3, R2, R6, 0x1, P2 ;  /* 0x0000000602037211 */ /* 0x000fe200010f0eff */
[----:B------:R-:W-:Y:S01]  /*18920*/  STL [R1+0x68], R90 ;  /* 0x0000685a01007387 */ /* 0x000fe20000100800 */
[----:B------:R-:W-:Y:S01]  /*18930*/  IMAD.SHL.U32 R72, R72, 0x4, RZ ;  /* 0x0000000448487824 */ /* 0x000fe200078e00ff */
[----:B------:R-:W-:-:S02]  /*18940*/  SHF.L.U64.HI R66, R64, 0x2, R66 ;  /* 0x0000000240427819 */ /* 0x000fc40000010242 */
[-C--:B------:R-:W-:Y:S01]  /*18950*/  LEA.HI.X.SX32 R0, R0, R6.reuse, 0x1, P3 ;  /* 0x0000000600007211 */ /* 0x080fe200018f0eff */
[----:B------:R-:W-:Y:S01]  /*18960*/  STL [R1+0x64], R88 ;  /* 0x0000645801007387 */ /* 0x000fe20000100800 */
[----:B------:R-:W-:Y:S02]  /*18970*/  SHF.L.U64.HI R62, R60, 0x2, R62 ;  /* 0x000000023c3e7819 */ /* 0x000fe4000001023e */
[----:B------:R-:W-:Y:S01]  /*18980*/  SHF.L.U64.HI R58, R56, 0x2, R58 ;  /* 0x00000002383a7819 */ /* 0x000fe2000001023a */
[----:B------:R-:W-:Y:S01]  /*18990*/  STL [R1+0x60], R86 ;  /* 0x0000605601007387 */ /* 0x000fe20000100800 */
[----:B------:R-:W-:Y:S01]  /*189a0*/  IMAD.SHL.U32 R68, R68, 0x4, RZ ;  /* 0x0000000444447824 */ /* 0x000fe200078e00ff */
[----:B------:R-:W-:Y:S01]  /*189b0*/  SHF.L.U64.HI R54, R52, 0x2, R54 ;  /* 0x0000000234367819 */ /* 0x000fe20000010236 */
[----:B-1----:R-:W-:Y:S01]  /*189c0*/  VIADD R242, R242, 0x3f ;  /* 0x0000003ff2f27836 */ /* 0x002fe20000000000 */
[----:B------:R-:W-:Y:S01]  /*189d0*/  STL [R1+0x5c], R84 ;  /* 0x00005c5401007387 */ /* 0x000fe20000100800 */
[----:B------:R-:W-:Y:S01]  /*189e0*/  SHF.L.U64.HI R50, R48, 0x2, R50 ;  /* 0x0000000230327819 */ /* 0x000fe20000010232 */
[----:B---3--:R-:W1:Y:S02]  /*189f0*/  LDC R98, c[0x0][0x3a0] ;  /* 0x0000e800ff627b82 */ /* 0x008e640000000800 */
[----:B------:R-:W-:Y:S01]  /*18a00*/  STL [R1+0x58], R82 ;  /* 0x0000585201007387 */ /* 0x000fe20000100800 */
[----:B------:R-:W-:-:S03]  /*18a10*/  LEA.HI.X.SX32 R2, R124, R6, 0x1, P4 ;  /* 0x000000067c027211 */ /* 0x000fc600020f0eff */
[----:B------:R-:W-:Y:S01]  /*18a20*/  STL [R1+0x54], R80 ;  /* 0x0000545001007387 */ /* 0x000fe20000100800 */
[----:B------:R-:W-:-:S03]  /*18a30*/  IMAD.SHL.U32 R64, R64, 0x4, RZ ;  /* 0x0000000440407824 */ /* 0x000fc600078e00ff */
[----:B------:R-:W-:Y:S01]  /*18a40*/  STL [R1+0x50], R78 ;  /* 0x0000504e01007387 */ /* 0x000fe20000100800 */
[----:B------:R-:W-:-:S03]  /*18a50*/  SHF.R.S32.HI R6, RZ, 0x1f, R8 ;  /* 0x0000001fff067819 */ /* 0x000fc60000011408 */
[----:B------:R-:W-:Y:S01]  /*18a60*/  STL [R1+0x4c], R76 ;  /* 0x00004c4c01007387 */ /* 0x000fe20000100800 */
[----:B------:R-:W-:Y:S01]  /*18a70*/  LEA R124, P2, R8, UR22, 0x4 ;  /* 0x00000016087c7c11 */ /* 0x000fe2000f8420ff */
[----:B------:R-:W-:Y:S02]  /*18a80*/  IMAD.SHL.U32 R60, R60, 0x4, RZ ;  /* 0x000000043c3c7824 */ /* 0x000fe400078e00ff */
[----:B------:R-:W-:Y:S01]  /*18a90*/  STL [R1+0x48], R74 ;  /* 0x0000484a01007387 */ /* 0x000fe20000100800 */
[----:B------:R-:W-:-:S03]  /*18aa0*/  IMAD.SHL.U32 R56, R56, 0x4, RZ ;  /* 0x0000000438387824 */ /* 0x000fc600078e00ff */
[----:B------:R-:W-:Y:S01]  /*18ab0*/  STL [R1+0x44], R72 ;  /* 0x0000444801007387 */ /* 0x000fe20000100800 */
[----:B------:R-:W-:-:S03]  /*18ac0*/  LEA.HI.X R8, R8, UR23, R6, 0x4, P2 ;  /* 0x0000001708087c11 */ /* 0x000fc600090f2406 */
[----:B------:R-:W-:Y:S01]  /*18ad0*/  STL [R1+0x40], R70 ;  /* 0x0000404601007387 */ /* 0x000fe20000100800 */
[----:B------:R-:W-:-:S03]  /*18ae0*/  IMAD.SHL.U32 R52, R52, 0x4, RZ ;  /* 0x0000000434347824 */ /* 0x000fc600078e00ff */
[----:B------:R-:W-:Y:S04]  /*18af0*/  STL [R1+0x3c], R68 ;  /* 0x00003c4401007387 */ /* 0x000fe80000100800 */
        /* <DEDUP_REMOVED lines=8> */
[----:B------:R-:W-:Y:S04]  /*18b80*/  STL [R1+0x28], R58 ;  /* 0x0000283a01007387 */ /* 0x000fe80000100800 */
[----:B------:R-:W-:Y:S01]  /*18b90*/  STL [R1+0x24], R56 ;  /* 0x0000243801007387 */ /* 0x000fe20000100800 */
[----:B------:R-:W-:-:S03]  /*18ba0*/  IMAD.SHL.U32 R40, R40, 0x4, RZ ;  /* 0x0000000428287824 */ /* 0x000fc600078e00ff */
[----:B------:R-:W-:Y:S01]  /*18bb0*/  STL [R1+0x20], R54 ;  /* 0x0000203601007387 */ /* 0x000fe20000100800 */
[----:B--2---:R-:W-:-:S03]  /*18bc0*/  LEA R6, P2, R7, UR20, 0x4 ;  /* 0x0000001407067c11 */ /* 0x004fc6000f8420ff */
[----:B------:R-:W-:Y:S01]  /*18bd0*/  STL [R1+0x1c], R52 ;  /* 0x00001c3401007387 */ /* 0x000fe20000100800 */
[----:B------:R-:W-:-:S03]  /*18be0*/  LEA.HI.X R7, R7, UR21, R13, 0x4, P2 ;  /* 0x0000001507077c11 */ /* 0x000fc600090f240d */
[----:B------:R-:W-:Y:S01]  /*18bf0*/  STL [R1+0x18], R50 ;  /* 0x0000183201007387 */ /* 0x000fe20000100800 */
[----:B------:R-:W-:-:S03]  /*18c00*/  SHF.R.S32.HI R13, RZ, 0x1f, R242 ;  /* 0x0000001fff0d7819 */ /* 0x000fc600000114f2 */
[----:B------:R-:W-:Y:S01]  /*18c10*/  STL [R1+0x14], R48 ;  /* 0x0000143001007387 */ /* 0x000fe20000100800 */
[----:B------:R-:W-:Y:S02]  /*18c20*/  LEA.HI R13, R13, R242, RZ, 0x6 ;  /* 0x000000f20d0d7211 */ /* 0x000fe400078f30ff */
[----:B------:R-:W-:Y:S01]  /*18c30*/  SHF.L.U64.HI R38, R252, 0x2, R38 ;  /* 0x00000002fc267819 */ /* 0x000fe20000010226 */
[----:B------:R-:W-:Y:S01]  /*18c40*/  STL [R1+0x10], R46 ;  /* 0x0000102e01007387 */ /* 0x000fe20000100800 */
[----:B------:R-:W-:-:S03]  /*18c50*/  SHF.L.U64.HI R13, R14, 0x2, R197 ;  /* 0x000000020e0d7819 */ /* 0x000fc600000102c5 */
[----:B------:R-:W-:Y:S04]  /*18c60*/  STL [R1+0xc], R44 ;  /* 0x00000c2c01007387 */ /* 0x000fe80000100800 */
[----:B------:R-:W-:Y:S04]  /*18c70*/  STL [R1+0x8], R42 ;  /* 0x0000082a01007387 */ /* 0x000fe80000100800 */
[----:B------:R-:W2:Y:S04]  /*18c80*/  LDL.LU R197, [R1+0x144] ;  /* 0x0001440001c57983 */ /* 0x000ea80000300800 */
[----:B------:R-:W-:Y:S04]  /*18c90*/  STL [R1+0x4], R40 ;  /* 0x0000042801007387 */ /* 0x000fe80000100800 */
[----:B------:R-:W3:Y:S04]  /*18ca0*/  LDL R195, [R1+0x148] ;  /* 0x0001480001c37983 */ /* 0x000ee80000100800 */
[----:B------:R4:W-:Y:S04]  /*18cb0*/  STL [R1], R38 ;  /* 0x0000002601007387 */ /* 0x0009e80000100800 */
[----:B------:R-:W2:Y:S04]  /*18cc0*/  LDL.LU R193, [R1+0x158] ;  /* 0x0001580001c17983 */ /* 0x000ea80000300800 */
[----:B------:R-:W2:Y:S04]  /*18cd0*/  LDL.LU R190, [R1+0x15c] ;  /* 0x00015c0001be7983 */ /* 0x000ea80000300800 */
[----:B------:R-:W3:Y:S04]  /*18ce0*/  LDL.LU R187, [R1+0x160] ;  /* 0x0001600001bb7983 */ /* 0x000ee80000300800 */
[----:B------:R-:W3:Y:S04]  /*18cf0*/  LDL.LU R185, [R1+0x164] ;  /* 0x0001640001b97983 */ /* 0x000ee80000300800 */
[----:B------:R-:W3:Y:S04]  /*18d00*/  LDL.LU R191, [R1+0x168] ;  /* 0x0001680001bf7983 */ /* 0x000ee80000300800 */
[----:B------:R-:W4:Y:S04]  /*18d10*/  LDL.LU R181, [R1+0x16c] ;  /* 0x00016c0001b57983 */ /* 0x000f280000300800 */
[----:B------:R-:W4:Y:S04]  /*18d20*/  LDL.LU R179, [R1+0x170] ;  /* 0x0001700001b37983 */ /* 0x000f280000300800 */
[----:B------:R-:W4:Y:S04]  /*18d30*/  LDL.LU R177, [R1+0x174] ;  /* 0x0001740001b17983 */ /* 0x000f280000300800 */
[----:B------:R-:W4:Y:S04]  /*18d40*/  LDL.LU R175, [R1+0x178] ;  /* 0x0001780001af7983 */ /* 0x000f280000300800 */
[----:B------:R-:W4:Y:S04]  /*18d50*/  LDL.LU R173, [R1+0x17c] ;  /* 0x00017c0001ad7983 */ /* 0x000f280000300800 */
[----:B------:R-:W4:Y:S04]  /*18d60*/  LDL.LU R171, [R1+0x180] ;  /* 0x0001800001ab7983 */ /* 0x000f280000300800 */
[----:B------:R-:W4:Y:S01]  /*18d70*/  LDL.LU R169, [R1+0x184] ;  /* 0x0001840001a97983 */ /* 0x000f220000300800 */
[----:B--2---:R-:W-:-:S03]  /*18d80*/  SHF.L.U64.HI R189, R188, 0x2, R190 ;  /* 0x00000002bcbd7819 */ /* 0x004fc600000102be */
[----:B------:R-:W2:Y:S04]  /*18d90*/  LDL.LU R190, [R1+0x188] ;  /* 0x0001880001be7983 */ /* 0x000ea80000300800 */
[----:B------:R-:W4:Y:S04]  /*18da0*/  LDL.LU R165, [R1+0x18c] ;  /* 0x00018c0001a57983 */ /* 0x000f280000300800 */
[----:B------:R-:W4:Y:S01]  /*18db0*/  LDL.LU R163, [R1+0x190] ;  /* 0x0001900001a37983 */ /* 0x000f220000300800 */
[----:B---3--:R-:W-:-:S03]  /*18dc0*/  SHF.L.U64.HI R183, R182, 0x2, R191 ;  /* 0x00000002b6b77819 */ /* 0x008fc600000102bf */
        /* <DEDUP_REMOVED lines=23> */
[----:B------:R-:W2:Y:S01]  /*18f40*/  LDL.LU R114, [R1+0x1e4] ;  /* 0x0001e40001727983 */ /* 0x000ea20000300800 */
[----:B---3--:R-:W-:-:S03]  /*18f50*/  SHF.L.U64.HI R139, R138, 0x2, R191 ;  /* 0x000000028a8b7819 */ /* 0x008fc600000102bf */
[----:B------:R-:W3:Y:S04]  /*18f60*/  LDL.LU R191, [R1+0x1e8] ;  /* 0x0001e80001bf7983 */ /* 0x000ee80000300800 */
[----:B------:R-:W3:Y:S04]  /*18f70*/  LDL.LU R116, [R1+0x1ec] ;  /* 0x0001ec0001747983 */ /* 0x000ee80000300800 */
[----:B------:R-:W3:Y:S04]  /*18f80*/  LDL.LU R118, [R1+0x1f0] ;  /* 0x0001f00001767983 */ /* 0x000ee80000300800 */
[----:B------:R-:W3:Y:S04]  /*18f90*/  LDL.LU R108, [R1+0x1f4] ;  /* 0x0001f400016c7983 */ /* 0x000ee80000300800 */
[----:B------:R-:W3:Y:S04]  /*18fa0*/  LDL.LU R120, [R1+0x1f8] ;  /* 0x0001f80001787983 */ /* 0x000ee80000300800 */
[----:B------:R-:W3:Y:S01]  /*18fb0*/  LDL.LU R122, [R1+0x1fc] ;  /* 0x0001fc00017a7983 */ /* 0x000ee20000300800 */
[C---:B------:R-:W-:Y:S01]  /*18fc0*/  SHF.L.U64.HI R243, R36.reuse, 0x2, R243 ;  /* 0x0000000224f37819 */ /* 0x040fe200000102f3 */
[----:B------:R-:W-:Y:S01]  /*18fd0*/  IMAD.SHL.U32 R242, R36, 0x4, RZ ;  /* 0x0000000424f27824 */ /* 0x000fe200078e00ff */
[----:B----4-:R-:W-:Y:S01]  /*18fe0*/  SHF.L.U64.HI R125, R35, 0x2, R126 ;  /* 0x00000002237d7819 */ /* 0x010fe2000001027e */
[----:B------:R-:W4:Y:S01]  /*18ff0*/  LDL.LU R110, [R1+0x200] ;  /* 0x00020000016e7983 */ /* 0x000f220000300800 */
[----:B------:R-:W-:-:S03]  /*19000*/  SHF.L.U64.HI R36, R37, 0x2, R127 ;  /* 0x0000000225247819 */ /* 0x000fc6000001027f */
[----:B------:R-:W4:Y:S04]  /*19010*/  LDL.LU R126, [R1+0x204] ;  /* 0x00020400017e7983 */ /* 0x000f280000300800 */
[----:B------:R-:W4:Y:S04]  /*19020*/  LDL.LU R127, [R1+0x208] ;  /* 0x00020800017f7983 */ /* 0x000f280000300800 */
[----:B------:R-:W4:Y:S01]  /*19030*/  LDL.LU R112, [R1+0x210] ;  /* 0x0002100001707983 */ /* 0x000f220000300800 */
[----:B--2---:R-:W-:-:S03]  /*19040*/  SHF.L.U64.HI R38, R39, 0x2, R190 ;  /* 0x0000000227267819 */ /* 0x004fc600000102be */
[----:B------:R-:W2:Y:S01]  /*19050*/  LDL.LU R190, [R1+0x214] ;  /* 0x0002140001be7983 */ /* 0x000ea20000300800 */
[----:B------:R-:W-:-:S03]  /*19060*/  SHF.L.U64.HI R40, R41, 0x2, R114 ;  /* 0x0000000229287819 */ /* 0x000fc60000010272 */
[----:B------:R-:W2:Y:S01]  /*19070*/  LDL.LU R114, [R1+0x218] ;  /* 0x0002180001727983 */ /* 0x000ea20000300800 */
[----:B---3--:R-:W-:-:S03]  /*19080*/  SHF.L.U64.HI R42, R43, 0x2, R191 ;  /* 0x000000022b2a7819 */ /* 0x008fc600000102bf */
[----:B------:R-:W3:Y:S01]  /*19090*/  LDL.LU R191, [R1+0x21c] ;  /* 0x00021c0001bf7983 */ /* 0x000ee20000300800 */
[----:B------:R-:W-:-:S03]  /*190a0*/  SHF.L.U64.HI R44, R45, 0x2, R116 ;  /* 0x000000022d2c7819 */ /* 0x000fc60000010274 */
[----:B------:R-:W3:Y:S01]  /*190b0*/  LDL.LU R116, [R1+0x220] ;  /* 0x0002200001747983 */ /* 0x000ee20000300800 */
[----:B------:R-:W-:-:S03]  /*190c0*/  SHF.L.U64.HI R46, R47, 0x2, R118 ;  /* 0x000000022f2e7819 */ /* 0x000fc60000010276 */
[----:B------:R-:W3:Y:S01]  /*190d0*/  LDL.LU R118, [R1+0x224] ;  /* 0x0002240001767983 */ /* 0x000ee20000300800 */
[----:B------:R-:W-:-:S03]  /*190e0*/  SHF.L.U64.HI R50, R51, 0x2, R120 ;  /* 0x0000000233327819 */ /* 0x000fc60000010278 */
[----:B------:R-:W3:Y:S01]  /*190f0*/  LDL.LU R120, [R1+0x228] ;  /* 0x0002280001787983 */ /* 0x000ee20000300800 */
[----:B------:R-:W-:-:S03]  /*19100*/  SHF.L.U64.HI R52, R53, 0x2, R122 ;  /* 0x0000000235347819 */ /* 0x000fc6000001027a */
[----:B------:R-:W3:Y:S01]  /*19110*/  LDL.LU R122, [R1+0x22c] ;  /* 0x00022c00017a7983 */ /* 0x000ee20000300800 */
[----:B----4-:R-:W-:-:S03]  /*19120*/  SHF.L.U64.HI R56, R57, 0x2, R126 ;  /* 0x0000000239387819 */ /* 0x010fc6000001027e */
[----:B------:R-:W4:Y:S01]  /*19130*/  LDL.LU R126, [R1+0x230] ;  /* 0x00023000017e7983 */ /* 0x000f220000300800 */
[----:B------:R-:W-:-:S03]  /*19140*/  SHF.L.U64.HI R58, R59, 0x2, R127 ;  /* 0x000000023b3a7819 */ /* 0x000fc6000001027f */
[----:B------:R-:W4:Y:S01]  /*19150*/  LDL.LU R127, [R1+0x234] ;  /* 0x00023400017f7983 */ /* 0x000f220000300800 */
[----:B--2---:R-:W-:-:S03]  /*19160*/  SHF.L.U64.HI R62, R63, 0x2, R190 ;  /* 0x000000023f3e7819 */ /* 0x004fc600000102be */
        /* <DEDUP_REMOVED lines=18> */
[----:B------:R-:W3:Y:S04]  /*19290*/  LDL.LU R114, [R1+0x25c] ;  /* 0x00025c0001727983 */ /* 0x000ee80000300800 */
[----:B------:R-:W3:Y:S04]  /*192a0*/  LDL.LU R116, [R1+0x260] ;  /* 0x0002600001747983 */ /* 0x000ee80000300800 */
[----:B------:R-:W3:Y:S04]  /*192b0*/  LDL.LU R118, [R1+0x264] ;  /* 0x0002640001767983 */ /* 0x000ee80000300800 */
[----:B------:R-:W3:Y:S04]  /*192c0*/  LDL.LU R120, [R1+0x268] ;  /* 0x0002680001787983 */ /* 0x000ee80000300800 */
[----:B------:R-:W3:Y:S01]  /*192d0*/  LDL.LU R122, [R1+0x26c] ;  /* 0x00026c00017a7983 */ /* 0x000ee20000300800 */
[----:B----4-:R-:W-:-:S03]  /*192e0*/  SHF.L.U64.HI R78, R79, 0x2, R127 ;  /* 0x000000024f4e7819 */ /* 0x010fc6000001027f */
[----:B------:R-:W4:Y:S01]  /*192f0*/  LDL.LU R127, [R1+0x270] ;  /* 0x00027000017f7983 */ /* 0x000f220000300800 */
[----:B--2---:R-:W-:-:S03]  /*19300*/  SHF.L.U64.HI R80, R81, 0x2, R190 ;  /* 0x0000000251507819 */ /* 0x004fc600000102be */
[----:B------:R-:W2:Y:S01]  /*19310*/  LDL.LU R190, [R1+0x274] ;  /* 0x0002740001be7983 */ /* 0x000ea20000300800 */
[----:B---3--:R-:W-:-:S03]  /*19320*/  SHF.L.U64.HI R82, R83, 0x2, R191 ;  /* 0x0000000253527819 */ /* 0x008fc600000102bf */
[----:B------:R-:W3:Y:S01]  /*19330*/  LDL.LU R191, [R1+0x278] ;  /* 0x0002780001bf7983 */ /* 0x000ee20000300800 */
[----:B-1----:R-:W-:Y:S01]  /*19340*/  VIADD R98, R98, 0x3f ;  /* 0x0000003f62627836 */ /* 0x002fe20000000000 */
[----:B------:R-:W-:-:S04]  /*19350*/  SHF.L.U64.HI R76, R77, 0x2, R126 ;  /* 0x000000024d4c7819 */ /* 0x000fc8000001027e */
[----:B------:R-:W-:-:S04]  /*19360*/  SHF.R.S32.HI R126, RZ, 0x1f, R98 ;  /* 0x0000001fff7e7819 */ /* 0x000fc80000011462 */
[----:B------:R-:W-:Y:S02]  /*19370*/  LEA.HI R126, R126, R98, RZ, 0x6 ;  /* 0x000000627e7e7211 */ /* 0x000fe400078f30ff */
[----:B------:R-:W-:Y:S02]  /*19380*/  SHF.L.U64.HI R90, R91, 0x2, R106 ;  /* 0x000000025b5a7819 */ /* 0x000fe4000001026a */
[----:B------:R-:W-:Y:S02]  /*19390*/  SHF.R.S32.HI R126, RZ, 0x6, R126 ;  /* 0x00000006ff7e7819 */ /* 0x000fe4000001147e */
[----:B------:R-:W-:Y:S02]  /*193a0*/  SHF.L.U64.HI R92, R93, 0x2, R108 ;  /* 0x000000025d5c7819 */ /* 0x000fe4000001026c */
[----:B------:R-:W-:Y:S02]  /*193b0*/  SHF.L.U64.HI R84, R85, 0x2, R100 ;  /* 0x0000000255547819 */ /* 0x000fe40000010264 */
[----:B------:R-:W-:-:S02]  /*193c0*/  SHF.L.U64.HI R86, R87, 0x2, R102 ;  /* 0x0000000257567819 */ /* 0x000fc40000010266 */
[----:B------:R-:W-:Y:S02]  /*193d0*/  SHF.L.U64.HI R88, R89, 0x2, R104 ;  /* 0x0000000259587819 */ /* 0x000fe40000010268 */
[----:B------:R-:W-:Y:S02]  /*193e0*/  SHF.L.U64.HI R98, R99, 0x2, R114 ;  /* 0x0000000263627819 */ /* 0x000fe40000010272 */
[----:B------:R-:W-:Y:S02]  /*193f0*/  SHF.L.U64.HI R114, R115, 0x2, R5 ;  /* 0x0000000273727819 */ /* 0x000fe40000010205 */
[----:B------:R-:W-:Y:S01]  /*19400*/  SHF.L.U64.HI R106, R107, 0x2, R122 ;  /* 0x000000026b6a7819 */ /* 0x000fe2000001027a */
[----:B------:R1:W5:Y:S01]  /*19410*/  LDL.LU R5, [R1+0x9f0] ;  /* 0x0009f00001057983 */ /* 0x0003620000300800 */
[----:B------:R-:W-:Y:S02]  /*19420*/  SHF.L.U64.HI R122, R123, 0x2, R2 ;  /* 0x000000027b7a7819 */ /* 0x000fe40000010202 */
[----:B------:R-:W1:Y:S01]  /*19430*/  S2R R2, SR_TID.X ;  /* 0x0000000000027919 */ /* 0x000e620000002100 */
[----:B----4-:R-:W-:-:S02]  /*19440*/  SHF.L.U64.HI R108, R109, 0x2, R127 ;  /* 0x000000026d6c7819 */ /* 0x010fc4000001027f */
[----:B------:R-:W-:Y:S02]  /*19450*/  VIMNMX R127, PT, PT, R126, 0x2, !PT ;  /* 0x000000027e7f7848 */ /* 0x000fe40007fe0100 */
[----:B------:R-:W-:Y:S02]  /*19460*/  SHF.L.U64.HI R100, R101, 0x2, R116 ;  /* 0x0000000265647819 */ /* 0x000fe40000010274 */
[----:B------:R-:W-:Y:S01]  /*19470*/  SHF.L.U64.HI R102, R103, 0x2, R118 ;  /* 0x0000000267667819 */ /* 0x000fe20000010276 */
[----:B------:R-:W-:Y:S01]  /*19480*/  VIADD R127, R127, 0xffffffff ;  /* 0xffffffff7f7f7836 */ /* 0x000fe20000000000 */
[----:B------:R-:W-:Y:S02]  /*19490*/  SHF.L.U64.HI R116, R117, 0x2, R4 ;  /* 0x0000000275747819 */ /* 0x000fe40000010204 */
[----:B------:R-:W-:Y:S01]  /*194a0*/  SHF.L.U64.HI R104, R105, 0x2, R120 ;  /* 0x0000000269687819 */ /* 0x000fe20000010278 */
[----:B------:R4:W5:Y:S01]  /*194b0*/  LDL.LU R4, [R1+0x9ec] ;  /* 0x0009ec0001047983 */ /* 0x0009620000300800 */
[----:B------:R-:W-:-:S02]  /*194c0*/  SHF.L.U64.HI R118, R119, 0x2, R3 ;  /* 0x0000000277767819 */ /* 0x000fc40000010203 */
[----:B------:R-:W-:Y:S01]  /*194d0*/  SHF.L.U64.HI R120, R121, 0x2, R0 ;  /* 0x0000000279787819 */ /* 0x000fe20000010200 */
[----:B------:R4:W5:Y:S04]  /*194e0*/  LDL.LU R3, [R1+0x9e8] ;  /* 0x0009e80001037983 */ /* 0x0009680000300800 */
[----:B------:R4:W5:Y:S04]  /*194f0*/  LDL.LU R0, [R1+0x9e4] ;  /* 0x0009e40001007983 */ /* 0x0009680000300800 */
[----:B------:R4:W-:Y:S01]  /*19500*/  STL [R1+0x144], R127 ;  /* 0x0001447f01007387 */ /* 0x0009e20000100800 */
[----:B------:R-:W-:-:S02]  /*19510*/  SHF.L.U64.HI R94, R95, 0x2, R110 ;  /* 0x000000025f5e7819 */ /* 0x000fc4000001026e */
[----:B------:R-:W-:Y:S01]  /*19520*/  SHF.L.U64.HI R96, R97, 0x2, R112 ;  /* 0x0000000261607819 */ /* 0x000fe20000010270 */
[----:B------:R-:W-:Y:S01]  /*19530*/  IMAD.SHL.U32 R14, R14, 0x4, RZ ;  /* 0x000000040e0e7824 */ /* 0x000fe200078e00ff */
[C---:B------:R-:W-:Y:S02]  /*19540*/  SHF.L.U64.HI R9, R10.reuse, 0x2, R9 ;  /* 0x000000020a097819 */ /* 0x040fe40000010209 */
[----:B-1----:R-:W-:Y:S01]  /*19550*/  SHF.R.U32.HI R2, RZ, 0x6, R2 ;  /* 0x00000006ff027819 */ /* 0x002fe20000011602 */
[----:B------:R-:W-:Y:S01]  /*19560*/  IMAD.SHL.U32 R10, R10, 0x4, RZ ;  /* 0x000000040a0a7824 */ /* 0x000fe200078e00ff */
[C---:B------:R-:W-:Y:S01]  /*19570*/  SHF.L.U64.HI R11, R12.reuse, 0x2, R11 ;  /* 0x000000020c0b7819 */ /* 0x040fe2000001020b */
        /* <DEDUP_REMOVED lines=21> */
[----:B------:R-:W-:Y:S01]  /*196d0*/  SHF.L.U64.HI R251, R250, 0x2, R251 ;  /* 0x00000002fafb7819 */ /* 0x000fe200000102fb */
        /* <DEDUP_REMOVED lines=107> */
[----:B------:R-:W-:Y:S01]  /*19d90*/  SGXT.U32 R2, R2, 0x1 ;  /* 0x000000010202781a */ /* 0x000fe20000000000 */
[----:B------:R-:W-:-:S02]  /*19da0*/  IMAD.SHL.U32 R140, R140, 0x4, RZ ;  /* 0x000000048c8c7824 */ /* 0x000fc400078e00ff */
[----:B------:R-:W-:Y:S02]  /*19db0*/  IMAD.SHL.U32 R138, R138, 0x4, RZ ;  /* 0x000000048a8a7824 */ /* 0x000fe400078e00ff */
[----:B------:R-:W-:Y:S02]  /*19dc0*/  IMAD.SHL.U32 R136, R136, 0x4, RZ ;  /* 0x0000000488887824 */ /* 0x000fe400078e00ff */
[----:B------:R-:W-:Y:S02]  /*19dd0*/  IMAD.SHL.U32 R134, R134, 0x4, RZ ;  /* 0x0000000486867824 */ /* 0x000fe400078e00ff */
[----:B------:R-:W-:Y:S02]  /*19de0*/  IMAD.SHL.U32 R132, R132, 0x4, RZ ;  /* 0x0000000484847824 */ /* 0x000fe400078e00ff */
[----:B------:R-:W-:Y:S02]  /*19df0*/  IMAD.SHL.U32 R130, R130, 0x4, RZ ;  /* 0x0000000482827824 */ /* 0x000fe400078e00ff */
        /* <DEDUP_REMOVED lines=29> */
[----:B------:R-:W-:Y:S01]  /*19fd0*/  IMAD.SHL.U32 R91, R91, 0x4, RZ ;  /* 0x000000045b5b7824 */ /* 0x000fe200078e00ff */
[----:B--2---:R-:W-:Y:S01]  /*19fe0*/  SHF.L.U64.HI R110, R111, 0x2, R190 ;  /* 0x000000026f6e7819 */ /* 0x004fe200000102be */
[----:B------:R-:W-:-:S02]  /*19ff0*/  VIADD R190, R126, 0xfffffffc ;  /* 0xfffffffc7ebe7836 */ /* 0x000fc40000000000 */
[----:B------:R-:W-:Y:S02]  /*1a000*/  IMAD.SHL.U32 R93, R93, 0x4, RZ ;  /* 0x000000045d5d7824 */ /* 0x000fe400078e00ff */
[----:B------:R-:W-:Y:S02]  /*1a010*/  IMAD.SHL.U32 R95, R95, 0x4, RZ ;  /* 0x000000045f5f7824 */ /* 0x000fe400078e00ff */
[----:B------:R-:W-:Y:S02]  /*1a020*/  IMAD.SHL.U32 R97, R97, 0x4, RZ ;  /* 0x0000000461617824 */ /* 0x000fe400078e00ff */
[----:B------:R-:W-:Y:S02]  /*1a030*/  IMAD.SHL.U32 R99, R99, 0x4, RZ ;  /* 0x0000000463637824 */ /* 0x000fe400078e00ff */
[----:B------:R-:W-:Y:S01]  /*1a040*/  IMAD.SHL.U32 R101, R101, 0x4, RZ ;  /* 0x0000000465657824 */ /* 0x000fe200078e00ff */
[----:B---3--:R-:W-:Y:S01]  /*1a050*/  SHF.L.U64.HI R112, R113, 0x2, R191 ;  /* 0x0000000271707819 */ /* 0x008fe200000102bf */
        /* <DEDUP_REMOVED lines=11> */
[----:B------:R-:W-:Y:S01]  /*1a110*/  IMAD.MOV.U32 R126, RZ, RZ, RZ ;  /* 0x000000ffff7e7224 */ /* 0x000fe200078e00ff */
[----:B------:R-:W-:Y:S01]  /*1a120*/  UIADD3 UR18, UPT, UPT, UR8, -0x100, URZ ;  /* 0xffffff0008127890 */ /* 0x000fe2000fffe0ff */
[----:B------:R-:W-:Y:S01]  /*1a130*/  UMOV UR28, UR13 ;  /* 0x0000000d001c7c82 */ /* 0x000fe20008000000 */
[----:B------:R-:W-:Y:S01]  /*1a140*/  UMOV UR19, 0x1 ;  /* 0x0000000100137882 */ /* 0x000fe20000000000 */
[----:B------:R-:W-:Y:S01]  /*1a150*/  UMOV UR29, 0x3 ;  /* 0x00000003001d7882 */ /* 0x000fe20000000000 */
[----:B------:R-:W-:Y:S01]  /*1a160*/  UMOV UR5, URZ ;  /* 0x000000ff00057c82 */ /* 0x000fe20008000000 */
[----:B------:R-:W-:Y:S01]  /*1a170*/  UMOV UR6, URZ ;  /* 0x000000ff00067c82 */ /* 0x000fe20008000000 */
[----:B----4-:R-:W-:-:S06]  /*1a180*/  UMOV UR4, URZ ;  /* 0x000000ff00047c82 */ /* 0x010fcc0008000000 */
.L_x_10:
[----:B------:R-:W-:Y:S01]  /*1a190*/  UIADD3 UR5, UPT, UPT, UR5, 0x1, URZ ;  /* 0x0000000105057890 */ /* 0x000fe2000fffe0ff */
[----:B------:R-:W-:-:S04]  /*1a1a0*/  DEPBAR.LE SB0, 0x4 ;  /* 0x000081000000791a */ /* 0x000fc80000000000 */
[----:B------:R-:W-:Y:S01]  /*1a1b0*/  ULEA UR13, UR19, UR11, 0x3 ;  /* 0x0000000b130d7291 */ /* 0x000fe2000f8e18ff */
[----:B------:R-:W-:Y:S01]  /*1a1c0*/  IMAD.U32 R126, R126, -0x80000000, RZ ;  /* 0x800000007e7e7824 */ /* 0x000fe200078e00ff */
[----:B------:R-:W-:Y:S02]  /*1a1d0*/  UISETP.GT.AND UP1, UPT, UR5, 0x3, UPT ;  /* 0x000000030500788c */ /* 0x000fe4000bf24270 */
[----:B------:R-:W-:Y:S02]  /*1a1e0*/  UIADD3 UR13, UPT, UPT, UR13, 0x50000, URZ ;  /* 0x000500000d0d7890 */ /* 0x000fe4000fffe0ff */
[----:B------:R-:W-:Y:S01]  /*1a1f0*/  USEL UR5, UR5, URZ, !UP1 ;  /* 0x000000ff05057287 */ /* 0x000fe2000c800000 */
[----:B------:R-:W-:Y:S06]  /*1a200*/  BAR.SYNC.DEFER_BLOCKING 0x0 ;  /* 0x0000000000007b1d */ /* 0x000fec0000010000 */
[----:B------:R-:W-:Y:S05]  /*1a210*/  @P1 BRA `(.L_x_8) ;  /* 0x0000000400101947 */ /* 0x000fea0003800000 */
[----:B------:R-:W-:Y:S02]  /*1a220*/  ULEA UR9, UR5, UR11, 0xe ;  /* 0x0000000b05097291 */ /* 0x000fe4000f8e70ff */
[----:B------:R-:W-:Y:S02]  /*1a230*/  ULEA UR8, UR5, UR11, 0x10 ;  /* 0x0000000b05087291 */ /* 0x000fe4000f8e80ff */
[----:B------:R-:W-:Y:S02]  /*1a240*/  UIADD3 UR9, UPT, UPT, UR9, 0x40000, URZ ;  /* 0x0004000009097890 */ /* 0x000fe4000fffe0ff */
[----:B------:R-:W-:Y:S02]  /*1a250*/  USHF.R.U32.HI UR20, URZ, 0x4, UR8 ;  /* 0x00000004ff147899 */ /* 0x000fe40008011608 */
[----:B------:R-:W-:Y:S02]  /*1a260*/  USHF.R.U32.HI UR9, URZ, 0x4, UR9 ;  /* 0x00000004ff097899 */ /* 0x000fe40008011609 */
[----:B------:R-:W-:-:S02]  /*1a270*/  USGXT.U32 UR20, UR20, 0xe ;  /* 0x0000000e1414789a */ /* 0x000fc40008000000 */
[----:B------:R-:W-:Y:S02]  /*1a280*/  USGXT.U32 UR26, UR9, 0xe ;  /* 0x0000000e091a789a */ /* 0x000fe40008000000 */
[----:B------:R-:W-:Y:S02]  /*1a290*/  UIADD3 UR24, UP2, UPT, UR20, 0x2, URZ ;  /* 0x0000000214187890 */ /* 0x000fe4000ff5e0ff */
[----:B------:R-:W-:Y:S01]  /*1a2a0*/  UIADD3 UR22, UP1, UPT, UR26, 0x2, URZ ;  /* 0x000000021a167890 */ /* 0x000fe2000ff3e0ff */
[----:B------:R-:W-:Y:S01]  /*1a2b0*/  UMOV UR8, URZ ;  /* 0x000000ff00087c82 */ /* 0x000fe20008000000 */
[----:B------:R-:W-:Y:S01]  /*1a2c0*/  UMOV UR7, URZ ;  /* 0x000000ff00077c82 */ /* 0x000fe20008000000 */
[----:B------:R-:W-:Y:S02]  /*1a2d0*/  UIADD3.X UR25, UPT, UPT, UR8, 0x40004040, URZ, UP2, !UPT ;  /* 0x4000404008197890 */ /* 0x000fe400097fe4ff */
[----:B------:R-:W-:Y:S02]  /*1a2e0*/  UIADD3 UR56, UP5, UPT, UR24, 0x2, URZ ;  /* 0x0000000218387890 */ /* 0x000fe4000ffbe0ff */
[----:B------:R-:W-:-:S02]  /*1a2f0*/  UIADD3.X UR23, UPT, UPT, UR7, 0x40004040, URZ, UP1, !UPT ;  /* 0x4000404007177890 */ /* 0x000fc40008ffe4ff */
[----:B------:R-:W-:Y:S01]  /*1a300*/  UIADD3 UR58, UP6, UPT, UR24, 0x4, URZ ;  /* 0x00000004183a7890 */ /* 0x000fe2000ffde0ff */
[----:B------:R-:W-:Y:S01]  /*1a310*/  UMOV UR8, UR13 ;  /* 0x0000000d00087c82 */ /* 0x000fe20008000000 */
[----:B------:R-:W-:Y:S01]  /*1a320*/  UMOV UR9, URZ ;  /* 0x000000ff00097c82 */ /* 0x000fe20008000000 */
[----:B------:R-:W-:Y:S02]  /*1a330*/  UIADD3 UR60, UP1, UPT, UR24, 0x7fe, URZ ;  /* 0x000007fe183c7890 */ /* 0x000fe4000ff3e0ff */
[----:B------:R-:W-:Y:S01]  /*1a340*/  UIADD3 UR62, UP2, UPT, UR24, 0x800, URZ ;  /* 0x00000800183e7890 */ /* 0x000fe2000ff5e0ff */
[----:B------:R-:W-:Y:S01]  /*1a350*/  UMOV UR7, UR8 ;  /* 0x0000000800077c82 */ /* 0x000fe20008000000 */
[----:B------:R-:W-:Y:S02]  /*1a360*/  UIADD3 UR54, UP4, UPT, UR22, 0x2, URZ ;  /* 0x0000000216367890 */ /* 0x000fe4000ff9e0ff */
[----:B------:R-:W-:Y:S02]  /*1a370*/  UIADD3 UR64, UP3, UPT, UR24, 0x802, URZ ;  /* 0x0000080218407890 */ /* 0x000fe4000ff7e0ff */
[----:B------:R-:W-:-:S02]  /*1a380*/  UIADD3.X UR57, UPT, UPT, UR25, URZ, URZ, UP5, !UPT ;  /* 0x000000ff19397290 */ /* 0x000fc4000affe4ff */
[----:B------:R-:W-:Y:S02]  /*1a390*/  UIADD3 UR8, UP5, UPT, UR22, 0x4, URZ ;  /* 0x0000000416087890 */ /* 0x000fe4000ffbe0ff */
[----:B------:R-:W-:Y:S02]  /*1a3a0*/  UIADD3.X UR59, UPT, UPT, UR25, URZ, URZ, UP6, !UPT ;  /* 0x000000ff193b7290 */ /* 0x000fe4000b7fe4ff */
[----:B------:R-:W-:Y:S02]  /*1a3b0*/  UIADD3 UR30, UP6, UPT, UR22, 0x1fe, URZ ;  /* 0x000001fe161e7890 */ /* 0x000fe4000ffde0ff */
[----:B------:R-:W-:Y:S02]  /*1a3c0*/  UIADD3.X UR61, UPT, UPT, UR25, URZ, URZ, UP1, !UPT ;  /* 0x000000ff193d7290 */ /* 0x000fe40008ffe4ff */
[----:B------:R-:W-:Y:S02]  /*1a3d0*/  UIADD3 UR32, UP1, UPT, UR22, 0x200, URZ ;  /* 0x0000020016207890 */ /* 0x000fe4000ff3e0ff */
[----:B------:R-:W-:-:S02]  /*1a3e0*/  UIADD3.X UR63, UPT, UPT, UR25, URZ, URZ, UP2, !UPT ;  /* 0x000000ff193f7290 */ /* 0x000fc400097fe4ff */
[----:B------:R-:W-:Y:S02]  /*1a3f0*/  UIADD3.X UR55, UPT, UPT, UR23, URZ, URZ, UP4, !UPT ;  /* 0x000000ff17377290 */ /* 0x000fe4000a7fe4ff */
[----:B------:R-:W-:Y:S02]  /*1a400*/  UIADD3 UR34, UP2, UPT, UR22, 0x202, URZ ;  /* 0x0000020216227890 */ /* 0x000fe4000ff5e0ff */
[----:B------:R-:W-:Y:S02]  /*1a410*/  UIADD3.X UR65, UPT, UPT, UR25, URZ, URZ, UP3, !UPT ;  /* 0x000000ff19417290 */ /* 0x000fe40009ffe4ff */
[----:B------:R-:W-:Y:S02]  /*1a420*/  UIADD3 UR38, UP4, UPT, UR24, 0x804, URZ ;  /* 0x0000080418267890 */ /* 0x000fe4000ff9e0ff */
[----:B------:R-:W-:Y:S02]  /*1a430*/  UIADD3 UR36, UP3, UPT, UR22, 0x204, URZ ;  /* 0x0000020416247890 */ /* 0x000fe4000ff7e0ff */
[----:B------:R-:W-:-:S02]  /*1a440*/  UIADD3.X UR9, UPT, UPT, UR23, URZ, URZ, UP5, !UPT ;  /* 0x000000ff17097290 */ /* 0x000fc4000affe4ff */
[----:B------:R-:W-:Y:S02]  /*1a450*/  UIADD3.X UR31, UPT, UPT, UR23, URZ, URZ, UP6, !UPT ;  /* 0x000000ff171f7290 */ /* 0x000fe4000b7fe4ff */
[----:B------:R-:W-:Y:S02]  /*1a460*/  UIADD3.X UR33, UPT, UPT, UR23, URZ, URZ, UP1, !UPT ;  /* 0x000000ff17217290 */ /* 0x000fe40008ffe4ff */
[----:B------:R-:W-:Y:S01]  /*1a470*/  UIADD3.X UR35, UPT, UPT, UR23, URZ, URZ, UP2, !UPT ;  /* 0x000000ff17237290 */ /* 0x000fe200097fe4ff */
[----:B------:R-:W-:Y:S01]  /*1a480*/  UMOV UR14, 0x0 ;  /* 0x00000000000e7882 */ /* 0x000fe20000000000 */
[----:B------:R-:W-:Y:S01]  /*1a490*/  UMOV UR15, 0x4400910 ;  /* 0x04400910000f7882 */ /* 0x000fe20000000000 */
[----:B------:R-:W-:Y:S01]  /*1a4a0*/  UMOV UR21, 0x40004040 ;  /* 0x4000404000157882 */ /* 0x000fe20000000000 */
[----:B------:R-:W-:Y:S01]  /*1a4b0*/  UMOV UR27, 0x40004040 ;  /* 0x40004040001b7882 */ /* 0x000fe20000000000 */
[----:B------:R-:W-:Y:S01]  /*1a4c0*/  UIADD3.X UR39, UPT, UPT, UR25, URZ, URZ, UP4, !UPT ;  /* 0x000000ff19277290 */ /* 0x000fe2000a7fe4ff */
[----:B------:R1:W-:Y:S01]  /*1a4d0*/  UTCHMMA gdesc[UR26], gdesc[UR20], tmem[UR10], tmem[UR14], idesc[UR15], UPT ;  /* 0x00ff0e141a0075ea */ /* 0x0003e2000b80000a */
[----:B------:R-:W-:Y:S01]  /*1a4e0*/  UIADD3.X UR37, UPT, UPT, UR23, URZ, URZ, UP3, !UPT ;  /* 0x000000ff17257290 */ /* 0x000fe20009ffe4ff */
[----:B------:R-:W-:Y:S01]  /*1a4f0*/  UMOV UR16, 0x0 ;  /* 0x0000000000107882 */ /* 0x000fe20000000000 */
[----:B------:R-:W-:Y:S01]  /*1a500*/  UMOV UR17, 0x4400910 ;  /* 0x0440091000117882 */ /* 0x000fe20000000000 */
[----:B------:R-:W-:Y:S01]  /*1a510*/  UMOV UR44, 0x0 ;  /* 0x00000000002c7882 */ /* 0x000fe20000000000 */
[----:B------:R-:W-:Y:S01]  /*1a520*/  UMOV UR45, 0x4400910 ;  /* 0x04400910002d7882 */ /* 0x000fe20000000000 */
        /* <DEDUP_REMOVED lines=19> */
.L_x_8:
[----:B------:R-:W2:Y:S01]  /*1a660*/  LDC R190, c[0x0][0x3a0] ;  /* 0x0000e800ffbe7b82 */ /* 0x000ea20000000800 */
[----:B-1----:R-:W-:Y:S01]  /*1a670*/  UMOV UR7, UR6 ;  /* 0x0000000600077c82 */ /* 0x002fe20008000000 */
[----:B------:R-:W1:Y:S01]  /*1a680*/  SYNCS.PHASECHK.TRANS64.TRYWAIT P3, [UR28], R126 ;  /* 0x0000007eff0075a7 */ /* 0x000e62000806111c */
[----:B--2---:R-:W-:-:S05]  /*1a690*/  VIADD R190, R190, 0x3f ;  /* 0x0000003fbebe7836 */ /* 0x004fca0000000000 */
[----:B------:R-:W-:-:S04]  /*1a6a0*/  SHF.R.S32.HI R127, RZ, 0x1f, R190 ;  /* 0x0000001fff7f7819 */ /* 0x000fc800000114be */
[----:B------:R-:W-:-:S04]  /*1a6b0*/  LEA.HI R127, R127, R190, RZ, 0x6 ;  /* 0x000000be7f7f7211 */ /* 0x000fc800078f30ff */
[----:B------:R-:W-:-:S05]  /*1a6c0*/  SHF.R.S32.HI R127, RZ, 0x6, R127 ;  /* 0x00000006ff7f7819 */ /* 0x000fca000001147f */
[----:B------:R-:W-:-:S05]  /*1a6d0*/  VIADD R127, R127, 0xfffffffc ;  /* 0xfffffffc7f7f7836 */ /* 0x000fca0000000000 */
[----:B------:R-:W-:Y:S01]  /*1a6e0*/  ISETP.LE.AND P2, PT, R127, UR4, PT ;  /* 0x000000047f007c0c */ /* 0x000fe2000bf43270 */
[----:B-1----:R-:W-:-:S12]  /*1a6f0*/  @!P3 BRA `(.L_x_9) ;  /* 0x000000780088b947 */ /* 0x002fd80003800000 */
.L_x_16:
[----:B------:R-:W-:Y:S01]  /*1a700*/  BAR.SYNC.DEFER_BLOCKING 0x0 ;  /* 0x0000000000007b1d */ /* 0x000fe20000010000 */
[C---:B------:R-:W-:Y:S01]  /*1a710*/  ISETP.GE.AND P3, PT, R2.reuse, UR18, PT ;  /* 0x0000001202007c0c */ /* 0x040fe2000bf66270 */
[----:B------:R-:W-:Y:S01]  /*1a720*/  UIADD3 UR29, UPT, UPT, UR29, 0x1, URZ ;  /* 0x000000011d1d7890 */ /* 0x000fe2000fffe0ff */
[----:B------:R-:W-:Y:S02]  /*1a730*/  LOP3.LUT R127, R2, 0x2, RZ, 0xfc, !PT ;  /* 0x00000002027f7812 */ /* 0x000fe400078efcff */
[----:B------:R-:W-:Y:S01]  /*1a740*/  SEL R126, RZ, 0x4, P3 ;  /* 0x00000004ff7e7807 */ /* 0x000fe20001800000 */
[----:B------:R-:W-:Y:S01]  /*1a750*/  UISETP.GT.AND UP1, UPT, UR29, 0x3, UPT ;  /* 0x000000031d00788c */ /* 0x000fe2000bf24270 */
[----:B------:R-:W-:Y:S02]  /*1a760*/  ISETP.GE.AND P4, PT, R127, UR18, PT ;  /* 0x000000127f007c0c */ /* 0x000fe4000bf86270 */
[----:B------:R-:W-:Y:S01]  /*1a770*/  SEL R126, R126, RZ, !P2 ;  /* 0x000000ff7e7e7207 */ /* 0x000fe20005000000 */
[----:B------:R-:W-:Y:S01]  /*1a780*/  USEL UR29, UR29, URZ, !UP1 ;  /* 0x000000ff1d1d7287 */ /* 0x000fe2000c800000 */
[----:B------:R-:W-:-:S02]  /*1a790*/  LOP3.LUT R191, R2, 0x22, RZ, 0xfc, !PT ;  /* 0x0000002202bf7812 */ /* 0x000fc400078efcff */
[----:B------:R-:W-:Y:S01]  /*1a7a0*/  ISETP.NE.U32.AND P3, PT, R126, RZ, PT ;  /* 0x000000ff7e00720c */ /* 0x000fe20003f65070 */
[----:B------:R-:W-:Y:S01]  /*1a7b0*/  ULEA UR6, UR29, UR11, 0xe ;  /* 0x0000000b1d067291 */ /* 0x000fe2000f8e70ff */
[----:B------:R-:W-:-:S04]  /*1a7c0*/  SEL R126, RZ, 0x4, P4 ;  /* 0x00000004ff7e7807 */ /* 0x000fc80002000000 */
[----:B------:R-:W-:Y:S01]  /*1a7d0*/  SEL R126, R126, RZ, !P2 ;  /* 0x000000ff7e7e7207 */ /* 0x000fe20005000000 */
[----:B-----5:R-:W-:-:S03]  /*1a7e0*/  VIADD R190, R4, UR6 ;  /* 0x0000000604be7c36 */ /* 0x020fc60008000000 */
[----:B------:R-:W-:Y:S02]  /*1a7f0*/  ISETP.NE.U32.AND P4, PT, R126, RZ, PT ;  /* 0x000000ff7e00720c */ /* 0x000fe40003f85070 */
[----:B------:R-:W-:-:S05]  /*1a800*/  IADD3 R126, P5, PT, R6, R34, RZ ;  /* 0x00000022067e7210 */ /* 0x000fca0007fbe0ff */
[----:B------:R-:W-:-:S05]  /*1a810*/  IMAD.X R127, R7, 0x1, R33, P5 ;  /* 0x00000001077f7824 */ /* 0x000fca00028e0621 */
[----:B------:R-:W-:Y:S01]  /*1a820*/  @!PT LDS RZ, [RZ] ;  /* 0x00000000fffff984 */ /* 0x000fe20000000800 */
[----:B------:R-:W-:Y:S01]  /*1a830*/  @!PT LDS RZ, [RZ] ;  /* 0x00000000fffff984 */ /* 0x000fe20000000800 */
[----:B------:R-:W-:Y:S01]  /*1a840*/  @!PT LDS RZ, [RZ] ;  /* 0x00000000fffff984 */ /* 0x000fe20000000800 */
[----:B------:R1:W-:Y:S02]  /*1a850*/  LDGSTS.E [R190+0x40000], desc[UR40][R126.64], P3 ;  /* 0x400000007ebe7fae */ /* 0x0003e400099a1028 */
[----:B-1----:R-:W-:-:S05]  /*1a860*/  IADD3 R126, P3, PT, R6, R32, RZ ;  /* 0x00000020067e7210 */ /* 0x002fca0007f7e0ff */
[----:B------:R-:W-:-:S05]  /*1a870*/  IMAD.X R127, R7, 0x1, R31, P3 ;  /* 0x00000001077f7824 */ /* 0x000fca00018e061f */
[----:B------:R1:W-:Y:S01]  /*1a880*/  LDGSTS.E [R190+0x40008], desc[UR40][R126.64], P4 ;  /* 0x400080007ebe7fae */ /* 0x0003e2000a1a1028 */
[----:B------:R-:W-:Y:S02]  /*1a890*/  ISETP.GE.AND P4, PT, R191, UR18, PT ;  /* 0x00000012bf007c0c */ /* 0x000fe4000bf86270 */
[C---:B------:R-:W-:Y:S02]  /*1a8a0*/  LOP3.LUT R191, R2.reuse, 0x6, RZ, 0xfc, !PT ;  /* 0x0000000602bf7812 */ /* 0x040fe400078efcff */
[----:B-1----:R-:W-:-:S04]  /*1a8b0*/  LOP3.LUT R127, R2, 0x20, RZ, 0xfc, !PT ;  /* 0x00000020027f7812 */ /* 0x002fc800078efcff */
[----:B------:R-:W-:-:S04]  /*1a8c0*/  ISETP.GE.AND P3, PT, R127, UR18, PT ;  /* 0x000000127f007c0c */ /* 0x000fc8000bf66270 */
[----:B------:R-:W-:-:S04]  /*1a8d0*/  SEL R126, RZ, 0x4, P3 ;  /* 0x00000004ff7e7807 */ /* 0x000fc80001800000 */
[----:B------:R-:W-:-:S04]  /*1a8e0*/  SEL R126, R126, RZ, !P2 ;  /* 0x000000ff7e7e7207 */ /* 0x000fc80005000000 */
[----:B------:R-:W-:Y:S02]  /*1a8f0*/  ISETP.NE.U32.AND P3, PT, R126, RZ, PT ;  /* 0x000000ff7e00720c */ /* 0x000fe40003f65070 */
[----:B------:R-:W-:-:S04]  /*1a900*/  SEL R126, RZ, 0x4, P4 ;  /* 0x00000004ff7e7807 */ /* 0x000fc80002000000 */
[----:B------:R-:W-:-:S04]  /*1a910*/  SEL R126, R126, RZ, !P2 ;  /* 0x000000ff7e7e7207 */ /* 0x000fc80005000000 */
[----:B------:R-:W-:Y:S02]  /*1a920*/  ISETP.NE.U32.AND P4, PT, R126, RZ, PT ;  /* 0x000000ff7e00720c */ /* 0x000fe40003f85070 */
[----:B------:R-:W-:-:S05]  /*1a930*/  IADD3 R126, P5, PT, R6, R115, RZ ;  /* 0x00000073067e7210 */ /* 0x000fca0007fbe0ff */
[----:B------:R-:W-:-:S05]  /*1a940*/  IMAD.X R127, R7, 0x1, R114, P5 ;  /* 0x00000001077f7824 */ /* 0x000fca00028e0672 */
[----:B------:R1:W-:Y:S02]  /*1a950*/  LDGSTS.E [R190+0x42000], desc[UR40][R126.64], P3 ;  /* 0x420000007ebe7fae */ /* 0x0003e400099a1028 */
[----:B-1----:R-:W-:-:S05]  /*1a960*/  IADD3 R126, P3, PT, R6, R113, RZ ;  /* 0x00000071067e7210 */ /* 0x002fca0007f7e0ff */
[----:B------:R-:W-:-:S05]  /*1a970*/  IMAD.X R127, R7, 0x1, R112, P3 ;  /* 0x00000001077f7824 */ /* 0x000fca00018e0670 */
[----:B------:R1:W-:Y:S01]  /*1a980*/  LDGSTS.E [R190+0x42008], desc[UR40][R126.64], P4 ;  /* 0x420080007ebe7fae */ /* 0x0003e2000a1a1028 */
[----:B------:R-:W-:Y:S02]  /*1a990*/  ISETP.GE.AND P4, PT, R191, UR18, PT ;  /* 0x00000012bf007c0c */ /* 0x000fe4000bf86270 */
[----:B------:R-:W-:Y:S02]  /*1a9a0*/  LOP3.LUT R191, R4, 0x10, RZ, 0x3c, !PT ;  /* 0x0000001004bf7812 */ /* 0x000fe400078e3cff */
[----:B-1----:R-:W-:-:S03]  /*1a9b0*/  LOP3.LUT R127, R2, 0x4, RZ, 0xfc, !PT ;  /* 0x00000004027f7812 */ /* 0x002fc600078efcff */
[----:B------:R-:W-:Y:S01]  /*1a9c0*/  VIADD R190, R191, UR6 ;  /* 0x00000006bfbe7c36 */ /* 0x000fe20008000000 */
[----:B------:R-:W-:Y:S02]  /*1a9d0*/  LOP3.LUT R191, R2, 0x26, RZ, 0xfc, !PT ;  /* 0x0000002602bf7812 */ /* 0x000fe400078efcff */
        /* <DEDUP_REMOVED lines=218> */
[----:B------:R-:W2:Y:S01]  /*1b780*/  S2R R191, SR_TID.X ;  /* 0x0000000000bf7919 */ /* 0x000ea20000002100 */
[----:B-1----:R-:W-:-:S04]  /*1b790*/  LOP3.LUT R127, R2, 0x3c, RZ, 0xfc, !PT ;  /* 0x0000003c027f7812 */ /* 0x002fc800078efcff */
[----:B------:R-:W-:-:S04]  /*1b7a0*/  ISETP.GE.AND P3, PT, R127, UR18, PT ;  /* 0x000000127f007c0c */ /* 0x000fc8000bf66270 */
[----:B------:R-:W-:-:S04]  /*1b7b0*/  SEL R126, RZ, 0x4, P3 ;  /* 0x00000004ff7e7807 */ /* 0x000fc80001800000 */
[----:B------:R-:W-:-:S04]  /*1b7c0*/  SEL R126, R126, RZ, !P2 ;  /* 0x000000ff7e7e7207 */ /* 0x000fc80005000000 */
[----:B------:R-:W-:Y:S02]  /*1b7d0*/  ISETP.NE.U32.AND P3, PT, R126, RZ, PT ;  /* 0x000000ff7e00720c */ /* 0x000fe40003f65070 */
[----:B------:R-:W-:-:S04]  /*1b7e0*/  SEL R126, RZ, 0x4, P4 ;  /* 0x00000004ff7e7807 */ /* 0x000fc80002000000 */
[----:B------:R-:W-:Y:S02]  /*1b7f0*/  SEL R126, R126, RZ, !P2 ;  /* 0x000000ff7e7e7207 */ /* 0x000fe40005000000 */
[----:B--2---:R-:W-:Y:S02]  /*1b800*/  LOP3.LUT R191, R191, 0x3f, RZ, 0xc0, !PT ;  /* 0x0000003fbfbf7812 */ /* 0x004fe400078ec0ff */
[----:B------:R-:W-:Y:S02]  /*1b810*/  ISETP.NE.U32.AND P4, PT, R126, RZ, PT ;  /* 0x000000ff7e00720c */ /* 0x000fe40003f85070 */
[----:B------:R-:W-:-:S05]  /*1b820*/  IADD3 R126, P5, PT, R6, R87, RZ ;  /* 0x00000057067e7210 */ /* 0x000fca0007fbe0ff */
[----:B------:R-:W-:-:S05]  /*1b830*/  IMAD.X R127, R7, 0x1, R86, P5 ;  /* 0x00000001077f7824 */ /* 0x000fca00028e0656 */
[----:B------:R1:W-:Y:S02]  /*1b840*/  LDGSTS.E [R190+0x42000], desc[UR40][R126.64], P3 ;  /* 0x420000007ebe7fae */ /* 0x0003e400099a1028 */
[----:B-1----:R-:W-:-:S05]  /*1b850*/  IADD3 R126, P3, PT, R6, R85, RZ ;  /* 0x00000055067e7210 */ /* 0x002fca0007f7e0ff */
[----:B------:R-:W-:Y:S01]  /*1b860*/  IMAD.X R127, R7, 0x1, R84, P3 ;  /* 0x00000001077f7824 */ /* 0x000fe200018e0654 */
[----:B------:R-:W-:Y:S01]  /*1b870*/  ISETP.GE.AND P3, PT, R191, UR18, PT ;  /* 0x00000012bf007c0c */ /* 0x000fe2000bf66270 */
[----:B------:R-:W-:Y:S01]  /*1b880*/  ULEA UR6, UR29, UR11, 0x10 ;  /* 0x0000000b1d067291 */ /* 0x000fe2000f8e80ff */
[----:B------:R-:W2:Y:S04]  /*1b890*/  LDL R191, [R1+0x68] ;  /* 0x0000680001bf7983 */ /* 0x000ea80000100800 */
[----:B------:R1:W-:Y:S04]  /*1b8a0*/  LDGSTS.E [R190+0x42008], desc[UR40][R126.64], P4 ;  /* 0x420080007ebe7fae */ /* 0x0003e8000a1a1028 */
[----:B------:R-:W0:Y:S01]  /*1b8b0*/  LDGDEPBAR ;  /* 0x00000000000079af */ /* 0x000e220000000000 */
[----:B-1----:R-:W-:-:S04]  /*1b8c0*/  SEL R126, RZ, 0x4, P3 ;  /* 0x00000004ff7e7807 */ /* 0x002fc80001800000 */
[----:B------:R-:W-:-:S04]  /*1b8d0*/  SEL R126, R126, RZ, !P2 ;  /* 0x000000ff7e7e7207 */ /* 0x000fc80005000000 */
[----:B------:R-:W-:Y:S02]  /*1b8e0*/  ISETP.NE.U32.AND P2, PT, R126, RZ, PT ;  /* 0x000000ff7e00720c */ /* 0x000fe40003f45070 */
[----:B------:R-:W-:Y:S01]  /*1b8f0*/  IADD3 R126, P3, PT, R124, R10, RZ ;  /* 0x0000000a7c7e7210 */ /* 0x000fe20007f7e0ff */
[----:B------:R-:W-:-:S04]  /*1b900*/  VIADD R190, R3, UR6 ;  /* 0x0000000603be7c36 */ /* 0x000fc80008000000 */
[----:B------:R-:W-:-:S06]  /*1b910*/  IMAD.X R127, R8, 0x1, R9, P3 ;  /* 0x00000001087f7824 */ /* 0x000fcc00018e0609 */
[----:B------:R1:W-:Y:S02]  /*1b920*/  LDGSTS.E [R190], desc[UR40][R126.64], P2 ;  /* 0x000000007ebe7fae */ /* 0x0003e400091a1028 */
[----:B-1----:R-:W-:-:S05]  /*1b930*/  IADD3 R126, P3, PT, R124, R77, RZ ;  /* 0x0000004d7c7e7210 */ /* 0x002fca0007f7e0ff */
[----:B------:R-:W-:-:S05]  /*1b940*/  IMAD.X R127, R8, 0x1, R76, P3 ;  /* 0x00000001087f7824 */ /* 0x000fca00018e064c */
[----:B------:R1:W-:Y:S02]  /*1b950*/  LDGSTS.E [R190+0x400], desc[UR40][R126.64], P2 ;  /* 0x004000007ebe7fae */ /* 0x0003e400091a1028 */
        /* <DEDUP_REMOVED lines=59> */
[----:B------:R1:W-:Y:S04]  /*1bd10*/  LDGSTS.E [R190+0x5400], desc[UR40][R126.64], P2 ;  /* 0x054000007ebe7fae */ /* 0x0003e800091a1028 */
[----:B------:R-:W1:Y:S02]  /*1bd20*/  LDL R127, [R1+0x4] ;  /* 0x00000400017f7983 */ /* 0x000e640000100800 */
[----:B-1----:R-:W-:Y:S02]  /*1bd30*/  IADD3 R126, P3, PT, R124, R127, RZ ;  /* 0x0000007f7c7e7210 */ /* 0x002fe40007f7e0ff */
[----:B------:R-:W3:Y:S03]  /*1bd40*/  LDL R127, [R1+0x8] ;  /* 0x00000800017f7983 */ /* 0x000ee60000100800 */
[----:B---3--:R-:W-:-:S05]  /*1bd50*/  IMAD.X R127, R8, 0x1, R127, P3 ;  /* 0x00000001087f7824 */ /* 0x008fca00018e067f */
        /* <DEDUP_REMOVED lines=12> */
[----:B-1----:R-:W-:-:S05]  /*1be20*/  IADD3 R126, P3, PT, R124, R127, RZ ;  /* 0x0000007f7c7e7210 */ /* 0x002fca0007f7e0ff */
[----:B--2---:R-:W-:Y:S02]  /*1be30*/  IMAD.X R127, R8, 0x1, R191, P3 ;  /* 0x00000001087f7824 */ /* 0x004fe400018e06bf */
[----:B------:R-:W2:Y:S04]  /*1be40*/  LDL R191, [R1+0x128] ;  /* 0x0001280001bf7983 */ /* 0x000ea80000100800 */
[----:B------:R1:W-:Y:S04]  /*1be50*/  LDGSTS.E [R190+0x6400], desc[UR40][R126.64], P2 ;  /* 0x064000007ebe7fae */ /* 0x0003e800091a1028 */
[----:B------:R-:W1:Y:S02]  /*1be60*/  LDL R127, [R1+0x84] ;  /* 0x00008400017f7983 */ /* 0x000e640000100800 */
[----:B-1----:R-:W-:-:S02]  /*1be70*/  IADD3 R126, P3, PT, R124, R127, RZ ;  /* 0x0000007f7c7e7210 */ /* 0x002fc40007f7e0ff */
        /* <DEDUP_REMOVED lines=25> */
[----:B--2---:R-:W-:Y:S01]  /*1c010*/  IMAD.X R127, R8, 0x1, R191, P3 ;  /* 0x00000001087f7824 */ /* 0x004fe200018e06bf */
[----:B------:R-:W-:-:S04]  /*1c020*/  LOP3.LUT R191, R3, 0x20, RZ, 0x3c, !PT ;  /* 0x0000002003bf7812 */ /* 0x000fc800078e3cff */
[----:B------:R1:W-:Y:S01]  /*1c030*/  LDGSTS.E [R190+0x7c00], desc[UR40][R126.64], P2 ;  /* 0x07c000007ebe7fae */ /* 0x0003e200091a1028 */
[----:B------:R-:W-:Y:S01]  /*1c040*/  VIADD R191, R191, UR6 ;  /* 0x00000006bfbf7c36 */ /* 0x000fe20008000000 */
[----:B-1----:R-:W-:Y:S02]  /*1c050*/  IADD3 R126, P3, PT, R124, R83, RZ ;  /* 0x000000537c7e7210 */ /* 0x002fe40007f7e0ff */
[----:B------:R-:W2:Y:S03]  /*1c060*/  LDL R190, [R1+0x70] ;  /* 0x0000700001be7983 */ /* 0x000ea60000100800 */
        /* <DEDUP_REMOVED lines=298> */
[----:B------:R-:W3:Y:S01]  /*1d310*/  LDL R127, [R1] ;  /* 0x00000000017f7983 */ /* 0x000ee20000100800 */
[----:B-1----:R-:W-:-:S05]  /*1d320*/  IADD3 R126, P3, PT, R124, R252, RZ ;  /* 0x000000fc7c7e7210 */ /* 0x002fca0007f7e0ff */
        /* <DEDUP_REMOVED lines=51> */
[----:B------:R1:W-:Y:S01]  /*1d660*/  LDGSTS.E [R191+0x7f00], desc[UR40][R126.64], P2 ;  /* 0x07f000007ebf7fae */ /* 0x0003e200091a1028 */
[----:B------:R-:W-:Y:S02]  /*1d670*/  UIADD3 UR4, UPT, UPT, UR4, 0x1, URZ ;  /* 0x0000000104047890 */ /* 0x000fe4000fffe0ff */
[----:B------:R-:W-:Y:S01]  /*1d680*/  UIADD3 UR19, UPT, UPT, UR19, 0x1, URZ ;  /* 0x0000000113137890 */ /* 0x000fe2000fffe0ff */
[----:B------:R-:W0:Y:S04]  /*1d690*/  LDGDEPBAR ;  /* 0x00000000000079af */ /* 0x000e280000000000 */
[----:B------:R-:W3:Y:S04]  /*1d6a0*/  LDL R127, [R1+0x144] ;  /* 0x00014400017f7983 */ /* 0x000ee80000100800 */
[----:B------:R-:W4:Y:S04]  /*1d6b0*/  LDL R191, [R1+0x14c] ;  /* 0x00014c0001bf7983 */ /* 0x000f280000100800 */
[----:B------:R-:W2:Y:S01]  /*1d6c0*/  LDL R126, [R1+0x154] ;  /* 0x00015400017e7983 */ /* 0x000ea20000100800 */
[----:B------:R-:W-:-:S04]  /*1d6d0*/  UISETP.GT.AND UP1, UPT, UR19, 0x1, UPT ;  /* 0x000000011300788c */ /* 0x000fc8000bf24270 */
[----:B------:R-:W-:Y:S02]  /*1d6e0*/  USEL UR6, URZ, 0x1, !UP1 ;  /* 0x00000001ff067887 */ /* 0x000fe4000c800000 */
[----:B------:R-:W-:Y:S02]  /*1d6f0*/  UIADD3 UR18, UPT, UPT, UR18, -0x40, URZ ;  /* 0xffffffc012127890 */ /* 0x000fe4000fffe0ff */
[----:B------:R-:W-:Y:S02]  /*1d700*/  USEL UR19, UR19, URZ, !UP1 ;  /* 0x000000ff13137287 */ /* 0x000fe4000c800000 */
[----:B------:R-:W-:Y:S01]  /*1d710*/  ULOP3.LUT UR6, UR7, UR6, URZ, 0x3c, !UPT ;  /* 0x0000000607067292 */ /* 0x000fe2000f8e3cff */
[----:B------:R-:W-:Y:S01]  /*1d720*/  UMOV UR28, UR13 ;  /* 0x0000000d001c7c82 */ /* 0x000fe20008000000 */
[----:B---3--:R-:W-:Y:S02]  /*1d730*/  ISETP.NE.U32.AND P2, PT, R127, UR4, PT ;  /* 0x000000047f007c0c */ /* 0x008fe4000bf45070 */
[----:B----4-:R-:W-:-:S02]  /*1d740*/  IADD3 R124, P3, PT, R124, R191, RZ ;  /* 0x000000bf7c7c7210 */ /* 0x010fc40007f7e0ff */
[----:B--2---:R-:W-:Y:S01]  /*1d750*/  IADD3 R6, P4, PT, R6, R126, RZ ;  /* 0x0000007e06067210 */ /* 0x004fe20007f9e0ff */
[----:B-1----:R-:W-:Y:S02]  /*1d760*/  IMAD.U32 R126, RZ, RZ, UR7 ;  /* 0x00000007ff7e7e24 */ /* 0x002fe4000f8e00ff */
[----:B------:R-:W-:Y:S02]  /*1d770*/  IMAD.X R8, R8, 0x1, R5, P3 ;  /* 0x0000000108087824 */ /* 0x000fe400018e0605 */
[----:B------:R-:W-:-:S04]  /*1d780*/  IMAD.X R7, R7, 0x1, R190, P4 ;  /* 0x0000000107077824 */ /* 0x000fc800020e06be */
[----:B------:R-:W-:Y:S05]  /*1d790*/  @P2 BRA `(.L_x_10) ;  /* 0xffffffc8007c2947 */ /* 0x000fea000383ffff */
.L_x_7:
[----:B------:R-:W-:Y:S05]  /*1d7a0*/  @!P0 BRA `(.L_x_11) ;  /* 0x0000000000108947 */ /* 0x000fea0003800000 */
[----:B------:R-:W-:-:S06]  /*1d7b0*/  USHF.L.U32 UR7, UR7, 0x1f, URZ ;  /* 0x0000001f07077899 */ /* 0x000fcc00080006ff */
[----:B---3-5:R-:W-:-:S04]  /*1d7c0*/  IMAD.U32 R2, RZ, RZ, UR7 ;  /* 0x00000007ff027e24 */ /* 0x028fc8000f8e00ff */
[----:B------:R-:W1:Y:S02]  /*1d7d0*/  SYNCS.PHASECHK.TRANS64.TRYWAIT P0, [UR13], R2 ;  /* 0x00000002ff0075a7 */ /* 0x000e64000800110d */
[----:B-1----:R-:W-:Y:S05]  /*1d7e0*/  @!P0 BRA `(.L_x_12) ;  /* 0x0000004800588947 */ /* 0x002fea0003800000 */
.L_x_11:
[----:B---3--:R-:W1:Y:S01]  /*1d7f0*/  S2R R132, SR_TID.X ;  /* 0x0000000000847919 */ /* 0x008e620000002100 */
[----:B------:R-:W-:-:S04]  /*1d800*/  DEPBAR.LE SB0, 0x0 ;  /* 0x000080000000791a */ /* 0x000fc80000000000 */
[----:B------:R-:W2:Y:S01]  /*1d810*/  LDL.LU R137, [R1+0x738] ;  /* 0x0007380001897983 */ /* 0x000ea20000300800 */
[----:B------:R-:W3:Y:S01]  /*1d820*/  LDC R136, c[0x0][0x3b8] ;  /* 0x0000ee00ff887b82 */ /* 0x000ee20000000800 */
[----:B------:R-:W4:Y:S02]  /*1d830*/  LDCU UR4, c[0x0][0x3b4] ;  /* 0x00007680ff0477ac */ /* 0x000f240008000800 */
[----:B------:R-:W2:Y:S01]  /*1d840*/  LDL.LU R142, [R1+0x74c] ;  /* 0x00074c00018e7983 */ /* 0x000ea20000300800 */
[----:B------:R-:W1:Y:S03]  /*1d850*/  LDCU UR5, c[0x0][0x39c] ;  /* 0x00007380ff0577ac */ /* 0x000e660008000800 */
[----:B------:R-:W2:Y:S01]  /*1d860*/  LDL.LU R141, [R1+0x748] ;  /* 0x00074800018d7983 */ /* 0x000ea20000300800 */
[----:B------:R-:W1:Y:S03]  /*1d870*/  LDCU UR6, c[0x0][0x39c] ;  /* 0x00007380ff0677ac */ /* 0x000e660008000800 */
[----:B------:R-:W2:Y:S01]  /*1d880*/  LDL.LU R140, [R1+0x744] ;  /* 0x00074400018c7983 */ /* 0x000ea20000300800 */
[----:B------:R-:W2:Y:S03]  /*1d890*/  LDCU UR7, c[0x0][0x39c] ;  /* 0x00007380ff0777ac */ /* 0x000ea60008000800 */
[----:B------:R-:W2:Y:S04]  /*1d8a0*/  LDL.LU R146, [R1+0x6e4] ;  /* 0x0006e40001927983 */ /* 0x000ea80000300800 */
[----:B------:R-:W2:Y:S04]  /*1d8b0*/  LDL.LU R157, [R1+0x6e0] ;  /* 0x0006e000019d7983 */ /* 0x000ea80000300800 */
[----:B------:R-:W2:Y:S01]  /*1d8c0*/  LDL.LU R156, [R1+0x6dc] ;  /* 0x0006dc00019c7983 */ /* 0x000ea20000300800 */
[----:B------:R-:W-:Y:S01]  /*1d8d0*/  BAR.SYNC.DEFER_BLOCKING 0x0 ;  /* 0x0000000000007b1d */ /* 0x000fe20000010000 */
[C---:B-1----:R-:W-:Y:S01]  /*1d8e0*/  LOP3.LUT P0, RZ, R132.reuse, 0x7f, RZ, 0xc0, !PT ;  /* 0x0000007f84ff7812 */ /* 0x042fe2000780c0ff */
[----:B-----5:R-:W-:-:S02]  /*1d8f0*/  IMAD.SHL.U32 R2, R132, 0x80, RZ ;  /* 0x0000008084027824 */ /* 0x020fc400078e00ff */
[C---:B------:R-:W-:Y:S02]  /*1d900*/  IMAD.SHL.U32 R3, R132.reuse, 0x10, RZ ;  /* 0x0000001084037824 */ /* 0x040fe400078e00ff */
[----:B------:R-:W-:Y:S01]  /*1d910*/  IMAD.SHL.U32 R133, R132, 0x8, RZ ;  /* 0x0000000884857824 */ /* 0x000fe200078e00ff */
[----:B------:R-:W2:Y:S07]  /*1d920*/  LDL.LU R155, [R1+0x6d8] ;  /* 0x0006d800019b7983 */ /* 0x000eae0000300800 */
[----:B------:R-:W1:Y:S02]  /*1d930*/  @!P0 SYNCS.CCTL.IV [UR11+0x50000] ;  /* 0x05000000ff0089b1 */ /* 0x000e64000800000b */
[----:B-1----:R-:W-:Y:S06]  /*1d940*/  BAR.SYNC.DEFER_BLOCKING 0x0 ;  /* 0x0000000000007b1d */ /* 0x002fec0000010000 */
[----:B------:R-:W-:Y:S01]  /*1d950*/  LDTM.16dp32bit_t0_t15.x128 R4, tmem[UR12] ;  /* 0x0000000c000479ee */ /* 0x000fe20008b80000 */
[----:B------:R-:W1:Y:S01]  /*1d960*/  LDTM.16dp32bit_t16_t31.x128 R4, tmem[UR12+0x80] ;  /* 0x0000800c000479ee */ /* 0x000e620008ba0000 */
[----:B------:R-:W-:Y:S01]  /*1d970*/  LOP3.LUT R2, R2, 0x800, RZ, 0xc0, !PT ;  /* 0x0000080002027812 */ /* 0x000fe200078ec0ff */
[----:B------:R-:W2:Y:S01]  /*1d980*/  LDL.LU R154, [R1+0x6d4] ;  /* 0x0006d400019a7983 */ /* 0x000ea20000300800 */
[----:B------:R-:W-:Y:S01]  /*1d990*/  LOP3.LUT R132, R3, 0xf0, RZ, 0xc0, !PT ;  /* 0x000000f003847812 */ /* 0x000fe200078ec0ff */
[----:B------:R-:W2:Y:S01]  /*1d9a0*/  LDCU.128 UR12, c[0x0][0x390] ;  /* 0x00007200ff0c77ac */ /* 0x000ea20008000c00 */
[----:B------:R-:W-:Y:S01]  /*1d9b0*/  LOP3.LUT R133, R133, 0x300, RZ, 0xc0, !PT ;  /* 0x0000030085857812 */ /* 0x000fe200078ec0ff */
[----:B------:R-:W2:Y:S01]  /*1d9c0*/  LDL.LU R153, [R1+0x6d0] ;  /* 0x0006d00001997983 */ /* 0x000ea20000300800 */
[----:B------:R-:W-:Y:S01]  /*1d9d0*/  IADD3 R2, PT, PT, R132, UR11, R2 ;  /* 0x0000000b84027c10 */ /* 0x000fe2000fffe002 */
[----:B------:R-:W3:Y:S04]  /*1d9e0*/  @!P0 SYNCS.CCTL.IV [UR11+0x50008] ;  /* 0x05000800ff0089b1 */ /* 0x000ee8000800000b */
[----:B------:R-:W-:Y:S01]  /*1d9f0*/  IMAD.IADD R2, R133, 0x1, R2 ;  /* 0x0000000185027824 */ /* 0x000fe200078e0202 */
[----:B------:R-:W-:Y:S01]  /*1da00*/  NOP ;  /* 0x0000000000007918 */ /* 0x000fe20000000000 */
[----:B-1----:R-:W-:-:S02]  /*1da10*/  IMAD.MOV.U32 R134, RZ, RZ, R8 ;  /* 0x000000ffff867224 */ /* 0x002fc400078e0008 */
[----:B------:R-:W-:Y:S01]  /*1da20*/  IMAD.MOV.U32 R135, RZ, RZ, R10 ;  /* 0x000000ffff877224 */ /* 0x000fe200078e000a */
[----:B------:R-:W-:Y:S01]  /*1da30*/  LOP3.LUT R3, R3, 0x7f0, RZ, 0xc0, !PT ;  /* 0x000007f003037812 */ /* 0x000fe200078ec0ff */
[----:B------:R-:W-:Y:S01]  /*1da40*/  IMAD.MOV.U32 R132, RZ, RZ, R4 ;  /* 0x000000ffff847224 */ /* 0x000fe200078e0004 */
[----:B------:R-:W2:Y:S01]  /*1da50*/  LDL.LU R152, [R1+0x6cc] ;  /* 0x0006cc0001987983 */ /* 0x000ea20000300800 */
[----:B------:R-:W-:Y:S02]  /*1da60*/  IMAD.MOV.U32 R4, RZ, RZ, R5 ;  /* 0x000000ffff047224 */ /* 0x000fe400078e0005 */
[----:B------:R-:W-:Y:S01]  /*1da70*/  IMAD.MOV.U32 R133, RZ, RZ, R6 ;  /* 0x000000ffff857224 */ /* 0x000fe200078e0006 */
[----:B------:R-:W2:Y:S01]  /*1da80*/  LDL.LU R151, [R1+0x6c8] ;  /* 0x0006c80001977983 */ /* 0x000ea20000300800 */
[----:B------:R-:W-:Y:S02]  /*1da90*/  IMAD.MOV.U32 R5, RZ, RZ, R7 ;  /* 0x000000ffff057224 */ /* 0x000fe400078e0007 */
[----:B------:R-:W-:Y:S01]  /*1daa0*/  IMAD.MOV.U32 R6, RZ, RZ, R9 ;  /* 0x000000ffff067224 */ /* 0x000fe200078e0009 */
[----:B---3--:R1:W-:Y:S01]  /*1dab0*/  STS.128 [R2], R132 ;  /* 0x0000008402007388 */ /* 0x0083e20000000c00 */
[----:B------:R-:W-:-:S02]  /*1dac0*/  IMAD.MOV.U32 R7, RZ, RZ, R11 ;  /* 0x000000ffff077224 */ /* 0x000fc400078e000b */
[----:B------:R-:W-:Y:S01]  /*1dad0*/  IMAD.MOV.U32 R8, RZ, RZ, R12 ;  /* 0x000000ffff087224 */ /* 0x000fe200078e000c */
[----:B------:R-:W3:Y:S04]  /*1dae0*/  LDL.LU R158, [R1+0x77c] ;  /* 0x00077c00019e7983 */ /* 0x000ee80000300800 */
[----:B------:R-:W-:Y:S01]  /*1daf0*/  STS.128 [R2+0x400], R4 ;  /* 0x0004000402007388 */ /* 0x000fe20000000c00 */
[----:B------:R-:W-:Y:S01]  /*1db00*/  BAR.SYNC.DEFER_BLOCKING 0x0 ;  /* 0x0000000000007b1d */ /* 0x000fe20000010000 */
[----:B------:R-:W-:Y:S02]  /*1db10*/  IMAD.MOV.U32 R12, RZ, RZ, R13 ;  /* 0x000000ffff0c7224 */ /* 0x000fe400078e000d */
[----:B------:R-:W-:Y:S02]  /*1db20*/  IMAD.MOV.U32 R9, RZ, RZ, R14 ;  /* 0x000000ffff097224 */ /* 0x000fe400078e000e */
[----:B------:R-:W-:-:S02]  /*1db30*/  IMAD.MOV.U32 R13, RZ, RZ, R15 ;  /* 0x000000ffff0d7224 */ /* 0x000fc400078e000f */
[----:B------:R-:W-:Y:S01]  /*1db40*/  IMAD.MOV.U32 R10, RZ, RZ, R16 ;  /* 0x000000ffff0a7224 */ /* 0x000fe200078e0010 */
[----:B------:R-:W2:Y:S01]  /*1db50*/  LDL.LU R150, [R1+0x740] ;  /* 0x0007400001967983 */ /* 0x000ea20000300800 */
[----:B------:R-:W-:Y:S02]  /*1db60*/  IMAD.MOV.U32 R11, RZ, RZ, R18 ;  /* 0x000000ffff0b7224 */ /* 0x000fe400078e0012 */
[----:B------:R-:W-:Y:S01]  /*1db70*/  IMAD.MOV.U32 R14, RZ, RZ, R17 ;  /* 0x000000ffff0e7224 */ /* 0x000fe200078e0011 */
[----:B------:R-:W2:Y:S01]  /*1db80*/  LDL.LU R149, [R1+0x73c] ;  /* 0x00073c0001957983 */ /* 0x000ea20000300800 */
[----:B------:R-:W-:Y:S02]  /*1db90*/  IMAD.MOV.U32 R15, RZ, RZ, R19 ;  /* 0x000000ffff0f7224 */ /* 0x000fe400078e0013 */
[----:B-1----:R-:W-:Y:S01]  /*1dba0*/  IMAD.MOV.U32 R132, RZ, RZ, R20 ;  /* 0x000000ffff847224 */ /* 0x002fe200078e0014 */
[----:B------:R-:W2:Y:S04]  /*1dbb0*/  LDL.LU R148, [R1+0x730] ;  /* 0x0007300001947983 */ /* 0x000ea80000300800 */
[----:B------:R-:W1:Y:S04]  /*1dbc0*/  LDS.128 R16, [R3+UR11] ;  /* 0x0000000b03107984 */ /* 0x000e680008000c00 */
[----:B------:R-:W-:Y:S01]  /*1dbd0*/  LDS.128 R4, [R3+UR11+0x800] ;  /* 0x0008000b03047984 */ /* 0x000fe20008000c00 */
[----:B------:R-:W-:Y:S06]  /*1dbe0*/  BAR.SYNC.DEFER_BLOCKING 0x0 ;  /* 0x0000000000007b1d */ /* 0x000fec0000010000 */
[----:B------:R-:W-:Y:S04]  /*1dbf0*/  STS.128 [R2], R8 ;  /* 0x0000000802007388 */ /* 0x000fe80000000c00 */
[----:B------:R-:W-:Y:S01]  /*1dc00*/  STS.128 [R2+0x400], R12 ;  /* 0x0004000c02007388 */ /* 0x000fe20000000c00 */
[----:B------:R-:W-:Y:S01]  /*1dc10*/  BAR.SYNC.DEFER_BLOCKING 0x0 ;  /* 0x0000000000007b1d */ /* 0x000fe20000010000 */
[----:B------:R-:W-:-:S02]  /*1dc20*/  IMAD.MOV.U32 R20, RZ, RZ, R21 ;  /* 0x000000ffff147224 */ /* 0x000fc400078e0015 */
[----:B------:R-:W-:Y:S02]  /*1dc30*/  IMAD.MOV.U32 R133, RZ, RZ, R22 ;  /* 0x000000ffff857224 */ /* 0x000fe400078e0016 */
[----:B------:R-:W-:Y:S01]  /*1dc40*/  IMAD.MOV.U32 R21, RZ, RZ, R23 ;  /* 0x000000ffff157224 */ /* 0x000fe200078e0017 */
[----:B------:R-:W1:Y:S04]  /*1dc50*/  LDS.128 R12, [R3+UR11] ;  /* 0x0000000b030c7984 */ /* 0x000e680008000c00 */
[----:B------:R-:W-:Y:S01]  /*1dc60*/  LDS.128 R8, [R3+UR11+0x800] ;  /* 0x0008000b03087984 */ /* 0x000fe20008000c00 */
[----:B------:R-:W-:Y:S02]  /*1dc70*/  IMAD.MOV.U32 R134, RZ, RZ, R24 ;  /* 0x000000ffff867224 */ /* 0x000fe400078e0018 */
[----:B------:R-:W-:Y:S01]  /*1dc80*/  IMAD.MOV.U32 R135, RZ, RZ, R26 ;  /* 0x000000ffff877224 */ /* 0x000fe200078e001a */
[----:B------:R-:W-:Y:S01]  /*1dc90*/  BAR.SYNC.DEFER_BLOCKING 0x0 ;  /* 0x0000000000007b1d */ /* 0x000fe20000010000 */
[----:B------:R-:W-:-:S02]  /*1dca0*/  IMAD.MOV.U32 R22, RZ, RZ, R25 ;  /* 0x000000ffff167224 */ /* 0x000fc400078e0019 */
[----:B------:R-:W-:-:S03]  /*1dcb0*/  IMAD.MOV.U32 R23, RZ, RZ, R27 ;  /* 0x000000ffff177224 */ /* 0x000fc600078e001b */
[----:B------:R1:W-:Y:S04]  /*1dcc0*/  STS.128 [R2], R132 ;  /* 0x0000008402007388 */ /* 0x0003e80000000c00 */
[----:B------:R-:W-:Y:S01]  /*1dcd0*/  STS.128 [R2+0x400], R20 ;  /* 0x0004001402007388 */ /* 0x000fe20000000c00 */
[----:B------:R-:W-:Y:S01]  /*1dce0*/  BAR.SYNC.DEFER_BLOCKING 0x0 ;  /* 0x0000000000007b1d */ /* 0x000fe20000010000 */
[----:B------:R-:W-:Y:S02]  /*1dcf0*/  IMAD.MOV.U32 R24, RZ, RZ, R28 ;  /* 0x000000ffff187224 */ /* 0x000fe400078e001c */
[----:B------:R-:W-:Y:S02]  /*1dd00*/  IMAD.MOV.U32 R28, RZ, RZ, R29 ;  /* 0x000000ffff1c7224 */ /* 0x000fe400078e001d */
[----:B------:R-:W-:-:S02]  /*1dd10*/  IMAD.MOV.U32 R25, RZ, RZ, R30 ;  /* 0x000000ffff197224 */ /* 0x000fc400078e001e */
[----:B------:R-:W-:Y:S02]  /*1dd20*/  IMAD.MOV.U32 R29, RZ, RZ, R31 ;  /* 0x000000ffff1d7224 */ /* 0x000fe400078e001f */
[----:B------:R-:W-:Y:S02]  /*1dd30*/  IMAD.MOV.U32 R26, RZ, RZ, R32 ;  /* 0x000000ffff1a7224 */ /* 0x000fe400078e0020 */
[----:B------:R-:W-:Y:S02]  /*1dd40*/  IMAD.MOV.U32 R27, RZ, RZ, R34 ;  /* 0x000000ffff1b7224 */ /* 0x000fe400078e0022 */
[----:B------:R-:W-:Y:S02]  /*1dd50*/  IMAD.MOV.U32 R30, RZ, RZ, R33 ;  /* 0x000000ffff1e7224 */ /* 0x000fe400078e0021 */
[----:B------:R-:W-:Y:S02]  /*1dd60*/  IMAD.MOV.U32 R31, RZ, RZ, R35 ;  /* 0x000000ffff1f7224 */ /* 0x000fe400078e0023 */
[----:B------:R-:W2:Y:S04]  /*1dd70*/  LDS.128 R32, [R3+UR11] ;  /* 0x0000000b03207984 */ /* 0x000ea80008000c00 */
[----:B------:R-:W-:Y:S01]  /*1dd80*/  LDS.128 R20, [R3+UR11+0x800] ;  /* 0x0008000b03147984 */ /* 0x000fe20008000c00 */
[----:B------:R-:W-:Y:S06]  /*1dd90*/  BAR.SYNC.DEFER_BLOCKING 0x0 ;  /* 0x0000000000007b1d */ /* 0x000fec0000010000 */
[----:B------:R-:W-:Y:S04]  /*1dda0*/  STS.128 [R2], R24 ;  /* 0x0000001802007388 */ /* 0x000fe80000000c00 */
[----:B------:R-:W-:Y:S01]  /*1ddb0*/  STS.128 [R2+0x400], R28 ;  /* 0x0004001c02007388 */ /* 0x000fe20000000c00 */
[----:B------:R-:W-:Y:S01]  /*1ddc0*/  BAR.SYNC.DEFER_BLOCKING 0x0 ;  /* 0x0000000000007b1d */ /* 0x000fe20000010000 */
[----:B-1----:R-:W-:-:S02]  /*1ddd0*/  IMAD.MOV.U32 R132, RZ, RZ, R36 ;  /* 0x000000ffff847224 */ /* 0x002fc400078e0024 */
[----:B------:R-:W-:Y:S02]  /*1dde0*/  IMAD.MOV.U32 R36, RZ, RZ, R37 ;  /* 0x000000ffff247224 */ /* 0x000fe400078e0025 */
[----:B------:R-:W-:Y:S01]  /*1ddf0*/  IMAD.MOV.U32 R133, RZ, RZ, R38 ;  /* 0x000000ffff857224 */ /* 0x000fe200078e0026 */
[----:B------:R-:W1:Y:S04]  /*1de00*/  LDS.128 R28, [R3+UR11] ;  /* 0x0000000b031c7984 */ /* 0x000e680008000c00 */
[----:B------:R-:W-:Y:S01]  /*1de10*/  LDS.128 R24, [R3+UR11+0x800] ;  /* 0x0008000b03187984 */ /* 0x000fe20008000c00 */
[----:B------:R-:W-:Y:S02]  /*1de20*/  IMAD.MOV.U32 R37, RZ, RZ, R39 ;  /* 0x000000ffff257224 */ /* 0x000fe400078e0027 */
[----:B------:R-:W-:-:S02]  /*1de30*/  IMAD.MOV.U32 R134, RZ, RZ, R40 ;  /* 0x000000ffff867224 */ /* 0x000fc400078e0028 */
[----:B------:R-:W-:Y:S01]  /*1de40*/  IMAD.MOV.U32 R135, RZ, RZ, R42 ;  /* 0x000000ffff877224 */ /* 0x000fe200078e002a */
[----:B------:R-:W-:Y:S01]  /*1de50*/  BAR.SYNC.DEFER_BLOCKING 0x0 ;  /* 0x0000000000007b1d */ /* 0x000fe20000010000 */
[----:B------:R-:W-:Y:S02]  /*1de60*/  IMAD.MOV.U32 R38, RZ, RZ, R41 ;  /* 0x000000ffff267224 */ /* 0x000fe400078e0029 */
        /* <DEDUP_REMOVED lines=95> */
[----:B------:R-:W-:Y:S01]  /*1e460*/  IMAD.MOV.U32 R95, RZ, RZ, R99 ;  /* 0x000000ffff5f7224 */ /* 0x000fe200078e0063 */
        /* <DEDUP_REMOVED lines=17> */
[----:B------:R-:W-:Y:S04]  /*1e580*/  STS.128 [R2], R132 ;  /* 0x0000008402007388 */ /* 0x000fe80000000c00 */
[----:B------:R2:W-:Y:S01]  /*1e590*/  STS.128 [R2+0x400], R100 ;  /* 0x0004006402007388 */ /* 0x0005e20000000c00 */
[----:B------:R-:W-:Y:S02]  /*1e5a0*/  IMAD.MOV.U32 R104, RZ, RZ, R108 ;  /* 0x000000ffff687224 */ /* 0x000fe400078e006c */
[----:B------:R-:W-:Y:S02]  /*1e5b0*/  IMAD.MOV.U32 R105, RZ, RZ, R110 ;  /* 0x000000ffff697224 */ /* 0x000fe400078e006e */
[----:B------:R-:W-:Y:S02]  /*1e5c0*/  IMAD.MOV.U32 R106, RZ, RZ, R112 ;  /* 0x000000ffff6a7224 */ /* 0x000fe400078e0070 */
[----:B------:R-:W-:Y:S01]  /*1e5d0*/  IMAD.MOV.U32 R107, RZ, RZ, R114 ;  /* 0x000000ffff6b7224 */ /* 0x000fe200078e0072 */
[----:B------:R-:W-:Y:S01]  /*1e5e0*/  BAR.SYNC.DEFER_BLOCKING 0x0 ;  /* 0x0000000000007b1d */ /* 0x000fe20000010000 */
[----:B--2---:R-:W-:-:S02]  /*1e5f0*/  IMAD.MOV.U32 R100, RZ, RZ, R109 ;  /* 0x000000ffff647224 */ /* 0x004fc400078e006d */
        /* <DEDUP_REMOVED lines=31> */
[----:B------:R-:W1:Y:S04]  /*1e7f0*/  LDS.128 R116, [R3+UR11] ;  /* 0x0000000b03747984 */ /* 0x000e680008000c00 */
[----:B------:R-:W-:Y:S01]  /*1e800*/  LDS.128 R128, [R3+UR11+0x800] ;  /* 0x0008000b03807984 */ /* 0x000fe20008000c00 */
[----:B------:R-:W-:Y:S01]  /*1e810*/  BAR.SYNC.DEFER_BLOCKING 0x0 ;  /* 0x0000000000007b1d */ /* 0x000fe20000010000 */
[C---:B------:R-:W-:Y:S01]  /*1e820*/  ISETP.GE.AND P0, PT, R137.reuse, UR14, PT ;  /* 0x0000000e89007c0c */ /* 0x040fe2000bf06270 */
[----:B----4-:R-:W-:-:S02]  /*1e830*/  IMAD R137, R137, UR4, RZ ;  /* 0x0000000489897c24 */ /* 0x010fc4000f8e02ff */
[C---:B------:R-:W-:Y:S01]  /*1e840*/  IMAD R139, R0.reuse, R136, RZ ;  /* 0x00000088008b7224 */ /* 0x040fe200078e02ff */
[----:B------:R-:W-:Y:S01]  /*1e850*/  ISETP.LT.AND P1, PT, R0, UR15, !P0 ;  /* 0x0000000f00007c0c */ /* 0x000fe2000c721270 */
[----:B------:R-:W3:Y:S01]  /*1e860*/  LDCU UR4, c[0x0][0x39c] ;  /* 0x00007380ff0477ac */ /* 0x000ee20008000800 */
[C---:B------:R-:W-:Y:S01]  /*1e870*/  LEA R0, P2, R137.reuse, UR12, 0x2 ;  /* 0x0000000c89007c11 */ /* 0x040fe2000f8410ff */
[----:B------:R-:W-:Y:S04]  /*1e880*/  STS.128 [R2], R120 ;  /* 0x0000007802007388 */ /* 0x000fe80000000c00 */
[----:B------:R4:W-:Y:S01]  /*1e890*/  STS.128 [R2+0x400], R124 ;  /* 0x0004007c02007388 */ /* 0x0009e20000000c00 */
[----:B------:R-:W-:Y:S02]  /*1e8a0*/  LEA.HI.X.SX32 R137, R137, UR13, 0x2, P2 ;  /* 0x0000000d89897c11 */ /* 0x000fe400090f16ff */
[----:B------:R-:W-:-:S04]  /*1e8b0*/  LEA R138, P2, R139, R0, 0x2 ;  /* 0x000000008b8a7211 */ /* 0x000fc800078410ff */
[----:B------:R-:W-:Y:S01]  /*1e8c0*/  LEA.HI.X.SX32 R139, R139, R137, 0x2, P2 ;  /* 0x000000898b8b7211 */ /* 0x000fe200010f16ff */
[----:B------:R-:W-:Y:S01]  /*1e8d0*/  BAR.SYNC.DEFER_BLOCKING 0x0 ;  /* 0x0000000000007b1d */ /* 0x000fe20000010000 */
[C---:B------:R-:W-:Y:S01]  /*1e8e0*/  ISETP.LT.AND P3, PT, R142.reuse, UR15, !P0 ;  /* 0x0000000f8e007c0c */ /* 0x040fe2000c761270 */
[-C--:B----4-:R-:W-:Y:S02]  /*1e8f0*/  IMAD R125, R142, R136.reuse, RZ ;  /* 0x000000888e7d7224 */ /* 0x090fe400078e02ff */
[-C--:B------:R-:W-:Y:S02]  /*1e900*/  IMAD R124, R140, R136.reuse, RZ ;  /* 0x000000888c7c7224 */ /* 0x080fe400078e02ff */
[----:B------:R-:W-:Y:S01]  /*1e910*/  IMAD R123, R146, R136, RZ ;  /* 0x00000088927b7224 */ /* 0x000fe200078e02ff */
[----:B------:R-:W-:Y:S01]  /*1e920*/  ISETP.LT.AND P5, PT, R140, UR15, !P0 ;  /* 0x0000000f8c007c0c */ /* 0x000fe2000c7a1270 */
[----:B------:R4:W-:Y:S01]  /*1e930*/  @P1 STG.E desc[UR40][R138.64], R16 ;  /* 0x000000108a001986 */ /* 0x0009e2000c101928 */
[----:B------:R-:W-:Y:S01]  /*1e940*/  LEA R144, P1, R125, R0, 0x2 ;  /* 0x000000007d907211 */ /* 0x000fe200078210ff */
[----:B------:R-:W-:-:S02]  /*1e950*/  IMAD R122, R157, R136, RZ ;  /* 0x000000889d7a7224 */ /* 0x000fc400078e02ff */
[----:B----4-:R-:W-:Y:S01]  /*1e960*/  IMAD R16, R141, R136, RZ ;  /* 0x000000888d107224 */ /* 0x010fe200078e02ff */
[----:B------:R-:W-:-:S04]  /*1e970*/  LEA.HI.X.SX32 R145, R125, R137, 0x2, P1 ;  /* 0x000000897d917211 */ /* 0x000fc800008f16ff */
[----:B------:R-:W-:Y:S01]  /*1e980*/  LEA R142, P4, R16, R0, 0x2 ;  /* 0x00000000108e7211 */ /* 0x000fe200078810ff */
[----:B------:R-:W-:Y:S01]  /*1e990*/  IMAD R2, R156, R136, RZ ;  /* 0x000000889c027224 */ /* 0x000fe200078e02ff */
[-C--:B------:R-:W-:Y:S02]  /*1e9a0*/  LEA R140, P1, R124, R0.reuse, 0x2 ;  /* 0x000000007c8c7211 */ /* 0x080fe400078210ff */
[-C--:B------:R-:W-:Y:S02]  /*1e9b0*/  LEA.HI.X.SX32 R143, R16, R137.reuse, 0x2, P4 ;  /* 0x00000089108f7211 */ /* 0x080fe400020f16ff */
[----:B------:R-:W-:Y:S02]  /*1e9c0*/  LEA R138, P4, R123, R0, 0x2 ;  /* 0x000000007b8a7211 */ /* 0x000fe400078810ff */
[----:B------:R-:W-:Y:S01]  /*1e9d0*/  ISETP.LT.AND P2, PT, R141, UR15, !P0 ;  /* 0x0000000f8d007c0c */ /* 0x000fe2000c741270 */
[----:B------:R-:W-:Y:S01]  /*1e9e0*/  IMAD R121, R154, R136, RZ ;  /* 0x000000889a797224 */ /* 0x000fe200078e02ff */
[----:B------:R-:W-:-:S02]  /*1e9f0*/  LEA.HI.X.SX32 R141, R124, R137, 0x2, P1 ;  /* 0x000000897c8d7211 */ /* 0x000fc400008f16ff */
[-C--:B------:R-:W-:Y:S02]  /*1ea00*/  LEA.HI.X.SX32 R139, R123, R137.reuse, 0x2, P4 ;  /* 0x000000897b8b7211 */ /* 0x080fe400020f16ff */
[-C--:B------:R-:W-:Y:S02]  /*1ea10*/  LEA R134, P1, R122, R0.reuse, 0x2 ;  /* 0x000000007a867211 */ /* 0x080fe400078210ff */
[----:B------:R-:W-:Y:S01]  /*1ea20*/  LEA R132, P4, R2, R0, 0x2 ;  /* 0x0000000002847211 */ /* 0x000fe200078810ff */
[----:B------:R-:W-:Y:S01]  /*1ea30*/  IMAD R125, R152, R136, RZ ;  /* 0x00000088987d7224 */ /* 0x000fe200078e02ff */
[-C--:B------:R-:W-:Y:S02]  /*1ea40*/  LEA.HI.X.SX32 R135, R122, R137.reuse, 0x2, P1 ;  /* 0x000000897a877211 */ /* 0x080fe400008f16ff */
[----:B------:R-:W-:Y:S02]  /*1ea50*/  LEA.HI.X.SX32 R133, R2, R137, 0x2, P4 ;  /* 0x0000008902857211 */ /* 0x000fe400020f16ff */
[----:B------:R-:W-:-:S04]  /*1ea60*/  LEA R122, P4, R121, R0, 0x2 ;  /* 0x00000000797a7211 */ /* 0x000fc800078810ff */
[-C--:B------:R-:W-:Y:S02]  /*1ea70*/  LEA.HI.X.SX32 R123, R121, R137.reuse, 0x2, P4 ;  /* 0x00000089797b7211 */ /* 0x080fe400020f16ff */
[C---:B------:R-:W-:Y:S01]  /*1ea80*/  LEA R124, P4, R125.reuse, R0, 0x2 ;  /* 0x000000007d7c7211 */ /* 0x040fe200078810ff */
[----:B------:R-:W-:Y:S01]  /*1ea90*/  @P3 STG.E desc[UR40][R144.64], R17 ;  /* 0x0000001190003986 */ /* 0x000fe2000c101928 */
[----:B------:R-:W-:Y:S02]  /*1eaa0*/  ISETP.LT.AND P6, PT, R146, UR15, !P0 ;  /* 0x0000000f92007c0c */ /* 0x000fe4000c7c1270 */
[----:B------:R-:W-:Y:S02]  /*1eab0*/  LEA.HI.X.SX32 R125, R125, R137, 0x2, P4 ;  /* 0x000000897d7d7211 */ /* 0x000fe400020f16ff */
[----:B------:R-:W-:Y:S02]  /*1eac0*/  ISETP.LT.AND P4, PT, R157, UR15, !P0 ;  /* 0x0000000f9d007c0c */ /* 0x000fe4000c781270 */
[----:B------:R-:W-:Y:S01]  /*1ead0*/  ISETP.LT.AND P3, PT, R156, UR15, !P0 ;  /* 0x0000000f9c007c0c */ /* 0x000fe2000c761270 */
[----:B------:R-:W-:Y:S04]  /*1eae0*/  @P2 STG.E desc[UR40][R142.64], R18 ;  /* 0x000000128e002986 */ /* 0x000fe8000c101928 */
[----:B------:R4:W-:Y:S04]  /*1eaf0*/  @P5 STG.E desc[UR40][R140.64], R19 ;  /* 0x000000138c005986 */ /* 0x0009e8000c101928 */
[----:B------:R-:W-:Y:S04]  /*1eb00*/  @P6 STG.E desc[UR40][R138.64], R12 ;  /* 0x0000000c8a006986 */ /* 0x000fe8000c101928 */
[----:B----4-:R-:W4:Y:S04]  /*1eb10*/  LDL.LU R141, [R1+0x72c] ;  /* 0x00072c00018d7983 */ /* 0x010f280000300800 */
[----:B------:R-:W2:Y:S04]  /*1eb20*/  LDL.LU R140, [R1+0x83c] ;  /* 0x00083c00018c7983 */ /* 0x000ea80000300800 */
[----:B------:R-:W-:Y:S04]  /*1eb30*/  @P4 STG.E desc[UR40][R134.64], R13 ;  /* 0x0000000d86004986 */ /* 0x000fe8000c101928 */
[----:B------:R1:W-:Y:S04]  /*1eb40*/  @P3 STG.E desc[UR40][R132.64], R14 ;  /* 0x0000000e84003986 */ /* 0x0003e8000c101928 */
[----:B-1----:R-:W2:Y:S04]  /*1eb50*/  LDL.LU R132, [R1+0x728] ;  /* 0x0007280001847983 */ /* 0x002ea80000300800 */
[----:B------:R-:W2:Y:S04]  /*1eb60*/  LDL.LU R18, [R1+0x724] ;  /* 0x0007240001127983 */ /* 0x000ea80000300800 */
[----:B------:R-:W2:Y:S01]  /*1eb70*/  LDL.LU R19, [R1+0x720] ;  /* 0x0007200001137983 */ /* 0x000ea20000300800 */
[----:B------:R-:W-:-:S02]  /*1eb80*/  IMAD R120, R155, R136, RZ ;  /* 0x000000889b787224 */ /* 0x000fc400078e02ff */
[----:B------:R-:W-:-:S03]  /*1eb90*/  IMAD R16, R153, R136, RZ ;  /* 0x0000008899107224 */ /* 0x000fc600078e02ff */
[----:B------:R-:W-:Y:S01]  /*1eba0*/  LEA R126, P1, R120, R0, 0x2 ;  /* 0x00000000787e7211 */ /* 0x000fe200078210ff */
[----:B------:R-:W-:-:S03]  /*1ebb0*/  IMAD R2, R151, R136, RZ ;  /* 0x0000008897027224 */ /* 0x000fc600078e02ff */
[-C--:B------:R-:W-:Y:S02]  /*1ebc0*/  LEA.HI.X.SX32 R127, R120, R137.reuse, 0x2, P1 ;  /* 0x00000089787f7211 */ /* 0x080fe400008f16ff */
[CC--:B------:R-:W-:Y:S02]  /*1ebd0*/  LEA R120, P1, R16.reuse, R0.reuse, 0x2 ;  /* 0x0000000010787211 */ /* 0x0c0fe400078210ff */
[----:B------:R-:W-:Y:S02]  /*1ebe0*/  ISETP.LT.AND P2, PT, R155, UR15, !P0 ;  /* 0x0000000f9b007c0c */ /* 0x000fe4000c741270 */
[----:B------:R-:W-:Y:S02]  /*1ebf0*/  LEA.HI.X.SX32 R121, R16, R137, 0x2, P1 ;  /* 0x0000008910797211 */ /* 0x000fe400008f16ff */
[----:B------:R-:W-:Y:S02]  /*1ec00*/  LEA R146, P1, R2, R0, 0x2 ;  /* 0x0000000002927211 */ /* 0x000fe400078210ff */
[----:B------:R-:W-:-:S02]  /*1ec10*/  ISETP.LT.AND P5, PT, R154, UR15, !P0 ;  /* 0x0000000f9a007c0c */ /* 0x000fc4000c7a1270 */
[----:B------:R-:W-:Y:S02]  /*1ec20*/  LEA.HI.X.SX32 R147, R2, R137, 0x2, P1 ;  /* 0x0000008902937211 */ /* 0x000fe400008f16ff */
[----:B---3--:R-:W-:Y:S01]  /*1ec30*/  ISETP.LT.AND P1, PT, R158, UR4, !P0 ;  /* 0x000000049e007c0c */ /* 0x008fe2000c721270 */
[----:B------:R-:W2:Y:S01]  /*1ec40*/  LDCU UR4, c[0x0][0x39c] ;  /* 0x00007380ff0477ac */ /* 0x000ea20008000800 */
[----:B------:R-:W-:Y:S02]  /*1ec50*/  ISETP.LT.AND P6, PT, R153, UR15, !P0 ;  /* 0x0000000f99007c0c */ /* 0x000fe4000c7c1270 */
[----:B------:R-:W-:Y:S01]  /*1ec60*/  ISETP.LT.AND P4, PT, R152, UR15, !P0 ;  /* 0x0000000f98007c0c */ /* 0x000fe2000c781270 */
[CC--:B------:R-:W-:Y:S01]  /*1ec70*/  IMAD R2, R150.reuse, R136.reuse, RZ ;  /* 0x0000008896027224 */ /* 0x0c0fe200078e02ff */
[----:B------:R-:W-:Y:S01]  /*1ec80*/  ISETP.LT.AND P3, PT, R151, UR15, !P0 ;  /* 0x0000000f97007c0c */ /* 0x000fe2000c761270 */
[----:B------:R1:W-:Y:S01]  /*1ec90*/  @P2 STG.E desc[UR40][R126.64], R15 ;  /* 0x0000000f7e002986 */ /* 0x0003e2000c101928 */
[----:B------:R-:W-:Y:S01]  /*1eca0*/  ISETP.LT.AND P2, PT, R150, UR15, !P0 ;  /* 0x0000000f96007c0c */ /* 0x000fe2000c741270 */
[----:B------:R-:W-:-:S02]  /*1ecb0*/  IMAD R16, R149, R136, RZ ;  /* 0x0000008895107224 */ /* 0x000fc400078e02ff */
[----:B------:R-:W-:Y:S01]  /*1ecc0*/  @P5 STG.E desc[UR40][R122.64], R32 ;  /* 0x000000207a005986 */ /* 0x000fe2000c101928 */
[----:B------:R-:W-:Y:S01]  /*1ecd0*/  LEA R12, P5, R2, R0, 0x2 ;  /* 0x00000000020c7211 */ /* 0x000fe200078a10ff */
[----:B------:R-:W-:Y:S02]  /*1ece0*/  IMAD R17, R148, R136, RZ ;  /* 0x0000008894117224 */ /* 0x000fe400078e02ff */
[----:B------:R-:W-:Y:S01]  /*1ecf0*/  @P6 STG.E desc[UR40][R120.64], R33 ;  /* 0x0000002178006986 */ /* 0x000fe2000c101928 */
[-C--:B------:R-:W-:Y:S02]  /*1ed00*/  LEA.HI.X.SX32 R13, R2, R137.reuse, 0x2, P5 ;  /* 0x00000089020d7211 */ /* 0x080fe400028f16ff */
[----:B------:R-:W-:Y:S01]  /*1ed10*/  LEA R14, P6, R16, R0, 0x2 ;  /* 0x00000000100e7211 */ /* 0x000fe200078c10ff */
[----:B------:R3:W-:Y:S01]  /*1ed20*/  @P4 STG.E desc[UR40][R124.64], R34 ;  /* 0x000000227c004986 */ /* 0x0007e2000c101928 */
[----:B------:R-:W-:Y:S02]  /*1ed30*/  ISETP.LT.AND P5, PT, R149, UR15, !P0 ;  /* 0x0000000f95007c0c */ /* 0x000fe4000c7a1270 */
[----:B------:R-:W-:Y:S01]  /*1ed40*/  ISETP.LT.AND P4, PT, R148, UR15, !P0 ;  /* 0x0000000f94007c0c */ /* 0x000fe2000c781270 */
[----:B------:R-:W-:Y:S01]  /*1ed50*/  @P3 STG.E desc[UR40][R146.64], R35 ;  /* 0x0000002392003986 */ /* 0x000fe2000c101928 */
[----:B-1----:R-:W-:-:S02]  /*1ed60*/  LEA.HI.X.SX32 R15, R16, R137, 0x2, P6 ;  /* 0x00000089100f7211 */ /* 0x002fc400030f16ff */
[C---:B------:R-:W-:Y:S01]  /*1ed70*/  LEA R16, P6, R17.reuse, R0, 0x2 ;  /* 0x0000000011107211 */ /* 0x040fe200078c10ff */
[----:B---3--:R-:W3:Y:S04]  /*1ed80*/  LDL.LU R34, [R1+0x71c] ;  /* 0x00071c0001227983 */ /* 0x008ee80000300800 */
[----:B------:R-:W3:Y:S01]  /*1ed90*/  LDL.LU R33, [R1+0x718] ;  /* 0x0007180001217983 */ /* 0x000ee20000300800 */
[----:B------:R-:W-:-:S03]  /*1eda0*/  LEA.HI.X.SX32 R17, R17, R137, 0x2, P6 ;  /* 0x0000008911117211 */ /* 0x000fc600030f16ff */
[----:B------:R-:W-:Y:S04]  /*1edb0*/  @P2 STG.E desc[UR40][R12.64], R28 ;  /* 0x0000001c0c002986 */ /* 0x000fe8000c101928 */
[----:B------:R-:W3:Y:S04]  /*1edc0*/  LDL.LU R32, [R1+0x714] ;  /* 0x0007140001207983 */ /* 0x000ee80000300800 */
[----:B------:R-:W-:Y:S04]  /*1edd0*/  @P5 STG.E desc[UR40][R14.64], R29 ;  /* 0x0000001d0e005986 */ /* 0x000fe8000c101928 */
[----:B------:R1:W-:Y:S04]  /*1ede0*/  @P4 STG.E desc[UR40][R16.64], R30 ;  /* 0x0000001e10004986 */ /* 0x0003e8000c101928 */
[----:B-1----:R-:W3:Y:S01]  /*1edf0*/  LDL.LU R17, [R1+0x710] ;  /* 0x0007100001117983 */ /* 0x002ee20000300800 */
[----:B----4-:R-:W-:Y:S01]  /*1ee00*/  IMAD R2, R141, R136, RZ ;  /* 0x000000888d027224 */ /* 0x010fe200078e02ff */
[----:B--2---:R-:W-:Y:S01]  /*1ee10*/  ISETP.LT.AND P3, PT, R140, UR4, !P0 ;  /* 0x000000048c007c0c */ /* 0x004fe2000c761270 */
[----:B------:R-:W1:Y:S03]  /*1ee20*/  LDCU UR4, c[0x0][0x39c] ;  /* 0x00007380ff0477ac */ /* 0x000e660008000800 */
[----:B------:R-:W-:-:S04]  /*1ee30*/  LEA R12, P2, R2, R0, 0x2 ;  /* 0x00000000020c7211 */ /* 0x000fc800078410ff */
[----:B------:R-:W-:Y:S02]  /*1ee40*/  LEA.HI.X.SX32 R13, R2, R137, 0x2, P2 ;  /* 0x00000089020d7211 */ /* 0x000fe400010f16ff */
[----:B------:R-:W-:Y:S01]  /*1ee50*/  ISETP.LT.AND P6, PT, R141, UR15, !P0 ;  /* 0x0000000f8d007c0c */ /* 0x000fe2000c7c1270 */
[----:B------:R-:W-:-:S05]  /*1ee60*/  IMAD R2, R132, R136, RZ ;  /* 0x0000008884027224 */ /* 0x000fca00078e02ff */
[----:B------:R-:W-:-:S04]  /*1ee70*/  LEA R14, P4, R2, R0, 0x2 ;  /* 0x00000000020e7211 */ /* 0x000fc800078810ff */
[----:B------:R-:W-:Y:S01]  /*1ee80*/  LEA.HI.X.SX32 R15, R2, R137, 0x2, P4 ;  /* 0x00000089020f7211 */ /* 0x000fe200020f16ff */
[CC--:B------:R-:W-:Y:S01]  /*1ee90*/  IMAD R2, R19.reuse, R136.reuse, RZ ;  /* 0x0000008813027224 */ /* 0x0c0fe200078e02ff */
[----:B-1----:R-:W-:Y:S02]  /*1eea0*/  ISETP.LT.AND P4, PT, R19, UR4, !P0 ;  /* 0x0000000413007c0c */ /* 0x002fe4000c781270 */
[----:B------:R-:W-:Y:S01]  /*1eeb0*/  ISETP.LT.AND P2, PT, R18, UR15, !P0 ;  /* 0x0000000f12007c0c */ /* 0x000fe2000c741270 */
[----:B------:R-:W2:Y:S01]  /*1eec0*/  LDL.LU R19, [R1+0x70c] ;  /* 0x00070c0001137983 */ /* 0x000ea20000300800 */
[----:B------:R-:W-:Y:S01]  /*1eed0*/  ISETP.LT.AND P5, PT, R132, UR15, !P0 ;  /* 0x0000000f84007c0c */ /* 0x000fe2000c7a1270 */
[----:B------:R-:W1:Y:S02]  /*1eee0*/  LDCU UR4, c[0x0][0x39c] ;  /* 0x00007380ff0477ac */ /* 0x000e640008000800 */
[----:B------:R-:W4:Y:S01]  /*1eef0*/  LDL.LU R28, [R1+0x708] ;  /* 0x00070800011c7983 */ /* 0x000f220000300800 */
[----:B------:R-:W-:-:S03]  /*1ef00*/  IMAD R18, R18, R136, RZ ;  /* 0x0000008812127224 */ /* 0x000fc600078e02ff */
[----:B------:R-:W4:Y:S04]  /*1ef10*/  LDL.LU R29, [R1+0x704] ;  /* 0x00070400011d7983 */ /* 0x000f280000300800 */
[----:B------:R1:W-:Y:S02]  /*1ef20*/  @P6 STG.E desc[UR40][R12.64], R31 ;  /* 0x0000001f0c006986 */ /* 0x0003e4000c101928 */
[----:B-1----:R-:W-:-:S04]  /*1ef30*/  LEA R12, P6, R18, R0, 0x2 ;  /* 0x00000000120c7211 */ /* 0x002fc800078c10ff */
[-C--:B------:R-:W-:Y:S02]  /*1ef40*/  LEA.HI.X.SX32 R13, R18, R137.reuse, 0x2, P6 ;  /* 0x00000089120d7211 */ /* 0x080fe400030f16ff */
[----:B------:R-:W4:Y:S04]  /*1ef50*/  LDL.LU R18, [R1+0x700] ;  /* 0x0007000001127983 */ /* 0x000f280000300800 */
[----:B------:R1:W-:Y:S04]  /*1ef60*/  @P5 STG.E desc[UR40][R14.64], R48 ;  /* 0x000000300e005986 */ /* 0x0003e8000c101928 */
[----:B------:R3:W-:Y:S01]  /*1ef70*/  @P2 STG.E desc[UR40][R12.64], R49 ;  /* 0x000000310c002986 */ /* 0x0007e2000c101928 */
[----:B-1----:R-:W-:Y:S01]  /*1ef80*/  LEA R14, P6, R2, R0, 0x2 ;  /* 0x00000000020e7211 */ /* 0x002fe200078c10ff */
[CC--:B---3--:R-:W-:Y:S01]  /*1ef90*/  IMAD R16, R34.reuse, R136.reuse, RZ ;  /* 0x0000008822107224 */ /* 0x0c8fe200078e02ff */
[----:B------:R-:W-:Y:S01]  /*1efa0*/  ISETP.LT.AND P5, PT, R34, UR5, !P0 ;  /* 0x0000000522007c0c */ /* 0x000fe2000c7a1270 */
[----:B------:R-:W2:Y:S01]  /*1efb0*/  LDCU UR5, c[0x0][0x39c] ;  /* 0x00007380ff0577ac */ /* 0x000ea20008000800 */
[----:B------:R-:W-:Y:S01]  /*1efc0*/  LEA.HI.X.SX32 R15, R2, R137, 0x2, P6 ;  /* 0x00000089020f7211 */ /* 0x000fe200030f16ff */
[----:B------:R-:W-:Y:S01]  /*1efd0*/  IMAD R2, R33, R136, RZ ;  /* 0x0000008821027224 */ /* 0x000fe200078e02ff */
[----:B------:R-:W-:-:S02]  /*1efe0*/  LEA R12, P6, R16, R0, 0x2 ;  /* 0x00000000100c7211 */ /* 0x000fc400078c10ff */
[----:B------:R-:W-:Y:S01]  /*1eff0*/  ISETP.LT.AND P2, PT, R33, UR6, !P0 ;  /* 0x0000000621007c0c */ /* 0x000fe2000c741270 */
[----:B------:R-:W4:Y:S01]  /*1f000*/  LDCU UR6, c[0x0][0x39c] ;  /* 0x00007380ff0677ac */ /* 0x000f220008000800 */
[----:B------:R1:W-:Y:S01]  /*1f010*/  @P4 STG.E desc[UR40][R14.64], R50 ;  /* 0x000000320e004986 */ /* 0x0003e2000c101928 */
[----:B------:R-:W-:Y:S01]  /*1f020*/  LEA.HI.X.SX32 R13, R16, R137, 0x2, P6 ;  /* 0x00000089100d7211 */ /* 0x000fe200030f16ff */
[C---:B------:R-:W-:Y:S01]  /*1f030*/  IMAD R16, R32.reuse, R136, RZ ;  /* 0x0000008820107224 */ /* 0x040fe200078e02ff */
[----:B------:R-:W-:Y:S01]  /*1f040*/  ISETP.LT.AND P4, PT, R32, UR7, !P0 ;  /* 0x0000000720007c0c */ /* 0x000fe2000c781270 */
[----:B------:R-:W3:Y:S02]  /*1f050*/  LDCU UR7, c[0x0][0x39c] ;  /* 0x00007380ff0777ac */ /* 0x000ee40008000800 */
[----:B------:R3:W-:Y:S01]  /*1f060*/  @P5 STG.E desc[UR40][R12.64], R51 ;  /* 0x000000330c005986 */ /* 0x0007e2000c101928 */
[----:B-1----:R-:W-:-:S04]  /*1f070*/  LEA R14, P6, R2, R0, 0x2 ;  /* 0x00000000020e7211 */ /* 0x002fc800078c10ff */
[-C--:B------:R-:W-:Y:S02]  /*1f080*/  LEA.HI.X.SX32 R15, R2, R137.reuse, 0x2, P6 ;  /* 0x00000089020f7211 */ /* 0x080fe400030f16ff */
[C---:B---3--:R-:W-:Y:S02]  /*1f090*/  LEA R12, P6, R16.reuse, R0, 0x2 ;  /* 0x00000000100c7211 */ /* 0x048fe400078c10ff */
[C---:B------:R-:W-:Y:S01]  /*1f0a0*/  ISETP.LT.AND P5, PT, R17.reuse, UR4, !P0 ;  /* 0x0000000411007c0c */ /* 0x040fe2000c7a1270 */
[----:B------:R-:W-:Y:S01]  /*1f0b0*/  IMAD R2, R17, R136, RZ ;  /* 0x0000008811027224 */ /* 0x000fe200078e02ff */
[----:B------:R1:W-:Y:S01]  /*1f0c0*/  @P2 STG.E desc[UR40][R14.64], R44 ;  /* 0x0000002c0e002986 */ /* 0x0003e2000c101928 */
[----:B------:R-:W-:Y:S01]  /*1f0d0*/  LEA.HI.X.SX32 R13, R16, R137, 0x2, P6 ;  /* 0x00000089100d7211 */ /* 0x000fe200030f16ff */
[----:B------:R-:W3:Y:S02]  /*1f0e0*/  LDCU UR4, c[0x0][0x39c] ;  /* 0x00007380ff0477ac */ /* 0x000ee40008000800 */
[----:B------:R-:W3:Y:S04]  /*1f0f0*/  LDL.LU R17, [R1+0x6fc] ;  /* 0x0006fc0001117983 */ /* 0x000ee80000300800 */
[----:B------:R2:W-:Y:S01]  /*1f100*/  @P4 STG.E desc[UR40][R12.64], R45 ;  /* 0x0000002d0c004986 */ /* 0x0005e2000c101928 */
[----:B-1----:R-:W-:-:S04]  /*1f110*/  LEA R14, P6, R2, R0, 0x2 ;  /* 0x00000000020e7211 */ /* 0x002fc800078c10ff */
[----:B------:R-:W-:-:S05]  /*1f120*/  LEA.HI.X.SX32 R15, R2, R137, 0x2, P6 ;  /* 0x00000089020f7211 */ /* 0x000fca00030f16ff */
[----:B------:R1:W-:Y:S01]  /*1f130*/  @P5 STG.E desc[UR40][R14.64], R46 ;  /* 0x0000002e0e005986 */ /* 0x0003e2000c101928 */
[C---:B--2---:R-:W-:Y:S01]  /*1f140*/  ISETP.LT.AND P2, PT, R19.reuse, UR5, !P0 ;  /* 0x0000000513007c0c */ /* 0x044fe2000c741270 */
[-C--:B------:R-:W-:Y:S01]  /*1f150*/  IMAD R16, R19, R136.reuse, RZ ;  /* 0x0000008813107224 */ /* 0x080fe200078e02ff */
[----:B------:R-:W2:Y:S01]  /*1f160*/  LDCU UR5, c[0x0][0x39c] ;  /* 0x00007380ff0577ac */ /* 0x000ea20008000800 */
[----:B------:R-:W2:Y:S01]  /*1f170*/  LDL.LU R19, [R1+0x6f8] ;  /* 0x0006f80001137983 */ /* 0x000ea20000300800 */
[C---:B----4-:R-:W-:Y:S01]  /*1f180*/  ISETP.LT.AND P4, PT, R28.reuse, UR6, !P0 ;  /* 0x000000061c007c0c */ /* 0x050fe2000c781270 */
[----:B------:R-:W-:Y:S01]  /*1f190*/  IMAD R2, R28, R136, RZ ;  /* 0x000000881c027224 */ /* 0x000fe200078e02ff */
[C---:B------:R-:W-:Y:S01]  /*1f1a0*/  LEA R12, P6, R16.reuse, R0, 0x2 ;  /* 0x00000000100c7211 */ /* 0x040fe200078c10ff */
[----:B------:R-:W4:Y:S01]  /*1f1b0*/  LDL.LU R28, [R1+0x6f4] ;  /* 0x0006f400011c7983 */ /* 0x000f220000300800 */
[C---:B------:R-:W-:Y:S01]  /*1f1c0*/  ISETP.LT.AND P5, PT, R29.reuse, UR7, !P0 ;  /* 0x000000071d007c0c */ /* 0x040fe2000c7a1270 */
[----:B------:R-:W2:Y:S01]  /*1f1d0*/  LDCU UR6, c[0x0][0x39c] ;  /* 0x00007380ff0677ac */ /* 0x000ea20008000800 */
[----:B------:R-:W-:Y:S01]  /*1f1e0*/  LEA.HI.X.SX32 R13, R16, R137, 0x2, P6 ;  /* 0x00000089100d7211 */ /* 0x000fe200030f16ff */
[----:B------:R-:W-:-:S02]  /*1f1f0*/  IMAD R16, R29, R136, RZ ;  /* 0x000000881d107224 */ /* 0x000fc400078e02ff */
[----:B------:R-:W4:Y:S01]  /*1f200*/  LDL.LU R29, [R1+0x6f0] ;  /* 0x0006f000011d7983 */ /* 0x000f220000300800 */
[C---:B-1----:R-:W-:Y:S01]  /*1f210*/  LEA R14, P6, R2.reuse, R0, 0x2 ;  /* 0x00000000020e7211 */ /* 0x042fe200078c10ff */
[----:B------:R-:W4:Y:S02]  /*1f220*/  LDCU UR7, c[0x0][0x39c] ;  /* 0x00007380ff0777ac */ /* 0x000f240008000800 */
[----:B------:R1:W-:Y:S01]  /*1f230*/  @P2 STG.E desc[UR40][R12.64], R47 ;  /* 0x0000002f0c002986 */ /* 0x0003e2000c101928 */
[-C--:B------:R-:W-:Y:S02]  /*1f240*/  LEA.HI.X.SX32 R15, R2, R137.reuse, 0x2, P6 ;  /* 0x00000089020f7211 */ /* 0x080fe400030f16ff */
[C---:B---3--:R-:W-:Y:S01]  /*1f250*/  ISETP.LT.AND P2, PT, R18.reuse, UR4, !P0 ;  /* 0x0000000412007c0c */ /* 0x048fe2000c741270 */
[----:B------:R-:W-:Y:S01]  /*1f260*/  IMAD R2, R18, R136, RZ ;  /* 0x0000008812027224 */ /* 0x000fe200078e02ff */
[CC--:B-1----:R-:W-:Y:S01]  /*1f270*/  LEA R12, P6, R16.reuse, R0.reuse, 0x2 ;  /* 0x00000000100c7211 */ /* 0x0c2fe200078c10ff */
[----:B------:R-:W3:Y:S01]  /*1f280*/  LDL.LU R18, [R1+0x6ec] ;  /* 0x0006ec0001127983 */ /* 0x000ee20000300800 */
[----:B------:R-:W1:Y:S02]  /*1f290*/  LDCU UR4, c[0x0][0x39c] ;  /* 0x00007380ff0477ac */ /* 0x000e640008000800 */
[----:B------:R-:W-:Y:S01]  /*1f2a0*/  LEA.HI.X.SX32 R13, R16, R137, 0x2, P6 ;  /* 0x00000089100d7211 */ /* 0x000fe200030f16ff */
[----:B------:R1:W-:Y:S04]  /*1f2b0*/  @P4 STG.E desc[UR40][R14.64], R64 ;  /* 0x000000400e004986 */ /* 0x0003e8000c101928 */
[----:B------:R2:W-:Y:S01]  /*1f2c0*/  @P5 STG.E desc[UR40][R12.64], R65 ;  /* 0x000000410c005986 */ /* 0x0005e2000c101928 */
[----:B-1----:R-:W-:-:S04]  /*1f2d0*/  LEA R14, P6, R2, R0, 0x2 ;  /* 0x00000000020e7211 */ /* 0x002fc800078c10ff */
[----:B------:R-:W-:-:S05]  /*1f2e0*/  LEA.HI.X.SX32 R15, R2, R137, 0x2, P6 ;  /* 0x00000089020f7211 */ /* 0x000fca00030f16ff */
[----:B------:R1:W-:Y:S01]  /*1f2f0*/  @P2 STG.E desc[UR40][R14.64], R66 ;  /* 0x000000420e002986 */ /* 0x0003e2000c101928 */
[C---:B--2---:R-:W-:Y:S01]  /*1f300*/  ISETP.LT.AND P4, PT, R17.reuse, UR5, !P0 ;  /* 0x0000000511007c0c */ /* 0x044fe2000c781270 */
[----:B------:R-:W-:Y:S01]  /*1f310*/  IMAD R16, R17, R136, RZ ;  /* 0x0000008811107224 */ /* 0x000fe200078e02ff */
[----:B------:R-:W2:Y:S01]  /*1f320*/  LDCU UR5, c[0x0][0x39c] ;  /* 0x00007380ff0577ac */ /* 0x000ea20008000800 */
[----:B------:R-:W2:Y:S03]  /*1f330*/  LDL.LU R17, [R1+0x6e8] ;  /* 0x0006e80001117983 */ /* 0x000ea60000300800 */
[----:B------:R-:W-:-:S04]  /*1f340*/  LEA R12, P6, R16, R0, 0x2 ;  /* 0x00000000100c7211 */ /* 0x000fc800078c10ff */
[----:B------:R-:W-:-:S05]  /*1f350*/  LEA.HI.X.SX32 R13, R16, R137, 0x2, P6 ;  /* 0x00000089100d7211 */ /* 0x000fca00030f16ff */
[----:B------:R1:W-:Y:S01]  /*1f360*/  @P4 STG.E desc[UR40][R12.64], R67 ;  /* 0x000000430c004986 */ /* 0x0003e2000c101928 */
[C---:B------:R-:W-:Y:S01]  /*1f370*/  ISETP.LT.AND P5, PT, R19.reuse, UR6, !P0 ;  /* 0x0000000613007c0c */ /* 0x040fe2000c7a1270 */
[-C--:B------:R-:W-:Y:S01]  /*1f380*/  IMAD R2, R19, R136.reuse, RZ ;  /* 0x0000008813027224 */ /* 0x080fe200078e02ff */
[----:B------:R-:W2:Y:S01]  /*1f390*/  LDCU UR6, c[0x0][0x39c] ;  /* 0x00007380ff0677ac */ /* 0x000ea20008000800 */
[----:B------:R-:W2:Y:S01]  /*1f3a0*/  LDL.LU R19, [R1+0x880] ;  /* 0x0008800001137983 */ /* 0x000ea20000300800 */
[C---:B----4-:R-:W-:Y:S01]  /*1f3b0*/  ISETP.LT.AND P2, PT, R28.reuse, UR7, !P0 ;  /* 0x000000071c007c0c */ /* 0x050fe2000c741270 */
[----:B------:R-:W-:Y:S01]  /*1f3c0*/  IMAD R16, R28, R136, RZ ;  /* 0x000000881c107224 */ /* 0x000fe200078e02ff */
[C---:B-1----:R-:W-:Y:S01]  /*1f3d0*/  LEA R14, P6, R2.reuse, R0, 0x2 ;  /* 0x00000000020e7211 */ /* 0x042fe200078c10ff */
[----:B------:R-:W4:Y:S01]  /*1f3e0*/  LDL.LU R28, [R1+0x87c] ;  /* 0x00087c00011c7983 */ /* 0x000f220000300800 */
[----:B------:R-:W1:Y:S02]  /*1f3f0*/  LDCU UR7, c[0x0][0x39c] ;  /* 0x00007380ff0777ac */ /* 0x000e640008000800 */
[-C--:B------:R-:W-:Y:S01]  /*1f400*/  LEA.HI.X.SX32 R15, R2, R137.reuse, 0x2, P6 ;  /* 0x00000089020f7211 */ /* 0x080fe200030f16ff */
[----:B------:R-:W-:Y:S01]  /*1f410*/  IMAD R2, R29, R136, RZ ;  /* 0x000000881d027224 */ /* 0x000fe200078e02ff */
[C---:B------:R-:W-:Y:S01]  /*1f420*/  LEA R12, P6, R16.reuse, R0, 0x2 ;  /* 0x00000000100c7211 */ /* 0x040fe200078c10ff */
[----:B------:R-:W4:Y:S04]  /*1f430*/  LDL.LU R30, [R1+0x878] ;  /* 0x00087800011e7983 */ /* 0x000f280000300800 */
[----:B------:R1:W-:Y:S01]  /*1f440*/  @P5 STG.E desc[UR40][R14.64], R60 ;  /* 0x0000003c0e005986 */ /* 0x0003e2000c101928 */
[----:B------:R-:W-:-:S02]  /*1f450*/  LEA.HI.X.SX32 R13, R16, R137, 0x2, P6 ;  /* 0x00000089100d7211 */ /* 0x000fc400030f16ff */
[----:B-1----:R-:W-:Y:S01]  /*1f460*/  LEA R14, P5, R2, R0, 0x2 ;  /* 0x00000000020e7211 */ /* 0x002fe200078a10ff */
[C---:B---3--:R-:W-:Y:S01]  /*1f470*/  IMAD R16, R18.reuse, R136, RZ ;  /* 0x0000008812107224 */ /* 0x048fe200078e02ff */
[----:B--2---:R-:W-:Y:S02]  /*1f480*/  ISETP.LT.AND P6, PT, R18, UR5, !P0 ;  /* 0x0000000512007c0c */ /* 0x004fe4000c7c1270 */
[----:B------:R-:W-:Y:S01]  /*1f490*/  ISETP.LT.AND P4, PT, R29, UR4, !P0 ;  /* 0x000000041d007c0c */ /* 0x000fe2000c781270 */
[----:B------:R-:W2:Y:S01]  /*1f4a0*/  LDL.LU R18, [R1+0x874] ;  /* 0x0008740001127983 */ /* 0x000ea20000300800 */
[----:B------:R-:W-:Y:S01]  /*1f4b0*/  LEA.HI.X.SX32 R15, R2, R137, 0x2, P5 ;  /* 0x00000089020f7211 */ /* 0x000fe200028f16ff */
[----:B------:R-:W4:Y:S02]  /*1f4c0*/  LDCU UR4, c[0x0][0x39c] ;  /* 0x00007380ff0477ac */ /* 0x000f240008000800 */
[----:B------:R-:W3:Y:S01]  /*1f4d0*/  LDL.LU R2, [R1+0x870] ;  /* 0x0008700001027983 */ /* 0x000ee20000300800 */
[----:B------:R-:W1:Y:S03]  /*1f4e0*/  LDCU UR5, c[0x0][0x39c] ;  /* 0x00007380ff0577ac */ /* 0x000e660008000800 */
[----:B------:R1:W-:Y:S04]  /*1f4f0*/  @P2 STG.E desc[UR40][R12.64], R61 ;  /* 0x0000003d0c002986 */ /* 0x0003e8000c101928 */
[----:B------:R1:W-:Y:S04]  /*1f500*/  @P4 STG.E desc[UR40][R14.64], R62 ;  /* 0x0000003e0e004986 */ /* 0x0003e8000c101928 */
[----:B------:R-:W3:Y:S01]  /*1f510*/  LDL.LU R29, [R1+0x86c] ;  /* 0x00086c00011d7983 */ /* 0x000ee20000300800 */
[----:B-1----:R-:W-:-:S04]  /*1f520*/  LEA R12, P5, R16, R0, 0x2 ;  /* 0x00000000100c7211 */ /* 0x002fc800078a10ff */
[----:B------:R-:W-:-:S05]  /*1f530*/  LEA.HI.X.SX32 R13, R16, R137, 0x2, P5 ;  /* 0x00000089100d7211 */ /* 0x000fca00028f16ff */
[----:B------:R1:W-:Y:S01]  /*1f540*/  @P6 STG.E desc[UR40][R12.64], R63 ;  /* 0x0000003f0c006986 */ /* 0x0003e2000c101928 */
[C---:B------:R-:W-:Y:S01]  /*1f550*/  ISETP.LT.AND P2, PT, R17.reuse, UR6, !P0 ;  /* 0x0000000611007c0c */ /* 0x040fe2000c741270 */
[----:B------:R-:W-:Y:S01]  /*1f560*/  IMAD R17, R17, R136, RZ ;  /* 0x0000008811117224 */ /* 0x000fe200078e02ff */
[----:B------:R-:W2:Y:S04]  /*1f570*/  LDCU UR6, c[0x0][0x39c] ;  /* 0x00007380ff0677ac */ /* 0x000ea80008000800 */
[----:B------:R-:W-:-:S04]  /*1f580*/  LEA R14, P4, R17, R0, 0x2 ;  /* 0x00000000110e7211 */ /* 0x000fc800078810ff */
[----:B------:R-:W-:-:S05]  /*1f590*/  LEA.HI.X.SX32 R15, R17, R137, 0x2, P4 ;  /* 0x00000089110f7211 */ /* 0x000fca00020f16ff */
[----:B------:R1:W-:Y:S01]  /*1f5a0*/  @P2 STG.E desc[UR40][R14.64], R80 ;  /* 0x000000500e002986 */ /* 0x0003e2000c101928 */
[----:B------:R-:W-:Y:S01]  /*1f5b0*/  ISETP.LT.AND P5, PT, R19, UR7, !P0 ;  /* 0x0000000713007c0c */ /* 0x000fe2000c7a1270 */
[----:B------:R-:W-:Y:S01]  /*1f5c0*/  IMAD R19, R136, 0x2, R17 ;  /* 0x0000000288137824 */ /* 0x000fe200078e0211 */
[----:B----4-:R-:W-:Y:S01]  /*1f5d0*/  ISETP.LT.AND P4, PT, R28, UR4, !P0 ;  /* 0x000000041c007c0c */ /* 0x010fe2000c781270 */
[----:B------:R-:W3:Y:S01]  /*1f5e0*/  LDCU UR4, c[0x0][0x39c] ;  /* 0x00007380ff0477ac */ /* 0x000ee20008000800 */
[----:B------:R-:W4:Y:S02]  /*1f5f0*/  LDL.LU R28, [R1+0x868] ;  /* 0x00086800011c7983 */ /* 0x000f240000300800 */
[C---:B-1----:R-:W-:Y:S01]  /*1f600*/  LEA R12, P6, R19.reuse, R0, 0x2 ;  /* 0x00000000130c7211 */ /* 0x042fe200078c10ff */
[----:B------:R-:W-:Y:S01]  /*1f610*/  IMAD R17, R136, 0x2, R19 ;  /* 0x0000000288117824 */ /* 0x000fe200078e0213 */
[----:B------:R-:W4:Y:S02]  /*1f620*/  LDL.LU R16, [R1+0x864] ;  /* 0x0008640001107983 */ /* 0x000f240000300800 */
[----:B------:R-:W-:-:S02]  /*1f630*/  LEA.HI.X.SX32 R13, R19, R137, 0x2, P6 ;  /* 0x00000089130d7211 */ /* 0x000fc400030f16ff */
[----:B------:R-:W-:-:S04]  /*1f640*/  LEA R14, P6, R17, R0, 0x2 ;  /* 0x00000000110e7211 */ /* 0x000fc800078c10ff */
[----:B------:R-:W-:Y:S01]  /*1f650*/  LEA.HI.X.SX32 R15, R17, R137, 0x2, P6 ;  /* 0x00000089110f7211 */ /* 0x000fe200030f16ff */
[----:B------:R1:W-:Y:S04]  /*1f660*/  @P3 STG.E desc[UR40][R12.64], R81 ;  /* 0x000000510c003986 */ /* 0x0003e8000c101928 */
[----:B------:R1:W-:Y:S01]  /*1f670*/  @P5 STG.E desc[UR40][R14.64], R82 ;  /* 0x000000520e005986 */ /* 0x0003e2000c101928 */
[----:B--2---:R-:W-:Y:S01]  /*1f680*/  ISETP.LT.AND P3, PT, R18, UR6, !P0 ;  /* 0x0000000612007c0c */ /* 0x004fe2000c761270 */
[----:B------:R-:W-:Y:S02]  /*1f690*/  IMAD R19, R136, 0x2, R17 ;  /* 0x0000000288137824 */ /* 0x000fe400078e0211 */
[----:B------:R-:W2:Y:S01]  /*1f6a0*/  LDL.LU R18, [R1+0x860] ;  /* 0x0008600001127983 */ /* 0x000ea20000300800 */
[----:B------:R-:W-:Y:S01]  /*1f6b0*/  ISETP.LT.AND P2, PT, R30, UR5, !P0 ;  /* 0x000000051e007c0c */ /* 0x000fe2000c741270 */
[----:B------:R-:W3:Y:S02]  /*1f6c0*/  LDCU UR5, c[0x0][0x39c] ;  /* 0x00007380ff0577ac */ /* 0x000ee40008000800 */
[----:B---3--:R-:W-:-:S02]  /*1f6d0*/  ISETP.LT.AND P5, PT, R2, UR4, !P0 ;  /* 0x0000000402007c0c */ /* 0x008fc4000c7a1270 */
[----:B------:R-:W3:Y:S01]  /*1f6e0*/  LDL.LU R2, [R1+0x85c] ;  /* 0x00085c0001027983 */ /* 0x000ee20000300800 */
[----:B------:R-:W4:Y:S01]  /*1f6f0*/  LDCU UR6, c[0x0][0x39c] ;  /* 0x00007380ff0677ac */ /* 0x000f220008000800 */
[CC--:B-1----:R-:W-:Y:S01]  /*1f700*/  LEA R12, P6, R19.reuse, R0.reuse, 0x2 ;  /* 0x00000000130c7211 */ /* 0x0c2fe200078c10ff */
[C---:B------:R-:W-:Y:S01]  /*1f710*/  IMAD R17, R136.reuse, 0x2, R19 ;  /* 0x0000000288117824 */ /* 0x040fe200078e0213 */
[----:B------:R-:W1:Y:S02]  /*1f720*/  LDCU UR4, c[0x0][0x39c] ;  /* 0x00007380ff0477ac */ /* 0x000e640008000800 */
[----:B------:R-:W-:Y:S02]  /*1f730*/  LEA.HI.X.SX32 R13, R19, R137, 0x2, P6 ;  /* 0x00000089130d7211 */ /* 0x000fe400030f16ff */
[----:B------:R-:W-:Y:S01]  /*1f740*/  LEA R14, P6, R17, R0, 0x2 ;  /* 0x00000000110e7211 */ /* 0x000fe200078c10ff */
[----:B------:R-:W-:-:S03]  /*1f750*/  IMAD R19, R136, 0x2, R17 ;  /* 0x0000000288137824 */ /* 0x000fc600078e0211 */
[----:B------:R-:W-:Y:S01]  /*1f760*/  LEA.HI.X.SX32 R15, R17, R137, 0x2, P6 ;  /* 0x00000089110f7211 */ /* 0x000fe200030f16ff */
[----:B------:R1:W-:Y:S01]  /*1f770*/  @P4 STG.E desc[UR40][R12.64], R83 ;  /* 0x000000530c004986 */ /* 0x0003e2000c101928 */
[----:B------:R-:W-:Y:S01]  /*1f780*/  IMAD R17, R136, 0x2, R19 ;  /* 0x0000000288117824 */ /* 0x000fe200078e0213 */
[----:B------:R-:W-:Y:S01]  /*1f790*/  ISETP.LT.AND P4, PT, R29, UR5, !P0 ;  /* 0x000000051d007c0c */ /* 0x000fe2000c781270 */
[----:B------:R-:W2:Y:S01]  /*1f7a0*/  LDCU UR5, c[0x0][0x39c] ;  /* 0x00007380ff0577ac */ /* 0x000ea20008000800 */
[----:B------:R-:W3:Y:S04]  /*1f7b0*/  LDL.LU R29, [R1+0x858] ;  /* 0x00085800011d7983 */ /* 0x000ee80000300800 */
[----:B------:R1:W-:Y:S02]  /*1f7c0*/  @P2 STG.E desc[UR40][R14.64], R76 ;  /* 0x0000004c0e002986 */ /* 0x0003e4000c101928 */
[----:B-1----:R-:W-:-:S04]  /*1f7d0*/  LEA R12, P6, R19, R0, 0x2 ;  /* 0x00000000130c7211 */ /* 0x002fc800078c10ff */
[----:B------:R-:W-:Y:S01]  /*1f7e0*/  LEA.HI.X.SX32 R13, R19, R137, 0x2, P6 ;  /* 0x00000089130d7211 */ /* 0x000fe200030f16ff */
[----:B------:R-:W-:Y:S01]  /*1f7f0*/  IMAD R19, R136, 0x2, R17 ;  /* 0x0000000288137824 */ /* 0x000fe200078e0211 */
[----:B------:R-:W-:-:S03]  /*1f800*/  LEA R14, P6, R17, R0, 0x2 ;  /* 0x00000000110e7211 */ /* 0x000fc600078c10ff */
[----:B------:R1:W-:Y:S01]  /*1f810*/  @P3 STG.E desc[UR40][R12.64], R77 ;  /* 0x0000004d0c003986 */ /* 0x0003e2000c101928 */
[----:B------:R-:W-:Y:S02]  /*1f820*/  LEA.HI.X.SX32 R15, R17, R137, 0x2, P6 ;  /* 0x00000089110f7211 */ /* 0x000fe400030f16ff */
[----:B-1----:R-:W-:-:S04]  /*1f830*/  LEA R12, P6, R19, R0, 0x2 ;  /* 0x00000000130c7211 */ /* 0x002fc800078c10ff */
[----:B------:R-:W-:Y:S01]  /*1f840*/  LEA.HI.X.SX32 R13, R19, R137, 0x2, P6 ;  /* 0x00000089130d7211 */ /* 0x000fe200030f16ff */
[----:B------:R1:W-:Y:S04]  /*1f850*/  @P5 STG.E desc[UR40][R14.64], R78 ;  /* 0x0000004e0e005986 */ /* 0x0003e8000c101928 */
[----:B------:R1:W-:Y:S01]  /*1f860*/  @P4 STG.E desc[UR40][R12.64], R79 ;  /* 0x0000004f0c004986 */ /* 0x0003e2000c101928 */
[----:B----4-:R-:W-:Y:S01]  /*1f870*/  ISETP.LT.AND P2, PT, R28, UR6, !P0 ;  /* 0x000000061c007c0c */ /* 0x010fe2000c741270 */
[----:B------:R-:W3:Y:S02]  /*1f880*/  LDCU UR6, c[0x0][0x39c] ;  /* 0x00007380ff0677ac */ /* 0x000ee40008000800 */
[----:B------:R-:W4:Y:S01]  /*1f890*/  LDL.LU R28, [R1+0x854] ;  /* 0x00085400011c7983 */ /* 0x000f220000300800 */
[----:B------:R-:W-:Y:S01]  /*1f8a0*/  ISETP.LT.AND P3, PT, R16, UR4, !P0 ;  /* 0x0000000410007c0c */ /* 0x000fe2000c761270 */
[----:B------:R-:W1:Y:S02]  /*1f8b0*/  LDCU UR4, c[0x0][0x39c] ;  /* 0x00007380ff0477ac */ /* 0x000e640008000800 */
[----:B------:R-:W4:Y:S01]  /*1f8c0*/  LDL.LU R16, [R1+0x850] ;  /* 0x0008500001107983 */ /* 0x000f220000300800 */
[----:B--2---:R-:W-:Y:S01]  /*1f8d0*/  ISETP.LT.AND P5, PT, R18, UR5, !P0 ;  /* 0x0000000512007c0c */ /* 0x004fe2000c7a1270 */
[----:B------:R-:W-:-:S02]  /*1f8e0*/  IMAD R17, R136, 0x2, R19 ;  /* 0x0000000288117824 */ /* 0x000fc400078e0213 */
[----:B------:R-:W2:Y:S01]  /*1f8f0*/  LDL.LU R18, [R1+0x84c] ;  /* 0x00084c0001127983 */ /* 0x000ea20000300800 */
[----:B------:R-:W4:Y:S01]  /*1f900*/  LDCU UR5, c[0x0][0x39c] ;  /* 0x00007380ff0577ac */ /* 0x000f220008000800 */
[----:B---3--:R-:W-:Y:S02]  /*1f910*/  ISETP.LT.AND P4, PT, R2, UR6, !P0 ;  /* 0x0000000602007c0c */ /* 0x008fe4000c781270 */
[----:B------:R-:W3:Y:S01]  /*1f920*/  LDL.LU R2, [R1+0x848] ;  /* 0x0008480001027983 */ /* 0x000ee20000300800 */
        /* <DEDUP_REMOVED lines=9> */
[----:B------:R-:W-:Y:S02]  /*1f9c0*/  ISETP.LT.AND P2, PT, R29, UR4, !P0 ;  /* 0x000000041d007c0c */ /* 0x000fe4000c741270 */
[----:B------:R1:W-:Y:S01]  /*1f9d0*/  @P3 STG.E desc[UR40][R12.64], R85 ;  /* 0x000000550c003986 */ /* 0x0003e2000c101928 */
[----:B------:R-:W2:Y:S03]  /*1f9e0*/  LDCU UR4, c[0x0][0x39c] ;  /* 0x00007380ff0477ac */ /* 0x000ea60008000800 */
[----:B------:R-:W2:Y:S01]  /*1f9f0*/  LDL.LU R29, [R1+0x844] ;  /* 0x00084400011d7983 */ /* 0x000ea20000300800 */
[----:B-1----:R-:W-:-:S04]  /*1fa00*/  LEA R14, P6, R17, R0, 0x2 ;  /* 0x00000000110e7211 */ /* 0x002fc800078c10ff */
[----:B------:R-:W-:Y:S01]  /*1fa10*/  LEA.HI.X.SX32 R15, R17, R137, 0x2, P6 ;  /* 0x00000089110f7211 */ /* 0x000fe200030f16ff */
[----:B------:R-:W-:Y:S01]  /*1fa20*/  IMAD R17, R136, 0x2, R19 ;  /* 0x0000000288117824 */ /* 0x000fe200078e0213 */
[----:B------:R-:W-:-:S03]  /*1fa30*/  LEA R12, P6, R19, R0, 0x2 ;  /* 0x00000000130c7211 */ /* 0x000fc600078c10ff */
[----:B------:R1:W-:Y:S01]  /*1fa40*/  @P5 STG.E desc[UR40][R14.64], R86 ;  /* 0x000000560e005986 */ /* 0x0003e2000c101928 */
[----:B------:R-:W-:Y:S01]  /*1fa50*/  LEA.HI.X.SX32 R13, R19, R137, 0x2, P6 ;  /* 0x00000089130d7211 */ /* 0x000fe200030f16ff */
[----:B------:R-:W-:-:S04]  /*1fa60*/  IMAD R19, R136, 0x2, R17 ;  /* 0x0000000288137824 */ /* 0x000fc800078e0211 */
[----:B------:R1:W-:Y:S01]  /*1fa70*/  @P4 STG.E desc[UR40][R12.64], R87 ;  /* 0x000000570c004986 */ /* 0x0003e2000c101928 */
[----:B----4-:R-:W-:Y:S01]  /*1fa80*/  ISETP.LT.AND P3, PT, R28, UR5, !P0 ;  /* 0x000000051c007c0c */ /* 0x010fe2000c761270 */
[----:B------:R-:W3:Y:S02]  /*1fa90*/  LDCU UR5, c[0x0][0x39c] ;  /* 0x00007380ff0577ac */ /* 0x000ee40008000800 */
[----:B------:R-:W4:Y:S01]  /*1faa0*/  LDL.LU R28, [R1+0x840] ;  /* 0x00084000011c7983 */ /* 0x000f220000300800 */
[----:B------:R-:W-:Y:S01]  /*1fab0*/  ISETP.LT.AND P5, PT, R16, UR6, !P0 ;  /* 0x0000000610007c0c */ /* 0x000fe2000c7a1270 */
[----:B------:R-:W1:Y:S01]  /*1fac0*/  LDCU UR6, c[0x0][0x39c] ;  /* 0x00007380ff0677ac */ /* 0x000e620008000800 */
[C---:B------:R-:W-:Y:S01]  /*1fad0*/  LEA R16, P6, R17.reuse, R0, 0x2 ;  /* 0x0000000011107211 */ /* 0x040fe200078c10ff */
[----:B------:R-:W4:Y:S03]  /*1fae0*/  LDL.LU R31, [R1+0x838] ;  /* 0x00083800011f7983 */ /* 0x000f260000300800 */
[----:B------:R-:W-:Y:S01]  /*1faf0*/  LEA.HI.X.SX32 R17, R17, R137, 0x2, P6 ;  /* 0x0000008911117211 */ /* 0x000fe200030f16ff */
[----:B------:R-:W4:Y:S04]  /*1fb00*/  LDL.LU R30, [R1+0x834] ;  /* 0x00083400011e7983 */ /* 0x000f280000300800 */
[----:B------:R1:W-:Y:S01]  /*1fb10*/  @P2 STG.E desc[UR40][R16.64], R88 ;  /* 0x0000005810002986 */ /* 0x0003e2000c101928 */
[----:B---3--:R-:W-:Y:S01]  /*1fb20*/  ISETP.LT.AND P2, PT, R2, UR5, !P0 ;  /* 0x0000000502007c0c */ /* 0x008fe2000c741270 */
[----:B-1----:R-:W-:-:S02]  /*1fb30*/  IMAD R15, R136, 0x2, R19 ;  /* 0x00000002880f7824 */ /* 0x002fc400078e0213 */
[----:B------:R-:W3:Y:S01]  /*1fb40*/  LDL.LU R2, [R1+0x830] ;  /* 0x0008300001027983 */ /* 0x000ee20000300800 */
[----:B--2---:R-:W-:Y:S01]  /*1fb50*/  ISETP.LT.AND P4, PT, R18, UR4, !P0 ;  /* 0x0000000412007c0c */ /* 0x004fe2000c781270 */
[----:B------:R-:W4:Y:S01]  /*1fb60*/  LDCU UR4, c[0x0][0x39c] ;  /* 0x00007380ff0477ac */ /* 0x000f220008000800 */
[CC--:B------:R-:W-:Y:S01]  /*1fb70*/  LEA R18, P6, R19.reuse, R0.reuse, 0x2 ;  /* 0x0000000013127211 */ /* 0x0c0fe200078c10ff */
[----:B------:R-:W-:Y:S01]  /*1fb80*/  IMAD R13, R136, 0x2, R15 ;  /* 0x00000002880d7824 */ /* 0x000fe200078e020f */
[----:B------:R-:W2:Y:S01]  /*1fb90*/  LDL.LU R32, [R1+0x82c] ;  /* 0x00082c0001207983 */ /* 0x000ea20000300800 */
[----:B------:R-:W1:Y:S01]  /*1fba0*/  LDCU UR5, c[0x0][0x39c] ;  /* 0x00007380ff0577ac */ /* 0x000e620008000800 */
[----:B------:R-:W-:Y:S02]  /*1fbb0*/  LEA.HI.X.SX32 R19, R19, R137, 0x2, P6 ;  /* 0x0000008913137211 */ /* 0x000fe400030f16ff */
[----:B------:R-:W-:-:S04]  /*1fbc0*/  LEA R14, P6, R15, R0, 0x2 ;  /* 0x000000000f0e7211 */ /* 0x000fc800078c10ff */
[-C--:B------:R-:W-:Y:S01]  /*1fbd0*/  LEA.HI.X.SX32 R15, R15, R137.reuse, 0x2, P6 ;  /* 0x000000890f0f7211 */ /* 0x080fe200030f16ff */
[----:B------:R1:W-:Y:S01]  /*1fbe0*/  @P3 STG.E desc[UR40][R18.64], R89 ;  /* 0x0000005912003986 */ /* 0x0003e2000c101928 */
[-C--:B------:R-:W-:Y:S02]  /*1fbf0*/  LEA R12, P6, R13, R0.reuse, 0x2 ;  /* 0x000000000d0c7211 */ /* 0x080fe400078c10ff */
[----:B------:R-:W-:Y:S01]  /*1fc00*/  ISETP.LT.AND P3, PT, R29, UR6, !P0 ;  /* 0x000000061d007c0c */ /* 0x000fe2000c761270 */
[C---:B------:R-:W-:Y:S01]  /*1fc10*/  IMAD R29, R136.reuse, 0x2, R13 ;  /* 0x00000002881d7824 */ /* 0x040fe200078e020d */
[----:B------:R1:W-:Y:S01]  /*1fc20*/  @P5 STG.E desc[UR40][R14.64], R90 ;  /* 0x0000005a0e005986 */ /* 0x0003e2000c101928 */
[----:B------:R-:W4:Y:S01]  /*1fc30*/  LDCU UR6, c[0x0][0x39c] ;  /* 0x00007380ff0677ac */ /* 0x000f220008000800 */
[----:B------:R-:W-:Y:S02]  /*1fc40*/  LEA.HI.X.SX32 R13, R13, R137, 0x2, P6 ;  /* 0x000000890d0d7211 */ /* 0x000fe400030f16ff */
[----:B------:R-:W-:Y:S01]  /*1fc50*/  LEA R16, P6, R29, R0, 0x2 ;  /* 0x000000001d107211 */ /* 0x000fe200078c10ff */
[----:B-1----:R-:W-:-:S03]  /*1fc60*/  IMAD R19, R136, 0x2, R29 ;  /* 0x0000000288137824 */ /* 0x002fc600078e021d */
[----:B------:R-:W-:Y:S02]  /*1fc70*/  LEA.HI.X.SX32 R17, R29, R137, 0x2, P6 ;  /* 0x000000891d117211 */ /* 0x000fe400030f16ff */
[----:B------:R-:W-:Y:S01]  /*1fc80*/  LEA R18, P6, R19, R0, 0x2 ;  /* 0x0000000013127211 */ /* 0x000fe200078c10ff */
[----:B------:R-:W-:-:S03]  /*1fc90*/  IMAD R15, R136, 0x2, R19 ;  /* 0x00000002880f7824 */ /* 0x000fc600078e0213 */
[----:B------:R-:W-:Y:S01]  /*1fca0*/  LEA.HI.X.SX32 R19, R19, R137, 0x2, P6 ;  /* 0x0000008913137211 */ /* 0x000fe200030f16ff */
[----:B------:R-:W-:Y:S04]  /*1fcb0*/  @P4 STG.E desc[UR40][R12.64], R91 ;  /* 0x0000005b0c004986 */ /* 0x000fe8000c101928 */
[----:B------:R1:W-:Y:S04]  /*1fcc0*/  @P2 STG.E desc[UR40][R16.64], R112 ;  /* 0x0000007010002986 */ /* 0x0003e8000c101928 */
[----:B------:R1:W-:Y:S01]  /*1fcd0*/  @P3 STG.E desc[UR40][R18.64], R113 ;  /* 0x0000007112003986 */ /* 0x0003e2000c101928 */
[----:B----4-:R-:W-:Y:S01]  /*1fce0*/  ISETP.LT.AND P5, PT, R28, UR4, !P0 ;  /* 0x000000041c007c0c */ /* 0x010fe2000c7a1270 */
[----:B------:R-:W3:Y:S02]  /*1fcf0*/  LDCU UR4, c[0x0][0x39c] ;  /* 0x00007380ff0477ac */ /* 0x000ee40008000800 */
[----:B------:R-:W4:Y:S01]  /*1fd00*/  LDL.LU R28, [R1+0x828] ;  /* 0x00082800011c7983 */ /* 0x000f220000300800 */
[----:B------:R-:W-:Y:S01]  /*1fd10*/  ISETP.LT.AND P4, PT, R31, UR5, !P0 ;  /* 0x000000051f007c0c */ /* 0x000fe2000c781270 */
[----:B------:R-:W-:-:S02]  /*1fd20*/  IMAD R29, R136, 0x2, R15 ;  /* 0x00000002881d7824 */ /* 0x000fc400078e020f */
[----:B------:R-:W4:Y:S01]  /*1fd30*/  LDL.LU R31, [R1+0x824] ;  /* 0x00082400011f7983 */ /* 0x000f220000300800 */
[CC--:B------:R-:W-:Y:S01]  /*1fd40*/  LEA R14, P6, R15.reuse, R0.reuse, 0x2 ;  /* 0x000000000f0e7211 */ /* 0x0c0fe200078c10ff */
[----:B------:R-:W2:Y:S01]  /*1fd50*/  LDCU UR5, c[0x0][0x39c] ;  /* 0x00007380ff0577ac */ /* 0x000ea20008000800 */
[----:B------:R-:W-:Y:S02]  /*1fd60*/  ISETP.LT.AND P2, PT, R30, UR6, !P0 ;  /* 0x000000061e007c0c */ /* 0x000fe4000c741270 */
[----:B------:R-:W4:Y:S01]  /*1fd70*/  LDL.LU R30, [R1+0x820] ;  /* 0x00082000011e7983 */ /* 0x000f220000300800 */
[----:B------:R-:W4:Y:S01]  /*1fd80*/  LDCU UR6, c[0x0][0x39c] ;  /* 0x00007380ff0677ac */ /* 0x000f220008000800 */
[----:B---3--:R-:W-:Y:S01]  /*1fd90*/  ISETP.LT.AND P3, PT, R2, UR4, !P0 ;  /* 0x0000000402007c0c */ /* 0x008fe2000c761270 */
[C---:B-1----:R-:W-:Y:S01]  /*1fda0*/  IMAD R17, R136.reuse, 0x2, R29 ;  /* 0x0000000288117824 */ /* 0x042fe200078e021d */
[----:B------:R-:W3:Y:S01]  /*1fdb0*/  LDL.LU R2, [R1+0x8f8] ;  /* 0x0008f80001027983 */ /* 0x000ee20000300800 */
[-C--:B------:R-:W-:Y:S01]  /*1fdc0*/  LEA.HI.X.SX32 R15, R15, R137.reuse, 0x2, P6 ;  /* 0x000000890f0f7211 */ /* 0x080fe200030f16ff */
[----:B------:R-:W1:Y:S01]  /*1fdd0*/  LDCU UR4, c[0x0][0x39c] ;  /* 0x00007380ff0477ac */ /* 0x000e620008000800 */
[C---:B------:R-:W-:Y:S01]  /*1fde0*/  LEA R12, P6, R29.reuse, R0, 0x2 ;  /* 0x000000001d0c7211 */ /* 0x040fe200078c10ff */
[----:B------:R-:W-:Y:S01]  /*1fdf0*/  IMAD R19, R136, 0x2, R17 ;  /* 0x0000000288137824 */ /* 0x000fe200078e0211 */
[----:B------:R-:W3:Y:S02]  /*1fe00*/  LDL.LU R34, [R1+0x8f4] ;  /* 0x0008f40001227983 */ /* 0x000ee40000300800 */
[----:B------:R-:W-:-:S02]  /*1fe10*/  LEA.HI.X.SX32 R13, R29, R137, 0x2, P6 ;  /* 0x000000891d0d7211 */ /* 0x000fc400030f16ff */
[----:B------:R-:W-:Y:S01]  /*1fe20*/  @P5 STG.E desc[UR40][R14.64], R114 ;  /* 0x000000720e005986 */ /* 0x000fe2000c101928 */
[----:B------:R-:W-:-:S03]  /*1fe30*/  LEA R16, P6, R17, R0, 0x2 ;  /* 0x0000000011107211 */ /* 0x000fc600078c10ff */
[----:B------:R1:W-:Y:S01]  /*1fe40*/  @P4 STG.E desc[UR40][R12.64], R115 ;  /* 0x000000730c004986 */ /* 0x0003e2000c101928 */
[----:B------:R-:W-:-:S03]  /*1fe50*/  LEA.HI.X.SX32 R17, R17, R137, 0x2, P6 ;  /* 0x0000008911117211 */ /* 0x000fc600030f16ff */
[----:B------:R-:W3:Y:S01]  /*1fe60*/  LDL.LU R33, [R1+0x8f0] ;  /* 0x0008f00001217983 */ /* 0x000ee20000300800 */
[CC--:B------:R-:W-:Y:S01]  /*1fe70*/  LEA R18, P6, R19.reuse, R0.reuse, 0x2 ;  /* 0x0000000013127211 */ /* 0x0c0fe200078c10ff */
[----:B------:R-:W-:Y:S01]  /*1fe80*/  IMAD R29, R136, 0x2, R19 ;  /* 0x00000002881d7824 */ /* 0x000fe200078e0213 */
[----:B--2---:R-:W-:Y:S01]  /*1fe90*/  ISETP.LT.AND P5, PT, R32, UR5, !P0 ;  /* 0x0000000520007c0c */ /* 0x004fe2000c7a1270 */
[----:B------:R2:W-:Y:S01]  /*1fea0*/  @P2 STG.E desc[UR40][R16.64], R104 ;  /* 0x0000006810002986 */ /* 0x0005e2000c101928 */
[----:B------:R-:W-:Y:S01]  /*1feb0*/  LEA.HI.X.SX32 R19, R19, R137, 0x2, P6 ;  /* 0x0000008913137211 */ /* 0x000fe200030f16ff */
[----:B------:R-:W2:Y:S01]  /*1fec0*/  LDCU UR5, c[0x0][0x39c] ;  /* 0x00007380ff0577ac */ /* 0x000ea20008000800 */
[----:B-1----:R-:W-:Y:S01]  /*1fed0*/  IMAD R13, R136, 0x2, R29 ;  /* 0x00000002880d7824 */ /* 0x002fe200078e021d */
[----:B------:R-:W3:Y:S04]  /*1fee0*/  LDL.LU R32, [R1+0x8ec] ;  /* 0x0008ec0001207983 */ /* 0x000ee80000300800 */
[----:B------:R1:W-:Y:S04]  /*1fef0*/  @P3 STG.E desc[UR40][R18.64], R105 ;  /* 0x0000006912003986 */ /* 0x0003e8000c101928 */
[----:B------:R-:W3:Y:S01]  /*1ff00*/  LDL.LU R44, [R1+0x8e8] ;  /* 0x0008e800012c7983 */ /* 0x000ee20000300800 */
[----:B----4-:R-:W-:Y:S01]  /*1ff10*/  ISETP.LT.AND P4, PT, R28, UR6, !P0 ;  /* 0x000000061c007c0c */ /* 0x010fe2000c781270 */
[----:B------:R-:W3:Y:S01]  /*1ff20*/  LDCU UR6, c[0x0][0x39c] ;  /* 0x00007380ff0677ac */ /* 0x000ee20008000800 */
[----:B------:R-:W-:-:S04]  /*1ff30*/  LEA R28, P6, R29, R0, 0x2 ;  /* 0x000000001d1c7211 */ /* 0x000fc800078c10ff */
[----:B------:R-:W-:-:S05]  /*1ff40*/  LEA.HI.X.SX32 R29, R29, R137, 0x2, P6 ;  /* 0x000000891d1d7211 */ /* 0x000fca00030f16ff */
[----:B------:R4:W-:Y:S01]  /*1ff50*/  @P5 STG.E desc[UR40][R28.64], R106 ;  /* 0x0000006a1c005986 */ /* 0x0009e2000c101928 */
[----:B---3--:R-:W-:Y:S02]  /*1ff60*/  ISETP.LT.AND P5, PT, R2, UR6, !P0 ;  /* 0x0000000602007c0c */ /* 0x008fe4000c7a1270 */
[----:B------:R-:W-:Y:S01]  /*1ff70*/  ISETP.LT.AND P2, PT, R31, UR4, !P0 ;  /* 0x000000041f007c0c */ /* 0x000fe2000c741270 */
[----:B------:R-:W3:Y:S01]  /*1ff80*/  LDL.LU R2, [R1+0x8e4] ;  /* 0x0008e40001027983 */ /* 0x000ee20000300800 */
[----:B------:R-:W4:Y:S01]  /*1ff90*/  LDCU UR4, c[0x0][0x39c] ;  /* 0x00007380ff0477ac */ /* 0x000f220008000800 */
[----:B--2---:R-:W-:Y:S01]  /*1ffa0*/  ISETP.LT.AND P3, PT, R30, UR5, !P0 ;  /* 0x000000051e007c0c */ /* 0x004fe2000c761270 */
[----:B------:R-:W-:Y:S01]  /*1ffb0*/  IMAD R17, R136, 0x2, R13 ;  /* 0x0000000288117824 */ /* 0x000fe200078e020d */
[----:B------:R-:W2:Y:S01]  /*1ffc0*/  LDL.LU R35, [R1+0x8e0] ;  /* 0x0008e00001237983 */ /* 0x000ea20000300800 */
[----:B------:R-:W4:Y:S01]  /*1ffd0*/  LDCU UR5, c[0x0][0x39c] ;  /* 0x00007380ff0577ac */ /* 0x000f220008000800 */
[C---:B------:R-:W-:Y:S01]  /*1ffe0*/  LEA R30, P6, R13.reuse, R0, 0x2 ;  /* 0x000000000d1e7211 */ /* 0x040fe200078c10ff */
[----:B------:R-:W4:Y:S03]  /*1fff0*/  LDCU UR6, c[0x0][0x39c] ;  /* 0x00007380ff0677ac */ /* 0x000f260008000800 */
[----:B------:R-:W-:-:S02]  /*20000*/  LEA.HI.X.SX32 R31, R13, R137, 0x2, P6 ;  /* 0x000000890d1f7211 */ /* 0x000fc400030f16ff */
[CC--:B------:R-:W-:Y:S01]  /*20010*/  LEA R16, P6, R17.reuse, R0.reuse, 0x2 ;  /* 0x0000000011107211 */ /* 0x0c0fe200078c10ff */
[C---:B-1----:R-:W-:Y:S01]  /*20020*/  IMAD R19, R136.reuse, 0x2, R17 ;  /* 0x0000000288137824 */ /* 0x042fe200078e0211 */
[----:B------:R-:W1:Y:S02]  /*20030*/  LDS.128 R12, [R3+UR11] ;  /* 0x0000000b030c7984 */ /* 0x000e640008000c00 */
[-C--:B------:R-:W-:Y:S01]  /*20040*/  LEA.HI.X.SX32 R17, R17, R137.reuse, 0x2, P6 ;  /* 0x0000008911117211 */ /* 0x080fe200030f16ff */
[----:B----4-:R-:W-:Y:S01]  /*20050*/  IMAD R29, R136, 0x2, R19 ;  /* 0x00000002881d7824 */ /* 0x010fe200078e0213 */
[----:B------:R4:W-:Y:S01]  /*20060*/  @P4 STG.E desc[UR40][R30.64], R107 ;  /* 0x0000006b1e004986 */ /* 0x0009e2000c101928 */
[----:B------:R-:W-:Y:S01]  /*20070*/  ISETP.LT.AND P4, PT, R34, UR4, !P0 ;  /* 0x0000000422007c0c */ /* 0x000fe2000c781270 */
[----:B------:R-:W4:Y:S01]  /*20080*/  LDCU UR4, c[0x0][0x39c] ;  /* 0x00007380ff0477ac */ /* 0x000f220008000800 */
[----:B------:R-:W-:Y:S01]  /*20090*/  LEA R18, P6, R19, R0, 0x2 ;  /* 0x0000000013127211 */ /* 0x000fe200078c10ff */
[----:B------:R-:W-:Y:S01]  /*200a0*/  @P2 STG.E desc[UR40][R16.64], R116 ;  /* 0x0000007410002986 */ /* 0x000fe2000c101928 */
[----:B------:R-:W-:Y:S01]  /*200b0*/  ISETP.LT.AND P2, PT, R33, UR5, !P0 ;  /* 0x0000000521007c0c */ /* 0x000fe2000c741270 */
[----:B------:R-:W3:Y:S02]  /*200c0*/  LDCU UR5, c[0x0][0x39c] ;  /* 0x00007380ff0577ac */ /* 0x000ee40008000800 */
[----:B------:R-:W2:Y:S01]  /*200d0*/  LDL.LU R34, [R1+0x8dc] ;  /* 0x0008dc0001227983 */ /* 0x000ea20000300800 */
[----:B------:R-:W-:-:S02]  /*200e0*/  LEA.HI.X.SX32 R19, R19, R137, 0x2, P6 ;  /* 0x0000008913137211 */ /* 0x000fc400030f16ff */
[----:B------:R-:W-:Y:S01]  /*200f0*/  LEA R28, P6, R29, R0, 0x2 ;  /* 0x000000001d1c7211 */ /* 0x000fe200078c10ff */
[----:B----4-:R-:W-:-:S03]  /*20100*/  IMAD R31, R136, 0x2, R29 ;  /* 0x00000002881f7824 */ /* 0x010fc600078e021d */
[----:B------:R-:W-:Y:S02]  /*20110*/  LEA.HI.X.SX32 R29, R29, R137, 0x2, P6 ;  /* 0x000000891d1d7211 */ /* 0x000fe400030f16ff */
[----:B------:R-:W-:Y:S01]  /*20120*/  LEA R30, P6, R31, R0, 0x2 ;  /* 0x000000001f1e7211 */ /* 0x000fe200078c10ff */
[----:B------:R-:W-:-:S03]  /*20130*/  IMAD R33, R136, 0x2, R31 ;  /* 0x0000000288217824 */ /* 0x000fc600078e021f */
[----:B------:R-:W-:Y:S01]  /*20140*/  LEA.HI.X.SX32 R31, R31, R137, 0x2, P6 ;  /* 0x000000891f1f7211 */ /* 0x000fe200030f16ff */
[----:B------:R4:W-:Y:S01]  /*20150*/  @P3 STG.E desc[UR40][R18.64], R117 ;  /* 0x0000007512003986 */ /* 0x0009e2000c101928 */
[----:B------:R-:W-:Y:S01]  /*20160*/  ISETP.LT.AND P3, PT, R32, UR6, !P0 ;  /* 0x0000000620007c0c */ /* 0x000fe2000c761270 */
[----:B------:R-:W2:Y:S02]  /*20170*/  LDCU UR6, c[0x0][0x39c] ;  /* 0x00007380ff0677ac */ /* 0x000ea40008000800 */
[----:B------:R1:W-:Y:S01]  /*20180*/  @P5 STG.E desc[UR40][R28.64], R118 ;  /* 0x000000761c005986 */ /* 0x0003e2000c101928 */
[----:B------:R-:W-:Y:S01]  /*20190*/  ISETP.LT.AND P5, PT, R44, UR4, !P0 ;  /* 0x000000042c007c0c */ /* 0x000fe2000c7a1270 */
[----:B------:R-:W1:Y:S02]  /*201a0*/  LDCU UR4, c[0x0][0x39c] ;  /* 0x00007380ff0477ac */ /* 0x000e640008000800 */
[----:B------:R-:W2:Y:S04]  /*201b0*/  LDL.LU R32, [R1+0x8d8] ;  /* 0x0008d80001207983 */ /* 0x000ea80000300800 */
[----:B------:R1:W-:Y:S04]  /*201c0*/  @P4 STG.E desc[UR40][R30.64], R119 ;  /* 0x000000771e004986 */ /* 0x0003e8000c101928 */
[----:B------:R-:W2:Y:S01]  /*201d0*/  LDL.LU R44, [R1+0x8d4] ;  /* 0x0008d400012c7983 */ /* 0x000ea20000300800 */
[----:B---3--:R-:W-:Y:S01]  /*201e0*/  ISETP.LT.AND P4, PT, R2, UR5, !P0 ;  /* 0x0000000502007c0c */ /* 0x008fe2000c781270 */
[----:B----4-:R-:W-:-:S02]  /*201f0*/  IMAD R19, R136, 0x2, R33 ;  /* 0x0000000288137824 */ /* 0x010fc400078e0221 */
[----:B------:R-:W3:Y:S01]  /*20200*/  LDL.LU R2, [R1+0x8d0] ;  /* 0x0008d00001027983 */ /* 0x000ee20000300800 */
[CC--:B------:R-:W-:Y:S01]  /*20210*/  LEA R16, P6, R33.reuse, R0.reuse, 0x2 ;  /* 0x0000000021107211 */ /* 0x0c0fe200078c10ff */
[----:B------:R-:W4:Y:S03]  /*20220*/  LDCU UR5, c[0x0][0x39c] ;  /* 0x00007380ff0577ac */ /* 0x000f260008000800 */
[----:B------:R-:W-:Y:S02]  /*20230*/  LEA.HI.X.SX32 R17, R33, R137, 0x2, P6 ;  /* 0x0000008921117211 */ /* 0x000fe400030f16ff */
[----:B------:R-:W-:Y:S01]  /*20240*/  LEA R18, P6, R19, R0, 0x2 ;  /* 0x0000000013127211 */ /* 0x000fe200078c10ff */
[----:B-1----:R-:W-:-:S03]  /*20250*/  IMAD R29, R136, 0x2, R19 ;  /* 0x00000002881d7824 */ /* 0x002fc600078e0213 */
[-C--:B------:R-:W-:Y:S01]  /*20260*/  LEA.HI.X.SX32 R19, R19, R137.reuse, 0x2, P6 ;  /* 0x0000008913137211 */ /* 0x080fe200030f16ff */
[----:B------:R1:W-:Y:S01]  /*20270*/  @P2 STG.E desc[UR40][R16.64], R12 ;  /* 0x0000000c10002986 */ /* 0x0003e2000c101928 */
[----:B--2---:R-:W-:Y:S01]  /*20280*/  ISETP.LT.AND P2, PT, R35, UR6, !P0 ;  /* 0x0000000623007c0c */ /* 0x004fe2000c741270 */
[----:B------:R-:W-:Y:S01]  /*20290*/  IMAD R33, R136, 0x2, R29 ;  /* 0x0000000288217824 */ /* 0x000fe200078e021d */
[C---:B------:R-:W-:Y:S01]  /*202a0*/  LEA R28, P6, R29.reuse, R0, 0x2 ;  /* 0x000000001d1c7211 */ /* 0x040fe200078c10ff */
[----:B------:R2:W-:Y:S01]  /*202b0*/  @P3 STG.E desc[UR40][R18.64], R13 ;  /* 0x0000000d12003986 */ /* 0x0005e2000c101928 */
[----:B------:R-:W2:Y:S03]  /*202c0*/  LDCU UR6, c[0x0][0x39c] ;  /* 0x00007380ff0677ac */ /* 0x000ea60008000800 */
[----:B------:R-:W3:Y:S01]  /*202d0*/  LDL.LU R35, [R1+0x8cc] ;  /* 0x0008cc0001237983 */ /* 0x000ee20000300800 */
[----:B------:R-:W-:-:S02]  /*202e0*/  LEA.HI.X.SX32 R29, R29, R137, 0x2, P6 ;  /* 0x000000891d1d7211 */ /* 0x000fc400030f16ff */
[----:B------:R-:W-:Y:S01]  /*202f0*/  ISETP.LT.AND P3, PT, R34, UR4, !P0 ;  /* 0x0000000422007c0c */ /* 0x000fe2000c761270 */
[----:B------:R-:W3:Y:S01]  /*20300*/  LDCU UR4, c[0x0][0x39c] ;  /* 0x00007380ff0477ac */ /* 0x000ee20008000800 */
[----:B------:R-:W3:Y:S01]  /*20310*/  LDL.LU R34, [R1+0x8c8] ;  /* 0x0008c80001227983 */ /* 0x000ee20000300800 */
[----:B------:R-:W-:Y:S01]  /*20320*/  LEA R30, P6, R33, R0, 0x2 ;  /* 0x00000000211e7211 */ /* 0x000fe200078c10ff */
[----:B-1----:R-:W-:-:S03]  /*20330*/  IMAD R17, R136, 0x2, R33 ;  /* 0x0000000288117824 */ /* 0x002fc600078e0221 */
[----:B------:R-:W-:Y:S02]  /*20340*/  LEA.HI.X.SX32 R31, R33, R137, 0x2, P6 ;  /* 0x00000089211f7211 */ /* 0x000fe400030f16ff */
[----:B------:R-:W-:Y:S01]  /*20350*/  LEA R16, P6, R17, R0, 0x2 ;  /* 0x0000000011107211 */ /* 0x000fe200078c10ff */
[----:B--2---:R-:W-:-:S03]  /*20360*/  IMAD R13, R136, 0x2, R17 ;  /* 0x00000002880d7824 */ /* 0x004fc600078e0211 */
[----:B------:R-:W-:Y:S01]  /*20370*/  LEA.HI.X.SX32 R17, R17, R137, 0x2, P6 ;  /* 0x0000008911117211 */ /* 0x000fe200030f16ff */
[----:B------:R-:W-:Y:S04]  /*20380*/  @P5 STG.E desc[UR40][R28.64], R14 ;  /* 0x0000000e1c005986 */ /* 0x000fe8000c101928 */
[----:B------:R1:W-:Y:S01]  /*20390*/  @P4 STG.E desc[UR40][R30.64], R15 ;  /* 0x0000000f1e004986 */ /* 0x0003e2000c101928 */
[----:B----4-:R-:W-:-:S03]  /*203a0*/  ISETP.LT.AND P5, PT, R32, UR5, !P0 ;  /* 0x0000000520007c0c */ /* 0x010fc6000c7a1270 */
[----:B------:R2:W-:Y:S01]  /*203b0*/  @P2 STG.E desc[UR40][R16.64], R4 ;  /* 0x0000000410002986 */ /* 0x0005e2000c101928 */
[C---:B------:R-:W-:Y:S01]  /*203c0*/  LEA R12, P6, R13.reuse, R0, 0x2 ;  /* 0x000000000d0c7211 */ /* 0x040fe200078c10ff */
[----:B------:R-:W-:Y:S01]  /*203d0*/  IMAD R19, R136, 0x2, R13 ;  /* 0x0000000288137824 */ /* 0x000fe200078e020d */
[----:B------:R-:W4:Y:S01]  /*203e0*/  LDCU UR5, c[0x0][0x39c] ;  /* 0x00007380ff0577ac */ /* 0x000f220008000800 */
[----:B------:R-:W4:Y:S04]  /*203f0*/  LDL.LU R32, [R1+0x8c4] ;  /* 0x0008c40001207983 */ /* 0x000f280000300800 */
[----:B-1----:R-:W4:Y:S01]  /*20400*/  LDL.LU R31, [R1+0x8c0] ;  /* 0x0008c000011f7983 */ /* 0x002f220000300800 */
[----:B---3--:R-:W-:Y:S02]  /*20410*/  ISETP.LT.AND P2, PT, R2, UR4, !P0 ;  /* 0x0000000402007c0c */ /* 0x008fe4000c741270 */
[----:B------:R-:W-:Y:S01]  /*20420*/  ISETP.LT.AND P4, PT, R44, UR6, !P0 ;  /* 0x000000062c007c0c */ /* 0x000fe2000c781270 */
[----:B------:R-:W3:Y:S01]  /*20430*/  LDL.LU R2, [R1+0x8b8] ;  /* 0x0008b80001027983 */ /* 0x000ee20000300800 */
[----:B------:R-:W1:Y:S01]  /*20440*/  LDCU UR6, c[0x0][0x39c] ;  /* 0x00007380ff0677ac */ /* 0x000e620008000800 */
[----:B------:R-:W-:-:S02]  /*20450*/  LEA.HI.X.SX32 R13, R13, R137, 0x2, P6 ;  /* 0x000000890d0d7211 */ /* 0x000fc400030f16ff */
[CC--:B------:R-:W-:Y:S01]  /*20460*/  LEA R18, P6, R19.reuse, R0.reuse, 0x2 ;  /* 0x0000000013127211 */ /* 0x0c0fe200078c10ff */
[C---:B------:R-:W-:Y:S01]  /*20470*/  IMAD R15, R136.reuse, 0x2, R19 ;  /* 0x00000002880f7824 */ /* 0x040fe200078e0213 */
[----:B------:R-:W3:Y:S01]  /*20480*/  LDL.LU R30, [R1+0x8b4] ;  /* 0x0008b400011e7983 */ /* 0x000ee20000300800 */
[----:B------:R-:W4:Y:S01]  /*20490*/  LDCU UR4, c[0x0][0x39c] ;  /* 0x00007380ff0477ac */ /* 0x000f220008000800 */
[----:B------:R-:W-:Y:S01]  /*204a0*/  LEA.HI.X.SX32 R19, R19, R137, 0x2, P6 ;  /* 0x0000008913137211 */ /* 0x000fe200030f16ff */
[----:B--2---:R-:W-:Y:S01]  /*204b0*/  IMAD R17, R136, 0x2, R15 ;  /* 0x0000000288117824 */ /* 0x004fe200078e020f */
[----:B------:R2:W-:Y:S01]  /*204c0*/  @P3 STG.E desc[UR40][R12.64], R5 ;  /* 0x000000050c003986 */ /* 0x0005e2000c101928 */
[----:B------:R-:W-:-:S03]  /*204d0*/  LEA R14, P6, R15, R0, 0x2 ;  /* 0x000000000f0e7211 */ /* 0x000fc600078c10ff */
[----:B------:R2:W-:Y:S01]  /*204e0*/  @P5 STG.E desc[UR40][R18.64], R6 ;  /* 0x0000000612005986 */ /* 0x0005e2000c101928 */
[----:B------:R-:W-:-:S03]  /*204f0*/  LEA.HI.X.SX32 R15, R15, R137, 0x2, P6 ;  /* 0x000000890f0f7211 */ /* 0x000fc600030f16ff */
[----:B------:R-:W3:Y:S01]  /*20500*/  LDL.LU R28, [R1+0x8b0] ;  /* 0x0008b000011c7983 */ /* 0x000ee20000300800 */
[-C--:B------:R-:W-:Y:S02]  /*20510*/  LEA R16, P6, R17, R0.reuse, 0x2 ;  /* 0x0000000011107211 */ /* 0x080fe400078c10ff */
[----:B-1----:R-:W-:Y:S01]  /*20520*/  ISETP.LT.AND P5, PT, R34, UR6, !P0 ;  /* 0x0000000622007c0c */ /* 0x002fe2000c7a1270 */
[----:B------:R-:W3:Y:S01]  /*20530*/  LDCU UR6, c[0x0][0x39c] ;  /* 0x00007380ff0677ac */ /* 0x000ee20008000800 */
[C---:B------:R-:W-:Y:S01]  /*20540*/  IMAD R29, R136.reuse, 0x2, R17 ;  /* 0x00000002881d7824 */ /* 0x040fe200078e0211 */
[----:B----4-:R-:W-:Y:S01]  /*20550*/  ISETP.LT.AND P3, PT, R35, UR5, !P0 ;  /* 0x0000000523007c0c */ /* 0x010fe2000c761270 */
[----:B------:R1:W-:Y:S01]  /*20560*/  @P4 STG.E desc[UR40][R14.64], R7 ;  /* 0x000000070e004986 */ /* 0x0003e2000c101928 */
[----:B------:R-:W4:Y:S01]  /*20570*/  LDCU UR5, c[0x0][0x39c] ;  /* 0x00007380ff0577ac */ /* 0x000f220008000800 */
[-C--:B------:R-:W-:Y:S02]  /*20580*/  LEA.HI.X.SX32 R17, R17, R137.reuse, 0x2, P6 ;  /* 0x0000008911117211 */ /* 0x080fe400030f16ff */
[C---:B------:R-:W-:Y:S01]  /*20590*/  LEA R4, P6, R29.reuse, R0, 0x2 ;  /* 0x000000001d047211 */ /* 0x040fe200078c10ff */
[----:B--2---:R-:W-:Y:S01]  /*205a0*/  IMAD R13, R136, 0x2, R29 ;  /* 0x00000002880d7824 */ /* 0x004fe200078e021d */
[----:B------:R-:W2:Y:S02]  /*205b0*/  LDL.LU R19, [R1+0x8ac] ;  /* 0x0008ac0001137983 */ /* 0x000ea40000300800 */
[----:B------:R-:W-:-:S02]  /*205c0*/  LEA.HI.X.SX32 R5, R29, R137, 0x2, P6 ;  /* 0x000000891d057211 */ /* 0x000fc400030f16ff */
[----:B------:R-:W-:Y:S01]  /*205d0*/  @P2 STG.E desc[UR40][R16.64], R8 ;  /* 0x0000000810002986 */ /* 0x000fe2000c101928 */
[CC--:B------:R-:W-:Y:S01]  /*205e0*/  LEA R12, P6, R13.reuse, R0.reuse, 0x2 ;  /* 0x000000000d0c7211 */ /* 0x0c0fe200078c10ff */
[C---:B-1----:R-:W-:Y:S02]  /*205f0*/  IMAD R7, R136.reuse, 0x2, R13 ;  /* 0x0000000288077824 */ /* 0x042fe400078e020d */
[----:B------:R1:W-:Y:S04]  /*20600*/  @P3 STG.E desc[UR40][R4.64], R9 ;  /* 0x0000000904003986 */ /* 0x0003e8000c101928 */
[----:B------:R-:W2:Y:S01]  /*20610*/  LDL.LU R18, [R1+0x8a8] ;  /* 0x0008a80001127983 */ /* 0x000ea20000300800 */
[----:B------:R-:W-:Y:S01]  /*20620*/  LEA.HI.X.SX32 R13, R13, R137, 0x2, P6 ;  /* 0x000000890d0d7211 */ /* 0x000fe200030f16ff */
[----:B------:R-:W-:Y:S01]  /*20630*/  IMAD R15, R136, 0x2, R7 ;  /* 0x00000002880f7824 */ /* 0x000fe200078e0207 */
[----:B------:R-:W-:Y:S01]  /*20640*/  ISETP.LT.AND P4, PT, R32, UR4, !P0 ;  /* 0x0000000420007c0c */ /* 0x000fe2000c781270 */
[----:B------:R-:W3:Y:S01]  /*20650*/  LDCU UR4, c[0x0][0x39c] ;  /* 0x00007380ff0477ac */ /* 0x000ee20008000800 */
[----:B------:R-:W-:-:S02]  /*20660*/  LEA R6, P6, R7, R0, 0x2 ;  /* 0x0000000007067211 */ /* 0x000fc400078c10ff */
[----:B----4-:R-:W-:Y:S01]  /*20670*/  ISETP.LT.AND P2, PT, R31, UR5, !P0 ;  /* 0x000000051f007c0c */ /* 0x010fe2000c741270 */
[----:B-1----:R-:W-:Y:S01]  /*20680*/  IMAD R5, R136, 0x2, R15 ;  /* 0x0000000288057824 */ /* 0x002fe200078e020f */
[-C--:B------:R-:W-:Y:S01]  /*20690*/  LEA.HI.X.SX32 R7, R7, R137.reuse, 0x2, P6 ;  /* 0x0000008907077211 */ /* 0x080fe200030f16ff */
[----:B------:R-:W-:Y:S01]  /*206a0*/  @P5 STG.E desc[UR40][R12.64], R10 ;  /* 0x0000000a0c005986 */ /* 0x000fe2000c101928 */
[CC--:B------:R-:W-:Y:S01]  /*206b0*/  LEA R14, P6, R15.reuse, R0.reuse, 0x2 ;  /* 0x000000000f0e7211 */ /* 0x0c0fe200078c10ff */
[----:B------:R-:W1:Y:S03]  /*206c0*/  LDCU UR5, c[0x0][0x39c] ;  /* 0x00007380ff0577ac */ /* 0x000e660008000800 */
[-C--:B------:R-:W-:Y:S01]  /*206d0*/  LEA.HI.X.SX32 R15, R15, R137.reuse, 0x2, P6 ;  /* 0x000000890f0f7211 */ /* 0x080fe200030f16ff */
[----:B------:R-:W-:Y:S04]  /*206e0*/  @P4 STG.E desc[UR40][R6.64], R11 ;  /* 0x0000000b06004986 */ /* 0x000fe8000c101928 */
[----:B------:R4:W-:Y:S01]  /*206f0*/  @P2 STG.E desc[UR40][R14.64], R20 ;  /* 0x000000140e002986 */ /* 0x0009e2000c101928 */
[----:B---3--:R-:W-:Y:S01]  /*20700*/  ISETP.LT.AND P3, PT, R2, UR6, !P0 ;  /* 0x0000000602007c0c */ /* 0x008fe2000c761270 */
[----:B------:R-:W2:Y:S02]  /*20710*/  LDCU UR6, c[0x0][0x39c] ;  /* 0x00007380ff0677ac */ /* 0x000ea40008000800 */
[----:B------:R-:W3:Y:S04]  /*20720*/  LDL.LU R2, [R1+0x8a4] ;  /* 0x0008a40001027983 */ /* 0x000ee80000300800 */
[----:B------:R-:W3:Y:S04]  /*20730*/  LDL.LU R16, [R1+0x8a0] ;  /* 0x0008a00001107983 */ /* 0x000ee80000300800 */
[----:B------:R-:W3:Y:S04]  /*20740*/  LDL.LU R17, [R1+0x89c] ;  /* 0x00089c0001117983 */ /* 0x000ee80000300800 */
[----:B----4-:R-:W4:Y:S01]  /*20750*/  LDL.LU R14, [R1+0x898] ;  /* 0x00089800010e7983 */ /* 0x010f220000300800 */
[----:B-1----:R-:W-:Y:S01]  /*20760*/  ISETP.LT.AND P4, PT, R28, UR5, !P0 ;  /* 0x000000051c007c0c */ /* 0x002fe2000c781270 */
[----:B------:R-:W3:Y:S01]  /*20770*/  LDCU UR5, c[0x0][0x39c] ;  /* 0x00007380ff0577ac */ /* 0x000ee20008000800 */
[CC--:B------:R-:W-:Y:S01]  /*20780*/  LEA R4, P6, R5.reuse, R0.reuse, 0x2 ;  /* 0x0000000005047211 */ /* 0x0c0fe200078c10ff */
[----:B------:R-:W-:Y:S01]  /*20790*/  IMAD R9, R136, 0x2, R5 ;  /* 0x0000000288097824 */ /* 0x000fe200078e0205 */
[----:B------:R-:W-:Y:S01]  /*207a0*/  ISETP.LT.AND P5, PT, R30, UR4, !P0 ;  /* 0x000000041e007c0c */ /* 0x000fe2000c7a1270 */
[----:B------:R-:W1:Y:S01]  /*207b0*/  LDCU UR4, c[0x0][0x39c] ;  /* 0x00007380ff0477ac */ /* 0x000e620008000800 */
[----:B------:R-:W-:Y:S01]  /*207c0*/  LEA.HI.X.SX32 R5, R5, R137, 0x2, P6 ;  /* 0x0000008905057211 */ /* 0x000fe200030f16ff */
[----:B------:R-:W4:Y:S01]  /*207d0*/  LDL.LU R12, [R1+0x894] ;  /* 0x00089400010c7983 */ /* 0x000f220000300800 */
[----:B------:R-:W-:Y:S01]  /*207e0*/  LEA R8, P6, R9, R0, 0x2 ;  /* 0x0000000009087211 */ /* 0x000fe200078c10ff */
[----:B------:R-:W-:-:S03]  /*207f0*/  IMAD R13, R136, 0x2, R9 ;  /* 0x00000002880d7824 */ /* 0x000fc600078e0209 */
[-C--:B------:R-:W-:Y:S01]  /*20800*/  LEA.HI.X.SX32 R9, R9, R137.reuse, 0x2, P6 ;  /* 0x0000008909097211 */ /* 0x080fe200030f16ff */
[----:B------:R1:W-:Y:S01]  /*20810*/  @P3 STG.E desc[UR40][R4.64], R21 ;  /* 0x0000001504003986 */ /* 0x0003e2000c101928 */
[-C--:B------:R-:W-:Y:S01]  /*20820*/  LEA R6, P6, R13, R0.reuse, 0x2 ;  /* 0x000000000d067211 */ /* 0x080fe200078c10ff */
[C---:B------:R-:W-:Y:S01]  /*20830*/  IMAD R11, R136.reuse, 0x2, R13 ;  /* 0x00000002880b7824 */ /* 0x040fe200078e020d */
[----:B--2---:R-:W-:Y:S01]  /*20840*/  ISETP.LT.AND P2, PT, R19, UR6, !P0 ;  /* 0x0000000613007c0c */ /* 0x004fe2000c741270 */
[----:B------:R-:W2:Y:S01]  /*20850*/  LDCU UR6, c[0x0][0x39c] ;  /* 0x00007380ff0677ac */ /* 0x000ea20008000800 */
[----:B------:R-:W-:Y:S01]  /*20860*/  @P5 STG.E desc[UR40][R8.64], R22 ;  /* 0x0000001608005986 */ /* 0x000fe2000c101928 */
[-C--:B------:R-:W-:Y:S02]  /*20870*/  LEA.HI.X.SX32 R7, R13, R137.reuse, 0x2, P6 ;  /* 0x000000890d077211 */ /* 0x080fe400030f16ff */
[CC--:B------:R-:W-:Y:S01]  /*20880*/  LEA R10, P6, R11.reuse, R0.reuse, 0x2 ;  /* 0x000000000b0a7211 */ /* 0x0c0fe200078c10ff */
[----:B-1----:R-:W-:Y:S01]  /*20890*/  IMAD R5, R136, 0x2, R11 ;  /* 0x0000000288057824 */ /* 0x002fe200078e020b */
[----:B------:R-:W-:Y:S01]  /*208a0*/  ISETP.LT.AND P3, PT, R18, UR4, !P0 ;  /* 0x0000000412007c0c */ /* 0x000fe2000c761270 */
[----:B------:R1:W-:Y:S01]  /*208b0*/  @P4 STG.E desc[UR40][R6.64], R23 ;  /* 0x0000001706004986 */ /* 0x0003e2000c101928 */
[-C--:B------:R-:W-:Y:S01]  /*208c0*/  LEA.HI.X.SX32 R11, R11, R137.reuse, 0x2, P6 ;  /* 0x000000890b0b7211 */ /* 0x080fe200030f16ff */
[----:B------:R-:W-:Y:S01]  /*208d0*/  IMAD R13, R136, 0x2, R5 ;  /* 0x00000002880d7824 */ /* 0x000fe200078e0205 */
[C---:B------:R-:W-:Y:S01]  /*208e0*/  LEA R4, P6, R5.reuse, R0, 0x2 ;  /* 0x0000000005047211 */ /* 0x040fe200078c10ff */
[----:B------:R-:W1:Y:S01]  /*208f0*/  LDCU UR4, c[0x0][0x39c] ;  /* 0x00007380ff0477ac */ /* 0x000e620008000800 */
[----:B------:R-:W1:Y:S02]  /*20900*/  LDS.128 R20, [R3+UR11+0x800] ;  /* 0x0008000b03147984 */ /* 0x000e640008000c00 */
[----:B------:R-:W-:-:S02]  /*20910*/  LEA.HI.X.SX32 R5, R5, R137, 0x2, P6 ;  /* 0x0000008905057211 */ /* 0x000fc400030f16ff */
[----:B------:R1:W-:Y:S04]  /*20920*/  @P2 STG.E desc[UR40][R10.64], R24 ;  /* 0x000000180a002986 */ /* 0x0003e8000c101928 */
[----:B------:R1:W-:Y:S01]  /*20930*/  @P3 STG.E desc[UR40][R4.64], R25 ;  /* 0x0000001904003986 */ /* 0x0003e2000c101928 */
[----:B---3--:R-:W-:Y:S01]  /*20940*/  ISETP.LT.AND P5, PT, R2, UR5, !P0 ;  /* 0x0000000502007c0c */ /* 0x008fe2000c7a1270 */
[----:B------:R-:W4:Y:S02]  /*20950*/  LDCU UR5, c[0x0][0x39c] ;  /* 0x00007380ff0577ac */ /* 0x000f240008000800 */
[----:B------:R-:W3:Y:S01]  /*20960*/  LDL.LU R2, [R1+0x890] ;  /* 0x0008900001027983 */ /* 0x000ee20000300800 */
[----:B--2---:R-:W-:Y:S01]  /*20970*/  ISETP.LT.AND P4, PT, R16, UR6, !P0 ;  /* 0x0000000610007c0c */ /* 0x004fe2000c781270 */
[----:B------:R-:W2:Y:S02]  /*20980*/  LDCU UR6, c[0x0][0x39c] ;  /* 0x00007380ff0677ac */ /* 0x000ea40008000800 */
[----:B------:R-:W3:Y:S04]  /*20990*/  LDL.LU R16, [R1+0x88c] ;  /* 0x00088c0001107983 */ /* 0x000ee80000300800 */
[----:B------:R-:W3:Y:S01]  /*209a0*/  LDL.LU R15, [R1+0x888] ;  /* 0x00088800010f7983 */ /* 0x000ee20000300800 */
[----:B----4-:R-:W-:Y:S01]  /*209b0*/  ISETP.LT.AND P3, PT, R14, UR5, !P0 ;  /* 0x000000050e007c0c */ /* 0x010fe2000c761270 */
[----:B-1----:R-:W-:-:S02]  /*209c0*/  IMAD R7, R136, 0x2, R13 ;  /* 0x0000000288077824 */ /* 0x002fc400078e020d */
[----:B------:R-:W4:Y:S01]  /*209d0*/  LDL.LU R14, [R1+0x884] ;  /* 0x00088400010e7983 */ /* 0x000f220000300800 */
[----:B------:R-:W-:Y:S01]  /*209e0*/  ISETP.LT.AND P2, PT, R17, UR4, !P0 ;  /* 0x0000000411007c0c */ /* 0x000fe2000c741270 */
[----:B------:R-:W3:Y:S01]  /*209f0*/  LDCU UR4, c[0x0][0x39c] ;  /* 0x00007380ff0477ac */ /* 0x000ee20008000800 */
[CC--:B------:R-:W-:Y:S01]  /*20a00*/  LEA R8, P6, R13.reuse, R0.reuse, 0x2 ;  /* 0x000000000d087211 */ /* 0x0c0fe200078c10ff */
[----:B------:R-:W1:Y:S03]  /*20a10*/  LDCU UR5, c[0x0][0x39c] ;  /* 0x00007380ff0577ac */ /* 0x000e660008000800 */
[----:B------:R-:W-:Y:S02]  /*20a20*/  LEA.HI.X.SX32 R9, R13, R137, 0x2, P6 ;  /* 0x000000890d097211 */ /* 0x000fe400030f16ff */
[----:B------:R-:W-:Y:S01]  /*20a30*/  LEA R6, P6, R7, R0, 0x2 ;  /* 0x0000000007067211 */ /* 0x000fe200078c10ff */
[----:B------:R-:W-:-:S03]  /*20a40*/  IMAD R11, R136, 0x2, R7 ;  /* 0x00000002880b7824 */ /* 0x000fc600078e0207 */
[-C--:B------:R-:W-:Y:S01]  /*20a50*/  LEA.HI.X.SX32 R7, R7, R137.reuse, 0x2, P6 ;  /* 0x0000008907077211 */ /* 0x080fe200030f16ff */
[----:B------:R1:W-:Y:S01]  /*20a60*/  @P5 STG.E desc[UR40][R8.64], R26 ;  /* 0x0000001a08005986 */ /* 0x0003e2000c101928 */
[----:B--2---:R-:W-:Y:S01]  /*20a70*/  ISETP.LT.AND P5, PT, R12, UR6, !P0 ;  /* 0x000000060c007c0c */ /* 0x004fe2000c7a1270 */
[----:B------:R-:W-:Y:S01]  /*20a80*/  IMAD R13, R136, 0x2, R11 ;  /* 0x00000002880d7824 */ /* 0x000fe200078e020b */
[C---:B------:R-:W-:Y:S01]  /*20a90*/  LEA R10, P6, R11.reuse, R0, 0x2 ;  /* 0x000000000b0a7211 */ /* 0x040fe200078c10ff */
[----:B------:R2:W-:Y:S01]  /*20aa0*/  @P4 STG.E desc[UR40][R6.64], R27 ;  /* 0x0000001b06004986 */ /* 0x0005e2000c101928 */
[----:B------:R-:W3:Y:S03]  /*20ab0*/  LDCU UR6, c[0x0][0x39c] ;  /* 0x00007380ff0677ac */ /* 0x000ee60008000800 */
[----:B------:R-:W4:Y:S01]  /*20ac0*/  LDL.LU R12, [R1+0x81c] ;  /* 0x00081c00010c7983 */ /* 0x000f220000300800 */
[----:B------:R-:W-:-:S02]  /*20ad0*/  LEA.HI.X.SX32 R11, R11, R137, 0x2, P6 ;  /* 0x000000890b0b7211 */ /* 0x000fc400030f16ff */
[----:B------:R-:W-:Y:S01]  /*20ae0*/  LEA R4, P6, R13, R0, 0x2 ;  /* 0x000000000d047211 */ /* 0x000fe200078c10ff */
[----:B-1----:R-:W-:-:S03]  /*20af0*/  IMAD R9, R136, 0x2, R13 ;  /* 0x0000000288097824 */ /* 0x002fc600078e020d */
[----:B------:R-:W-:Y:S02]  /*20b00*/  LEA.HI.X.SX32 R5, R13, R137, 0x2, P6 ;  /* 0x000000890d057211 */ /* 0x000fe400030f16ff */
[----:B------:R-:W-:Y:S01]  /*20b10*/  LEA R8, P6, R9, R0, 0x2 ;  /* 0x0000000009087211 */ /* 0x000fe200078c10ff */
[----:B--2---:R-:W-:-:S03]  /*20b20*/  IMAD R7, R136, 0x2, R9 ;  /* 0x0000000288077824 */ /* 0x004fc600078e0209 */
[----:B------:R-:W-:Y:S01]  /*20b30*/  LEA.HI.X.SX32 R9, R9, R137, 0x2, P6 ;  /* 0x0000008909097211 */ /* 0x000fe200030f16ff */
[----:B------:R1:W-:Y:S04]  /*20b40*/  @P2 STG.E desc[UR40][R10.64], R36 ;  /* 0x000000240a002986 */ /* 0x0003e8000c101928 */
[----:B------:R2:W-:Y:S04]  /*20b50*/  @P3 STG.E desc[UR40][R4.64], R37 ;  /* 0x0000002504003986 */ /* 0x0005e8000c101928 */
[----:B------:R1:W-:Y:S01]  /*20b60*/  @P5 STG.E desc[UR40][R8.64], R38 ;  /* 0x0000002608005986 */ /* 0x0003e2000c101928 */
[----:B---3--:R-:W-:Y:S01]  /*20b70*/  ISETP.LT.AND P4, PT, R2, UR4, !P0 ;  /* 0x0000000402007c0c */ /* 0x008fe2000c781270 */
[----:B------:R-:W4:Y:S02]  /*20b80*/  LDCU UR4, c[0x0][0x39c] ;  /* 0x00007380ff0477ac */ /* 0x000f240008000800 */
[----:B------:R-:W3:Y:S01]  /*20b90*/  LDL.LU R2, [R1+0x818] ;  /* 0x0008180001027983 */ /* 0x000ee20000300800 */
[----:B------:R-:W-:Y:S01]  /*20ba0*/  ISETP.LT.AND P2, PT, R16, UR5, !P0 ;  /* 0x0000000510007c0c */ /* 0x000fe2000c741270 */
[----:B------:R-:W1:Y:S02]  /*20bb0*/  LDCU UR5, c[0x0][0x39c] ;  /* 0x00007380ff0577ac */ /* 0x000e640008000800 */
[----:B------:R-:W3:Y:S01]  /*20bc0*/  LDL.LU R16, [R1+0x814] ;  /* 0x0008140001107983 */ /* 0x000ee20000300800 */
[----:B------:R-:W-:Y:S01]  /*20bd0*/  ISETP.LT.AND P3, PT, R15, UR6, !P0 ;  /* 0x000000060f007c0c */ /* 0x000fe2000c761270 */
[----:B------:R-:W3:Y:S02]  /*20be0*/  LDCU UR6, c[0x0][0x39c] ;  /* 0x00007380ff0677ac */ /* 0x000ee40008000800 */
[----:B------:R-:W3:Y:S01]  /*20bf0*/  LDL.LU R15, [R1+0x810] ;  /* 0x00081000010f7983 */ /* 0x000ee20000300800 */
[----:B----4-:R-:W-:Y:S01]  /*20c00*/  ISETP.LT.AND P5, PT, R14, UR4, !P0 ;  /* 0x000000040e007c0c */ /* 0x010fe2000c7a1270 */
[----:B------:R-:W-:-:S02]  /*20c10*/  IMAD R13, R136, 0x2, R7 ;  /* 0x00000002880d7824 */ /* 0x000fc400078e0207 */
[----:B------:R-:W4:Y:S01]  /*20c20*/  LDL.LU R14, [R1+0x80c] ;  /* 0x00080c00010e7983 */ /* 0x000f220000300800 */
[CC--:B------:R-:W-:Y:S01]  /*20c30*/  LEA R6, P6, R7.reuse, R0.reuse, 0x2 ;  /* 0x0000000007067211 */ /* 0x0c0fe200078c10ff */
[----:B------:R-:W3:Y:S03]  /*20c40*/  LDCU UR4, c[0x0][0x39c] ;  /* 0x00007380ff0477ac */ /* 0x000ee60008000800 */
[----:B------:R-:W-:Y:S02]  /*20c50*/  LEA.HI.X.SX32 R7, R7, R137, 0x2, P6 ;  /* 0x0000008907077211 */ /* 0x000fe400030f16ff */
[----:B-1----:R-:W-:Y:S01]  /*20c60*/  LEA R10, P6, R13, R0, 0x2 ;  /* 0x000000000d0a7211 */ /* 0x002fe200078c10ff */
[----:B--2---:R-:W-:-:S03]  /*20c70*/  IMAD R5, R136, 0x2, R13 ;  /* 0x0000000288057824 */ /* 0x004fc600078e020d */
[-C--:B------:R-:W-:Y:S01]  /*20c80*/  LEA.HI.X.SX32 R11, R13, R137.reuse, 0x2, P6 ;  /* 0x000000890d0b7211 */ /* 0x080fe200030f16ff */
[----:B------:R1:W-:Y:S01]  /*20c90*/  @P4 STG.E desc[UR40][R6.64], R39 ;  /* 0x0000002706004986 */ /* 0x0003e2000c101928 */
[CC--:B------:R-:W-:Y:S01]  /*20ca0*/  LEA R4, P6, R5.reuse, R0.reuse, 0x2 ;  /* 0x0000000005047211 */ /* 0x0c0fe200078c10ff */
[----:B------:R-:W-:Y:S02]  /*20cb0*/  IMAD R9, R136, 0x2, R5 ;  /* 0x0000000288097824 */ /* 0x000fe400078e0205 */
[----:B------:R2:W-:Y:S01]  /*20cc0*/  @P2 STG.E desc[UR40][R10.64], R40 ;  /* 0x000000280a002986 */ /* 0x0005e2000c101928 */
[----:B------:R-:W-:Y:S01]  /*20cd0*/  ISETP.LT.AND P4, PT, R12, UR5, !P0 ;  /* 0x000000050c007c0c */ /* 0x000fe2000c781270 */
[----:B------:R-:W2:Y:S02]  /*20ce0*/  LDCU UR5, c[0x0][0x39c] ;  /* 0x00007380ff0577ac */ /* 0x000ea40008000800 */
[----:B------:R-:W4:Y:S01]  /*20cf0*/  LDL.LU R12, [R1+0x808] ;  /* 0x00080800010c7983 */ /* 0x000f220000300800 */
[----:B------:R-:W-:Y:S01]  /*20d00*/  LEA.HI.X.SX32 R5, R5, R137, 0x2, P6 ;  /* 0x0000008905057211 */ /* 0x000fe200030f16ff */
[----:B------:R-:W-:Y:S01]  /*20d10*/  IMAD R13, R136, 0x2, R9 ;  /* 0x00000002880d7824 */ /* 0x000fe200078e0209 */
[----:B------:R-:W-:-:S04]  /*20d20*/  LEA R8, P6, R9, R0, 0x2 ;  /* 0x0000000009087211 */ /* 0x000fc800078c10ff */
[-C--:B------:R-:W-:Y:S02]  /*20d30*/  LEA.HI.X.SX32 R9, R9, R137.reuse, 0x2, P6 ;  /* 0x0000008909097211 */ /* 0x080fe400030f16ff */
[C---:B-1----:R-:W-:Y:S01]  /*20d40*/  LEA R6, P6, R13.reuse, R0, 0x2 ;  /* 0x000000000d067211 */ /* 0x042fe200078c10ff */
[----:B------:R1:W-:Y:S03]  /*20d50*/  @P3 STG.E desc[UR40][R4.64], R41 ;  /* 0x0000002904003986 */ /* 0x0003e6000c101928 */
[----:B------:R-:W-:Y:S01]  /*20d60*/  LEA.HI.X.SX32 R7, R13, R137, 0x2, P6 ;  /* 0x000000890d077211 */ /* 0x000fe200030f16ff */
[----:B------:R1:W-:Y:S04]  /*20d70*/  @P5 STG.E desc[UR40][R8.64], R42 ;  /* 0x0000002a08005986 */ /* 0x0003e8000c101928 */
[----:B------:R1:W-:Y:S01]  /*20d80*/  @P4 STG.E desc[UR40][R6.64], R43 ;  /* 0x0000002b06004986 */ /* 0x0003e2000c101928 */
[----:B---3--:R-:W-:Y:S01]  /*20d90*/  ISETP.LT.AND P2, PT, R2, UR6, !P0 ;  /* 0x0000000602007c0c */ /* 0x008fe2000c741270 */
[----:B------:R-:W4:Y:S02]  /*20da0*/  LDCU UR6, c[0x0][0x39c] ;  /* 0x00007380ff0677ac */ /* 0x000f240008000800 */
[----:B------:R-:W3:Y:S01]  /*20db0*/  LDL.LU R2, [R1+0x804] ;  /* 0x0008040001027983 */ /* 0x000ee20000300800 */
[----:B------:R-:W-:Y:S01]  /*20dc0*/  ISETP.LT.AND P3, PT, R16, UR4, !P0 ;  /* 0x0000000410007c0c */ /* 0x000fe2000c761270 */
[----:B--2---:R-:W-:-:S02]  /*20dd0*/  IMAD R11, R136, 0x2, R13 ;  /* 0x00000002880b7824 */ /* 0x004fc400078e020d */
[----:B------:R-:W2:Y:S01]  /*20de0*/  LDL.LU R16, [R1+0x800] ;  /* 0x0008000001107983 */ /* 0x000ea20000300800 */
[----:B------:R-:W4:Y:S01]  /*20df0*/  LDCU UR4, c[0x0][0x39c] ;  /* 0x00007380ff0477ac */ /* 0x000f220008000800 */
[----:B------:R-:W-:Y:S02]  /*20e00*/  ISETP.LT.AND P5, PT, R15, UR5, !P0 ;  /* 0x000000050f007c0c */ /* 0x000fe4000c7a1270 */
[----:B------:R-:W2:Y:S01]  /*20e10*/  LDL.LU R15, [R1+0x7fc] ;  /* 0x0007fc00010f7983 */ /* 0x000ea20000300800 */
[----:B------:R-:W3:Y:S01]  /*20e20*/  LDCU UR5, c[0x0][0x39c] ;  /* 0x00007380ff0577ac */ /* 0x000ee20008000800 */
[----:B----4-:R-:W-:Y:S01]  /*20e30*/  ISETP.LT.AND P4, PT, R14, UR6, !P0 ;  /* 0x000000060e007c0c */ /* 0x010fe2000c781270 */
[----:B-1----:R-:W-:Y:S01]  /*20e40*/  IMAD R5, R136, 0x2, R11 ;  /* 0x0000000288057824 */ /* 0x002fe200078e020b */
[----:B------:R-:W4:Y:S01]  /*20e50*/  LDL.LU R14, [R1+0x7f8] ;  /* 0x0007f800010e7983 */ /* 0x000f220000300800 */
[C---:B------:R-:W-:Y:S01]  /*20e60*/  LEA R10, P6, R11.reuse, R0, 0x2 ;  /* 0x000000000b0a7211 */ /* 0x040fe200078c10ff */
[----:B------:R-:W2:Y:S03]  /*20e70*/  LDCU UR6, c[0x0][0x39c] ;  /* 0x00007380ff0677ac */ /* 0x000ea60008000800 */
[----:B------:R-:W-:-:S02]  /*20e80*/  LEA.HI.X.SX32 R11, R11, R137, 0x2, P6 ;  /* 0x000000890b0b7211 */ /* 0x000fc400030f16ff */
[----:B------:R-:W-:Y:S01]  /*20e90*/  LEA R4, P6, R5, R0, 0x2 ;  /* 0x0000000005047211 */ /* 0x000fe200078c10ff */
[----:B------:R-:W-:-:S03]  /*20ea0*/  IMAD R13, R136, 0x2, R5 ;  /* 0x00000002880d7824 */ /* 0x000fc600078e0205 */
[-C--:B------:R-:W-:Y:S01]  /*20eb0*/  LEA.HI.X.SX32 R5, R5, R137.reuse, 0x2, P6 ;  /* 0x0000008905057211 */ /* 0x080fe200030f16ff */
[----:B------:R1:W-:Y:S01]  /*20ec0*/  @P2 STG.E desc[UR40][R10.64], R52 ;  /* 0x000000340a002986 */ /* 0x0003e2000c101928 */
[CC--:B------:R-:W-:Y:S01]  /*20ed0*/  LEA R8, P6, R13.reuse, R0.reuse, 0x2 ;  /* 0x000000000d087211 */ /* 0x0c0fe200078c10ff */
[----:B------:R-:W-:Y:S02]  /*20ee0*/  IMAD R7, R136, 0x2, R13 ;  /* 0x0000000288077824 */ /* 0x000fe400078e020d */
[----:B------:R-:W-:Y:S01]  /*20ef0*/  @P3 STG.E desc[UR40][R4.64], R53 ;  /* 0x0000003504003986 */ /* 0x000fe2000c101928 */
[----:B------:R-:W-:Y:S01]  /*20f00*/  ISETP.LT.AND P2, PT, R12, UR4, !P0 ;  /* 0x000000040c007c0c */ /* 0x000fe2000c741270 */
[----:B------:R-:W2:Y:S02]  /*20f10*/  LDCU UR4, c[0x0][0x39c] ;  /* 0x00007380ff0477ac */ /* 0x000ea40008000800 */
[----:B------:R-:W4:Y:S01]  /*20f20*/  LDL.LU R12, [R1+0x7f4] ;  /* 0x0007f400010c7983 */ /* 0x000f220000300800 */
[----:B------:R-:W-:Y:S01]  /*20f30*/  LEA.HI.X.SX32 R9, R13, R137, 0x2, P6 ;  /* 0x000000890d097211 */ /* 0x000fe200030f16ff */
[----:B-1----:R-:W-:Y:S01]  /*20f40*/  IMAD R11, R136, 0x2, R7 ;  /* 0x00000002880b7824 */ /* 0x002fe200078e0207 */
[----:B------:R-:W-:-:S04]  /*20f50*/  LEA R6, P6, R7, R0, 0x2 ;  /* 0x0000000007067211 */ /* 0x000fc800078c10ff */
[----:B------:R-:W-:Y:S02]  /*20f60*/  LEA.HI.X.SX32 R7, R7, R137, 0x2, P6 ;  /* 0x0000008907077211 */ /* 0x000fe400030f16ff */
[----:B------:R-:W-:Y:S01]  /*20f70*/  LEA R10, P6, R11, R0, 0x2 ;  /* 0x000000000b0a7211 */ /* 0x000fe200078c10ff */
[----:B------:R-:W-:-:S03]  /*20f80*/  IMAD R13, R136, 0x2, R11 ;  /* 0x00000002880d7824 */ /* 0x000fc600078e020b */
[----:B------:R-:W-:Y:S01]  /*20f90*/  LEA.HI.X.SX32 R11, R11, R137, 0x2, P6 ;  /* 0x000000890b0b7211 */ /* 0x000fe200030f16ff */
[----:B------:R1:W-:Y:S04]  /*20fa0*/  @P5 STG.E desc[UR40][R8.64], R54 ;  /* 0x0000003608005986 */ /* 0x0003e8000c101928 */
[----:B------:R1:W-:Y:S04]  /*20fb0*/  @P4 STG.E desc[UR40][R6.64], R55 ;  /* 0x0000003706004986 */ /* 0x0003e8000c101928 */
[----:B------:R-:W-:Y:S01]  /*20fc0*/  @P2 STG.E desc[UR40][R10.64], R56 ;  /* 0x000000380a002986 */ /* 0x000fe2000c101928 */
[----:B---3--:R-:W-:Y:S01]  /*20fd0*/  ISETP.LT.AND P3, PT, R2, UR5, !P0 ;  /* 0x0000000502007c0c */ /* 0x008fe2000c761270 */
[----:B------:R-:W4:Y:S02]  /*20fe0*/  LDCU UR5, c[0x0][0x39c] ;  /* 0x00007380ff0577ac */ /* 0x000f240008000800 */
[----:B------:R-:W3:Y:S01]  /*20ff0*/  LDL.LU R2, [R1+0x7f0] ;  /* 0x0007f00001027983 */ /* 0x000ee20000300800 */
[----:B--2---:R-:W-:Y:S01]  /*21000*/  ISETP.LT.AND P5, PT, R16, UR6, !P0 ;  /* 0x0000000610007c0c */ /* 0x004fe2000c7a1270 */
[----:B------:R-:W2:Y:S02]  /*21010*/  LDCU UR6, c[0x0][0x39c] ;  /* 0x00007380ff0677ac */ /* 0x000ea40008000800 */
[----:B------:R-:W3:Y:S01]  /*21020*/  LDL.LU R16, [R1+0x7ec] ;  /* 0x0007ec0001107983 */ /* 0x000ee20000300800 */
[----:B------:R-:W-:Y:S01]  /*21030*/  ISETP.LT.AND P4, PT, R15, UR4, !P0 ;  /* 0x000000040f007c0c */ /* 0x000fe2000c781270 */
[----:B------:R-:W3:Y:S02]  /*21040*/  LDCU UR4, c[0x0][0x39c] ;  /* 0x00007380ff0477ac */ /* 0x000ee40008000800 */
[----:B------:R-:W3:Y:S01]  /*21050*/  LDL.LU R15, [R1+0x7e8] ;  /* 0x0007e800010f7983 */ /* 0x000ee20000300800 */
[----:B----4-:R-:W-:Y:S01]  /*21060*/  ISETP.LT.AND P2, PT, R14, UR5, !P0 ;  /* 0x000000050e007c0c */ /* 0x010fe2000c741270 */
[----:B-1----:R-:W-:-:S02]  /*21070*/  IMAD R9, R136, 0x2, R13 ;  /* 0x0000000288097824 */ /* 0x002fc400078e020d */
[----:B------:R-:W4:Y:S01]  /*21080*/  LDL.LU R14, [R1+0x7e4] ;  /* 0x0007e400010e7983 */ /* 0x000f220000300800 */
[CC--:B------:R-:W-:Y:S01]  /*21090*/  LEA R4, P6, R13.reuse, R0.reuse, 0x2 ;  /* 0x000000000d047211 */ /* 0x0c0fe200078c10ff */
[----:B------:R-:W1:Y:S03]  /*210a0*/  LDCU UR5, c[0x0][0x39c] ;  /* 0x00007380ff0577ac */ /* 0x000e660008000800 */
[----:B------:R-:W-:Y:S02]  /*210b0*/  LEA.HI.X.SX32 R5, R13, R137, 0x2, P6 ;  /* 0x000000890d057211 */ /* 0x000fe400030f16ff */
[----:B------:R-:W-:Y:S01]  /*210c0*/  LEA R8, P6, R9, R0, 0x2 ;  /* 0x0000000009087211 */ /* 0x000fe200078c10ff */
[----:B------:R-:W-:-:S03]  /*210d0*/  IMAD R7, R136, 0x2, R9 ;  /* 0x0000000288077824 */ /* 0x000fc600078e0209 */
[-C--:B------:R-:W-:Y:S01]  /*210e0*/  LEA.HI.X.SX32 R9, R9, R137.reuse, 0x2, P6 ;  /* 0x0000008909097211 */ /* 0x080fe200030f16ff */
[----:B------:R1:W-:Y:S01]  /*210f0*/  @P3 STG.E desc[UR40][R4.64], R57 ;  /* 0x0000003904003986 */ /* 0x0003e2000c101928 */
[CC--:B------:R-:W-:Y:S01]  /*21100*/  LEA R6, P6, R7.reuse, R0.reuse, 0x2 ;  /* 0x0000000007067211 */ /* 0x0c0fe200078c10ff */
[----:B------:R-:W-:Y:S02]  /*21110*/  IMAD R13, R136, 0x2, R7 ;  /* 0x00000002880d7824 */ /* 0x000fe400078e0207 */
[----:B------:R1:W-:Y:S01]  /*21120*/  @P5 STG.E desc[UR40][R8.64], R58 ;  /* 0x0000003a08005986 */ /* 0x0003e2000c101928 */
[----:B--2---:R-:W-:Y:S01]  /*21130*/  ISETP.LT.AND P3, PT, R12, UR6, !P0 ;  /* 0x000000060c007c0c */ /* 0x004fe2000c761270 */
        /* <DEDUP_REMOVED lines=18> */
[----:B--2---:R-:W-:Y:S01]  /*21260*/  ISETP.LT.AND P2, PT, R15, UR6, !P0 ;  /* 0x000000060f007c0c */ /* 0x004fe2000c741270 */
[----:B------:R-:W3:Y:S02]  /*21270*/  LDCU UR6, c[0x0][0x39c] ;  /* 0x00007380ff0677ac */ /* 0x000ee40008000800 */
[----:B------:R-:W2:Y:S01]  /*21280*/  LDL.LU R15, [R1+0x7d4] ;  /* 0x0007d400010f7983 */ /* 0x000ea20000300800 */
[----:B----4-:R-:W-:Y:S01]  /*21290*/  ISETP.LT.AND P3, PT, R14, UR4, !P0 ;  /* 0x000000040e007c0c */ /* 0x010fe2000c761270 */
[----:B------:R-:W-:-:S02]  /*212a0*/  IMAD R13, R136, 0x2, R9 ;  /* 0x00000002880d7824 */ /* 0x000fc400078e0209 */
[----:B------:R-:W4:Y:S01]  /*212b0*/  LDL.LU R14, [R1+0x7d0] ;  /* 0x0007d000010e7983 */ /* 0x000f220000300800 */
[CC--:B------:R-:W-:Y:S01]  /*212c0*/  LEA R8, P6, R9.reuse, R0.reuse, 0x2 ;  /* 0x0000000009087211 */ /* 0x0c0fe200078c10ff */
[----:B------:R-:W3:Y:S03]  /*212d0*/  LDCU UR4, c[0x0][0x39c] ;  /* 0x00007380ff0477ac */ /* 0x000ee60008000800 */
[----:B------:R-:W-:Y:S02]  /*212e0*/  LEA.HI.X.SX32 R9, R9, R137, 0x2, P6 ;  /* 0x0000008909097211 */ /* 0x000fe400030f16ff */
[----:B-1----:R-:W-:Y:S01]  /*212f0*/  LEA R6, P6, R13, R0, 0x2 ;  /* 0x000000000d067211 */ /* 0x002fe200078c10ff */
[----:B------:R-:W-:-:S03]  /*21300*/  IMAD R11, R136, 0x2, R13 ;  /* 0x00000002880b7824 */ /* 0x000fc600078e020d */
        /* <DEDUP_REMOVED lines=21> */
[----:B------:R-:W-:-:S02]  /*21460*/  IMAD R7, R136, 0x2, R13 ;  /* 0x0000000288077824 */ /* 0x000fc400078e020d */
[----:B------:R-:W3:Y:S01]  /*21470*/  LDL.LU R16, [R1+0x7c4] ;  /* 0x0007c40001107983 */ /* 0x000ee20000300800 */
[----:B------:R-:W4:Y:S01]  /*21480*/  LDCU UR4, c[0x0][0x39c] ;  /* 0x00007380ff0477ac */ /* 0x000f220008000800 */
[----:B--2---:R-:W-:Y:S02]  /*21490*/  ISETP.LT.AND P3, PT, R15, UR5, !P0 ;  /* 0x000000050f007c0c */ /* 0x004fe4000c761270 */
[----:B------:R-:W2:Y:S01]  /*214a0*/  LDL.LU R15, [R1+0x7c0] ;  /* 0x0007c000010f7983 */ /* 0x000ea20000300800 */
[----:B------:R-:W3:Y:S01]  /*214b0*/  LDCU UR5, c[0x0][0x39c] ;  /* 0x00007380ff0577ac */ /* 0x000ee20008000800 */
[----:B----4-:R-:W-:Y:S01]  /*214c0*/  ISETP.LT.AND P5, PT, R14, UR6, !P0 ;  /* 0x000000060e007c0c */ /* 0x010fe2000c7a1270 */
[----:B-1----:R-:W-:Y:S01]  /*214d0*/  IMAD R11, R136, 0x2, R7 ;  /* 0x00000002880b7824 */ /* 0x002fe200078e0207 */
[----:B------:R-:W4:Y:S01]  /*214e0*/  LDL.LU R14, [R1+0x7bc] ;  /* 0x0007bc00010e7983 */ /* 0x000f220000300800 */
[C---:B------:R-:W-:Y:S01]  /*214f0*/  LEA R6, P6, R7.reuse, R0, 0x2 ;  /* 0x0000000007067211 */ /* 0x040fe200078c10ff */
[----:B------:R-:W1:Y:S03]  /*21500*/  LDCU UR6, c[0x0][0x39c] ;  /* 0x00007380ff0677ac */ /* 0x000e660008000800 */
        /* <DEDUP_REMOVED lines=24> */
[----:B------:R-:W-:Y:S01]  /*21690*/  ISETP.LT.AND P3, PT, R16, UR6, !P0 ;  /* 0x0000000610007c0c */ /* 0x000fe2000c761270 */
[----:B------:R-:W4:Y:S02]  /*216a0*/  LDCU UR6, c[0x0][0x39c] ;  /* 0x00007380ff0677ac */ /* 0x000f240008000800 */
[----:B------:R-:W3:Y:S01]  /*216b0*/  LDL.LU R16, [R1+0x7b0] ;  /* 0x0007b00001107983 */ /* 0x000ee20000300800 */
[----:B--2---:R-:W-:Y:S01]  /*216c0*/  ISETP.LT.AND P5, PT, R15, UR4, !P0 ;  /* 0x000000040f007c0c */ /* 0x004fe2000c7a1270 */
[----:B------:R-:W3:Y:S02]  /*216d0*/  LDCU UR4, c[0x0][0x39c] ;  /* 0x00007380ff0477ac */ /* 0x000ee40008000800 */
[----:B------:R-:W2:Y:S01]  /*216e0*/  LDL.LU R15, [R1+0x7ac] ;  /* 0x0007ac00010f7983 */ /* 0x000ea20000300800 */
        /* <DEDUP_REMOVED lines=48> */
[-C--:B------:R-:W-:Y:S02]  /*219f0*/  LEA.HI.X.SX32 R7, R7, R137.reuse, 0x2, P6 ;  /* 0x0000008907077211 */ /* 0x080fe400030f16ff */
[----:B------:R-:W-:Y:S01]  /*21a00*/  ISETP.LT.AND P3, PT, R12, UR5, !P0 ;  /* 0x000000050c007c0c */ /* 0x000fe2000c761270 */
[----:B------:R-:W-:Y:S01]  /*21a10*/  IMAD R13, R136, 0x2, R11 ;  /* 0x00000002880d7824 */ /* 0x000fe200078e020b */
[----:B------:R-:W2:Y:S01]  /*21a20*/  LDL.LU R12, [R1+0x790] ;  /* 0x00079000010c7983 */ /* 0x000ea20000300800 */
[C---:B------:R-:W-:Y:S01]  /*21a30*/  LEA R10, P6, R11.reuse, R0, 0x2 ;  /* 0x000000000b0a7211 */ /* 0x040fe200078c10ff */
[----:B------:R-:W2:Y:S03]  /*21a40*/  LDCU UR5, c[0x0][0x39c] ;  /* 0x00007380ff0577ac */ /* 0x000ea60008000800 */
[----:B------:R-:W-:-:S02]  /*21a50*/  LEA.HI.X.SX32 R11, R11, R137, 0x2, P6 ;  /* 0x000000890b0b7211 */ /* 0x000fc400030f16ff */
        /* <DEDUP_REMOVED lines=9> */
[----:B------:R-:W-:Y:S01]  /*21af0*/  IMAD R9, R136, 0x2, R13 ;  /* 0x0000000288097824 */ /* 0x000fe200078e020d */
[----:B------:R-:W1:Y:S01]  /*21b00*/  LDCU UR4, c[0x0][0x39c] ;  /* 0x00007380ff0477ac */ /* 0x000e620008000800 */
[----:B----4-:R-:W-:-:S02]  /*21b10*/  ISETP.LT.AND P3, PT, R14, UR6, !P0 ;  /* 0x000000060e007c0c */ /* 0x010fc4000c761270 */
[----:B------:R-:W-:Y:S01]  /*21b20*/  IMAD R13, R136, 0x2, R9 ;  /* 0x00000002880d7824 */ /* 0x000fe200078e0209 */
[----:B------:R-:W4:Y:S01]  /*21b30*/  LDL.LU R14, [R1+0x788] ;  /* 0x00078800010e7983 */ /* 0x000f220000300800 */
[C---:B------:R-:W-:Y:S01]  /*21b40*/  LEA R8, P2, R9.reuse, R0, 0x2 ;  /* 0x0000000009087211 */ /* 0x040fe200078410ff */
[----:B------:R-:W3:Y:S02]  /*21b50*/  LDCU UR6, c[0x0][0x39c] ;  /* 0x00007380ff0677ac */ /* 0x000ee40008000800 */
[----:B------:R-:W4:Y:S04]  /*21b60*/  LDL.LU R18, [R1+0x784] ;  /* 0x0007840001127983 */ /* 0x000f280000300800 */
[----:B------:R-:W4:Y:S01]  /*21b70*/  LDL.LU R16, [R1+0x780] ;  /* 0x0007800001107983 */ /* 0x000f220000300800 */
[----:B------:R-:W-:-:S02]  /*21b80*/  LEA.HI.X.SX32 R9, R9, R137, 0x2, P2 ;  /* 0x0000008909097211 */ /* 0x000fc400010f16ff */
[-C--:B-1----:R-:W-:Y:S02]  /*21b90*/  LEA R6, P6, R13, R0.reuse, 0x2 ;  /* 0x000000000d067211 */ /* 0x082fe400078c10ff */
[----:B--2---:R-:W-:Y:S01]  /*21ba0*/  ISETP.LT.AND P2, PT, R15, UR5, !P0 ;  /* 0x000000050f007c0c */ /* 0x004fe2000c741270 */
[----:B------:R-:W3:Y:S01]  /*21bb0*/  LDCU UR5, c[0x0][0x39c] ;  /* 0x00007380ff0577ac */ /* 0x000ee20008000800 */
[----:B------:R-:W-:Y:S01]  /*21bc0*/  LEA.HI.X.SX32 R7, R13, R137, 0x2, P6 ;  /* 0x000000890d077211 */ /* 0x000fe200030f16ff */
[C---:B------:R-:W-:Y:S01]  /*21bd0*/  IMAD R13, R136.reuse, 0x2, R13 ;  /* 0x00000002880d7824 */ /* 0x040fe200078e020d */
[----:B------:R1:W-:Y:S03]  /*21be0*/  @P5 STG.E desc[UR40][R8.64], R102 ;  /* 0x0000006608005986 */ /* 0x0003e6000c101928 */
[----:B------:R-:W-:Y:S01]  /*21bf0*/  IMAD R11, R136, 0x2, R13 ;  /* 0x00000002880b7824 */ /* 0x000fe200078e020d */
[----:B------:R2:W-:Y:S01]  /*21c00*/  @P4 STG.E desc[UR40][R6.64], R103 ;  /* 0x0000006706004986 */ /* 0x0005e2000c101928 */
[----:B------:R-:W-:-:S02]  /*21c10*/  LEA R4, P4, R13, R0, 0x2 ;  /* 0x000000000d047211 */ /* 0x000fc400078810ff */
[C---:B------:R-:W-:Y:S02]  /*21c20*/  IMAD R15, R136.reuse, 0x2, R11 ;  /* 0x00000002880f7824 */ /* 0x040fe400078e020b */
[-C--:B------:R-:W-:Y:S02]  /*21c30*/  LEA.HI.X.SX32 R5, R13, R137.reuse, 0x2, P4 ;  /* 0x000000890d057211 */ /* 0x080fe400020f16ff */
[----:B------:R-:W-:Y:S01]  /*21c40*/  IMAD R13, R136, 0x2, R15 ;  /* 0x00000002880d7824 */ /* 0x000fe200078e020f */
[CC--:B-1----:R-:W-:Y:S02]  /*21c50*/  LEA R8, P6, R11.reuse, R0.reuse, 0x2 ;  /* 0x000000000b087211 */ /* 0x0c2fe400078c10ff */
[----:B------:R-:W-:Y:S01]  /*21c60*/  ISETP.LT.AND P5, PT, R12, UR4, !P0 ;  /* 0x000000040c007c0c */ /* 0x000fe2000c7a1270 */
[----:B------:R-:W4:Y:S01]  /*21c70*/  LDCU UR4, c[0x0][0x39c] ;  /* 0x00007380ff0477ac */ /* 0x000f220008000800 */
[----:B------:R-:W-:Y:S01]  /*21c80*/  LEA.HI.X.SX32 R9, R11, R137, 0x2, P6 ;  /* 0x000000890b097211 */ /* 0x000fe200030f16ff */
[C---:B------:R-:W-:Y:S01]  /*21c90*/  IMAD R11, R136.reuse, 0x2, R13 ;  /* 0x00000002880b7824 */ /* 0x040fe200078e020d */
[----:B------:R1:W-:Y:S03]  /*21ca0*/  @P2 STG.E desc[UR40][R4.64], R128 ;  /* 0x0000008004002986 */ /* 0x0003e6000c101928 */
[----:B------:R-:W-:Y:S01]  /*21cb0*/  IMAD R17, R136, 0x2, R11 ;  /* 0x0000000288117824 */ /* 0x000fe200078e020b */
[----:B--2---:R-:W-:-:S03]  /*21cc0*/  LEA R6, P6, R13, R0, 0x2 ;  /* 0x000000000d067211 */ /* 0x004fc600078c10ff */
[C---:B------:R-:W-:Y:S01]  /*21cd0*/  IMAD R19, R136.reuse, 0x2, R17 ;  /* 0x0000000288137824 */ /* 0x040fe200078e0211 */
[-C--:B------:R-:W-:Y:S02]  /*21ce0*/  LEA.HI.X.SX32 R7, R13, R137.reuse, 0x2, P6 ;  /* 0x000000890d077211 */ /* 0x080fe400030f16ff */
[CC--:B------:R-:W-:Y:S01]  /*21cf0*/  LEA R10, P6, R11.reuse, R0.reuse, 0x2 ;  /* 0x000000000b0a7211 */ /* 0x0c0fe200078c10ff */
[----:B------:R-:W-:Y:S01]  /*21d00*/  IMAD R136, R136, 0x2, R19 ;  /* 0x0000000288887824 */ /* 0x000fe200078e0213 */
[----:B------:R2:W-:Y:S02]  /*21d10*/  @P3 STG.E desc[UR40][R8.64], R129 ;  /* 0x0000008108003986 */ /* 0x0005e4000c101928 */
[----:B------:R-:W-:Y:S02]  /*21d20*/  LEA.HI.X.SX32 R11, R11, R137, 0x2, P6 ;  /* 0x000000890b0b7211 */ /* 0x000fe400030f16ff */
[----:B---3--:R-:W-:Y:S01]  /*21d30*/  ISETP.LT.AND P4, PT, R2, UR5, !P0 ;  /* 0x0000000502007c0c */ /* 0x008fe2000c781270 */
[----:B------:R-:W3:Y:S01]  /*21d40*/  LDCU UR5, c[0x0][0x39c] ;  /* 0x00007380ff0577ac */ /* 0x000ee20008000800 */
[----:B------:R-:W-:-:S04]  /*21d50*/  LEA R2, P2, R15, R0, 0x2 ;  /* 0x000000000f027211 */ /* 0x000fc800078410ff */
[----:B------:R-:W-:Y:S02]  /*21d60*/  LEA.HI.X.SX32 R3, R15, R137, 0x2, P2 ;  /* 0x000000890f037211 */ /* 0x000fe400010f16ff */
[----:B------:R-:W-:-:S04]  /*21d70*/  LEA R12, P2, R17, R0, 0x2 ;  /* 0x00000000110c7211 */ /* 0x000fc800078410ff */
[-C--:B------:R-:W-:Y:S02]  /*21d80*/  LEA.HI.X.SX32 R13, R17, R137.reuse, 0x2, P2 ;  /* 0x00000089110d7211 */ /* 0x080fe400010f16ff */
[----:B----4-:R-:W-:Y:S02]  /*21d90*/  ISETP.LT.AND P3, PT, R14, UR4, !P0 ;  /* 0x000000040e007c0c */ /* 0x010fe4000c761270 */
[----:B------:R-:W-:Y:S02]  /*21da0*/  LEA R14, P6, R136, R0, 0x2 ;  /* 0x00000000880e7211 */ /* 0x000fe400078c10ff */
[----:B------:R-:W-:Y:S02]  /*21db0*/  ISETP.LT.AND P2, PT, R18, UR6, !P0 ;  /* 0x0000000612007c0c */ /* 0x000fe4000c741270 */
[----:B---3--:R-:W-:Y:S02]  /*21dc0*/  ISETP.LT.AND P0, PT, R16, UR5, !P0 ;  /* 0x0000000510007c0c */ /* 0x008fe4000c701270 */
[----:B------:R-:W-:-:S02]  /*21dd0*/  LEA.HI.X.SX32 R15, R136, R137, 0x2, P6 ;  /* 0x00000089880f7211 */ /* 0x000fc400030f16ff */
[C---:B-1----:R-:W-:Y:S01]  /*21de0*/  LEA R4, P6, R19.reuse, R0, 0x2 ;  /* 0x0000000013047211 */ /* 0x042fe200078c10ff */
[----:B------:R2:W-:Y:S03]  /*21df0*/  @P5 STG.E desc[UR40][R2.64], R130 ;  /* 0x0000008202005986 */ /* 0x0005e6000c101928 */
[----:B------:R-:W-:Y:S01]  /*21e00*/  LEA.HI.X.SX32 R5, R19, R137, 0x2, P6 ;  /* 0x0000008913057211 */ /* 0x000fe200030f16ff */
[----:B------:R2:W-:Y:S04]  /*21e10*/  @P4 STG.E desc[UR40][R6.64], R131 ;  /* 0x0000008306004986 */ /* 0x0005e8000c101928 */
[----:B------:R2:W-:Y:S04]  /*21e20*/  @P3 STG.E desc[UR40][R10.64], R20 ;  /* 0x000000140a003986 */ /* 0x0005e8000c101928 */
[----:B------:R2:W-:Y:S04]  /*21e30*/  @P2 STG.E desc[UR40][R12.64], R21 ;  /* 0x000000150c002986 */ /* 0x0005e8000c101928 */
[----:B------:R2:W-:Y:S04]  /*21e40*/  @P0 STG.E desc[UR40][R4.64], R22 ;  /* 0x0000001604000986 */ /* 0x0005e8000c101928 */
[----:B------:R2:W-:Y:S01]  /*21e50*/  @P1 STG.E desc[UR40][R14.64], R23 ;  /* 0x000000170e001986 */ /* 0x0005e2000c101928 */
[----:B------:R-:W-:Y:S06]  /*21e60*/  BAR.SYNC.DEFER_BLOCKING 0x0 ;  /* 0x0000000000007b1d */ /* 0x000fec0000010000 */
[----:B------:R-:W-:Y:S05]  /*21e70*/  BRA.U UP0, `(.L_x_13) ;  /* 0x0000000100a07547 */ /* 0x000fea000b800000 */
[----:B------:R-:W1:Y:S01]  /*21e80*/  S2UR UR5, SR_CgaCtaId ;  /* 0x00000000000579c3 */ /* 0x000e620000008800 */
[----:B------:R-:W-:Y:S01]  /*21e90*/  NOP ;  /* 0x0000000000007918 */ /* 0x000fe20000000000 */
[----:B------:R-:W-:Y:S01]  /*21ea0*/  UMOV UR4, 0x50 ;  /* 0x0000005000047882 */ /* 0x000fe20000000000 */
[----:B------:R-:W-:Y:S02]  /*21eb0*/  IMAD.U32 R0, RZ, RZ, UR10 ;  /* 0x0000000aff007e24 */ /* 0x000fe4000f8e00ff */
[----:B--2---:R-:W-:Y:S02]  /*21ec0*/  IMAD.MOV.U32 R3, RZ, RZ, 0xff ;  /* 0x000000ffff037424 */ /* 0x004fe400078e00ff */
[----:B------:R-:W-:Y:S01]  /*21ed0*/  IMAD.MOV.U32 R7, RZ, RZ, 0x1 ;  /* 0x00000001ff077424 */ /* 0x000fe200078e00ff */
[----:B------:R-:W-:-:S04]  /*21ee0*/  LOP3.LUT R0, R0, 0xffff, RZ, 0xc0, !PT ;  /* 0x0000ffff00007812 */ /* 0x000fc800078ec0ff */
[----:B------:R-:W-:-:S05]  /*21ef0*/  SHF.R.U32.HI R0, RZ, 0x5, R0 ;  /* 0x00000005ff007819 */ /* 0x000fca0000011600 */
[----:B------:R-:W-:Y:S01]  /*21f00*/  VIADD R2, R0, 0x10 ;  /* 0x0000001000027836 */ /* 0x000fe20000000000 */
[----:B------:R-:W-:Y:S01]  /*21f10*/  SHF.L.U32 R0, R3, R0, RZ ;  /* 0x0000000003007219 */ /* 0x000fe200000006ff */
[----:B-1----:R-:W-:-:S03]  /*21f20*/  ULEA UR6, UR5, UR4, 0x18 ;  /* 0x0000000405067291 */ /* 0x002fc6000f8ec0ff */
[----:B------:R-:W-:-:S04]  /*21f30*/  SHF.L.U32 R3, R7, R2, RZ ;  /* 0x0000000207037219 */ /* 0x000fc800000006ff */
[----:B------:R-:W-:Y:S02]  /*21f40*/  LOP3.LUT R0, R3, R0, RZ, 0xfc, !PT ;  /* 0x0000000003007212 */ /* 0x000fe400078efcff */
[----:B------:R-:W1:Y:S02]  /*21f50*/  LDS R5, [UR6] ;  /* 0x00000006ff057984 */ /* 0x000e640008000800 */
[C---:B------:R-:W-:Y:S02]  /*21f60*/  LOP3.LUT R2, R0.reuse, 0xffff, RZ, 0xc0, !PT ;  /* 0x0000ffff00027812 */ /* 0x040fe400078ec0ff */
[----:B-1----:R-:W-:-:S04]  /*21f70*/  LOP3.LUT R3, R0, 0xffff, R5, 0x80, !PT ;  /* 0x0000ffff00037812 */ /* 0x002fc800078e8005 */
[----:B------:R-:W-:-:S13]  /*21f80*/  ISETP.NE.AND P0, PT, R3, R2, PT ;  /* 0x000000020300720c */ /* 0x000fda0003f05270 */
[----:B------:R-:W-:Y:S05]  /*21f90*/  @P0 BRA `(.L_x_14) ;  /* 0x0000000000500947 */ /* 0x000fea0003800000 */
[----:B------:R-:W-:Y:S02]  /*21fa0*/  SHF.R.U32.HI R5, RZ, 0x10, R5 ;  /* 0x00000010ff057819 */ /* 0x000fe40000011605 */
[----:B------:R-:W-:-:S04]  /*21fb0*/  SHF.R.U32.HI R2, RZ, 0x10, R0 ;  /* 0x00000010ff027819 */ /* 0x000fc80000011600 */
[----:B------:R-:W-:-:S04]  /*21fc0*/  LOP3.LUT R5, R5, R2, RZ, 0xc0, !PT ;  /* 0x0000000205057212 */ /* 0x000fc800078ec0ff */
[----:B------:R-:W-:-:S13]  /*21fd0*/  ISETP.NE.AND P0, PT, R5, R2, PT ;  /* 0x000000020500720c */ /* 0x000fda0003f05270 */
[----:B------:R-:W-:Y:S05]  /*21fe0*/  @P0 BRA `(.L_x_15) ;  /* 0x0000000000300947 */ /* 0x000fea0003800000 */
[----:B------:R-:W-:Y:S01]  /*21ff0*/  R2UR UR4, R0 ;  /* 0x00000000000472ca */ /* 0x000fe200000e0000 */
[----:B------:R-:W-:Y:S01]  /*22000*/  VOTEU.ANY UR5, UPT, PT ;  /* 0x0000000000057886 */ /* 0x000fe200038e0100 */
[----:B------:R-:W1:Y:S01]  /*22010*/  S2R R0, SR_LANEID ;  /* 0x0000000000007919 */ /* 0x000e620000000000 */
[----:B------:R-:W-:-:S10]  /*22020*/  UFLO.U32 UR5, UR5 ;  /* 0x00000005000572bd */ /* 0x000fd400080e0000 */
[----:B------:R-:W-:-:S06]  /*22030*/  ULOP3.LUT UR4, URZ, UR4, URZ, 0x33, !UPT ;  /* 0x00000004ff047292 */ /* 0x000fcc000f8e33ff */
[----:B------:R-:W-:-:S04]  /*22040*/  IMAD.U32 R2, RZ, RZ, UR4 ;  /* 0x00000004ff027e24 */ /* 0x000fc8000f8e00ff */
[----:B------:R-:W2:Y:S02]  /*22050*/  REDUX UR7, R2 ;  /* 0x00000000020773c4 */ /* 0x000ea40000000000 */
[----:B------:R3:W-:Y:S01]  /*22060*/  UTCATOMSWS.AND URZ, UR4 ;  /* 0x0000000400ff79e3 */ /* 0x0007e20008000000 */
[----:B-1----:R-:W-:Y:S01]  /*22070*/  ISETP.EQ.U32.AND P0, PT, R0, UR5, PT ;  /* 0x0000000500007c0c */ /* 0x002fe2000bf02070 */
[----:B--2---:R-:W-:-:S12]  /*22080*/  IMAD.U32 R0, RZ, RZ, UR7 ;  /* 0x00000007ff007e24 */ /* 0x004fd8000f8e00ff */
[----:B------:R3:W-:Y:S01]  /*22090*/  @P0 ATOMS.AND RZ, [UR6], R0 ;  /* 0x00000000ffff098c */ /* 0x0007e2000a800006 */
[----:B------:R-:W-:Y:S05]  /*220a0*/  BRA `(.L_x_13) ;  /* 0x0000000000147947 */ /* 0x000fea0003800000 */
.L_x_15:
[----:B------:R-:W-:-:S07]  /*220b0*/  MOV R2, 0x220d0 ;  /* 0x000220d000027802 */ /* 0x000fce0000000f00 */
[----:B------:R-:W-:Y:S05]  /*220c0*/  CALL.REL.NOINC `($__internal_0_$__cuda_sm10x_tcgen05_guardrail_trap_col_being_dealloced_not_returned_by_alloc) ;  /* 0x00000000002c7944 */ /* 0x000fea0003c00000 */
[----:B------:R-:W-:Y:S05]  /*220d0*/  BRA `(.L_x_13) ;  /* 0x0000000000087947 */ /* 0x000fea0003800000 */
.L_x_14:
[----:B------:R-:W-:-:S07]  /*220e0*/  MOV R2, 0x22100 ;  /* 0x0002210000027802 */ /* 0x000fce0000000f00 */
[----:B------:R-:W-:Y:S05]  /*220f0*/  CALL.REL.NOINC `($__internal_2_$__cuda_sm10x_tcgen05_guardrail_trap_unallocated_columns_being_dealloced) ;  /* 0x0000000000387944 */ /* 0x000fea0003c00000 */
.L_x_13:
[----:B------:R-:W-:Y:S01]  /*22100*/  NOP ;  /* 0x0000000000007918 */ /* 0x000fe20000000000 */
[----:B---3--:R-:W-:Y:S05]  /*22110*/  EXIT ;  /* 0x000000000000794d */ /* 0x008fea0003800000 */
.L_x_9:
[----:B------:R-:W1:Y:S02]  /*22120*/  SYNCS.PHASECHK.TRANS64.TRYWAIT P3, [UR28], R126 ;  /* 0x0000007eff0075a7 */ /* 0x000e64000806111c */
[----:B-1----:R-:W-:Y:S05]  /*22130*/  @!P3 BRA `(.L_x_9) ;  /* 0xfffffffc00f8b947 */ /* 0x002fea000383ffff */
[----:B------:R-:W-:Y:S05]  /*22140*/  BRA `(.L_x_16) ;  /* 0xffffff84006c7947 */ /* 0x000fea000383ffff */
.L_x_12:
[----:B------:R-:W1:Y:S02]  /*22150*/  SYNCS.PHASECHK.TRANS64.TRYWAIT P0, [UR13], R2 ;  /* 0x00000002ff0075a7 */ /* 0x000e64000800110d */
[----:B-1----:R-:W-:Y:S05]  /*22160*/  @!P0 BRA `(.L_x_12) ;  /* 0xfffffffc00f88947 */ /* 0x002fea000383ffff */
[----:B------:R-:W-:Y:S05]  /*22170*/  BRA `(.L_x_11) ;  /* 0xffffffb4009c7947 */ /* 0x000fea000383ffff */
        .weak           $__internal_0_$__cuda_sm10x_tcgen05_guardrail_trap_col_being_dealloced_not_returned_by_alloc
        .type           $__internal_0_$__cuda_sm10x_tcgen05_guardrail_trap_col_being_dealloced_not_returned_by_alloc,@function
        .size           $__internal_0_$__cuda_sm10x_tcgen05_guardrail_trap_col_being_dealloced_not_returned_by_alloc,($__internal_1_$__cuda_sm10x_tcgen05_guardrail_trap_phase_invalid_during_alloc - $__internal_0_$__cuda_sm10x_tcgen05_guardrail_trap_col_being_dealloced_not_returned_by_alloc)
$__internal_0_$__cuda_sm10x_tcgen05_guardrail_trap_col_being_dealloced_not_returned_by_alloc:
[----:B------:R-:W-:Y:S05]  /*22180*/  BPT.TRAP 0x1 ;  /* 0x000000040000795c */ /* 0x000fea0000300000 */
[----:B------:R-:W-:-:S04]  /*22190*/  IMAD.MOV.U32 R3, RZ, RZ, 0x0 ;  /* 0x00000000ff037424 */ /* 0x000fc800078e00ff */
[----:B------:R-:W-:Y:S05]  /*221a0*/  RET.REL.NODEC R2 `(matmul_kernel) ;  /* 0xfffffddc02947950 */ /* 0x000fea0003c3ffff */
        .weak           $__internal_1_$__cuda_sm10x_tcgen05_guardrail_trap_phase_invalid_during_alloc
        .type           $__internal_1_$__cuda_sm10x_tcgen05_guardrail_trap_phase_invalid_during_alloc,@function
        .size           $__internal_1_$__cuda_sm10x_tcgen05_guardrail_trap_phase_invalid_during_alloc,($__internal_2_$__cuda_sm10x_tcgen05_guardrail_trap_unallocated_columns_being_dealloced - $__internal_1_$__cuda_sm10x_tcgen05_guardrail_trap_phase_invalid_during_alloc)
$__internal_1_$__cuda_sm10x_tcgen05_guardrail_trap_phase_invalid_during_alloc:
[----:B------:R-:W-:Y:S05]  /*221b0*/  BPT.TRAP 0x1 ;  /* 0x000000040000795c */ /* 0x000fea0000300000 */
[----:B------:R-:W-:-:S04]  /*221c0*/  IMAD.MOV.U32 R3, RZ, RZ, 0x0 ;  /* 0x00000000ff037424 */ /* 0x000fc800078e00ff */
[----:B------:R-:W-:Y:S05]  /*221d0*/  RET.REL.NODEC R2 `(matmul_kernel) ;  /* 0xfffffddc02887950 */ /* 0x000fea0003c3ffff */
        .weak           $__internal_2_$__cuda_sm10x_tcgen05_guardrail_trap_unallocated_columns_being_dealloced
        .type           $__internal_2_$__cuda_sm10x_tcgen05_guardrail_trap_unallocated_columns_being_dealloced,@function
        .size           $__internal_2_$__cuda_sm10x_tcgen05_guardrail_trap_unallocated_columns_being_dealloced,(.L_x_20 - $__internal_2_$__cuda_sm10x_tcgen05_guardrail_trap_unallocated_columns_being_dealloced)
$__internal_2_$__cuda_sm10x_tcgen05_guardrail_trap_unallocated_columns_being_dealloced:
[----:B------:R-:W-:Y:S05]  /*221e0*/  BPT.TRAP 0x1 ;  /* 0x000000040000795c */ /* 0x000fea0000300000 */
[----:B------:R-:W-:-:S04]  /*221f0*/  IMAD.MOV.U32 R3, RZ, RZ, 0x0 ;  /* 0x00000000ff037424 */ /* 0x000fc800078e00ff */
[----:B------:R-:W-:Y:S05]  /*22200*/  RET.REL.NODEC R2 `(matmul_kernel) ;  /* 0xfffffddc027c7950 */ /* 0x000fea0003c3ffff */
.L_x_17:
[----:B------:R-:W-:-:S00]  /*22210*/  BRA `(.L_x_17) ;  /* 0xfffffffc00fc7947 */ /* 0x000fc0000383ffff */
[----:B------:R-:W-:-:S00]  /*22220*/  NOP ;  /* 0x0000000000007918 */ /* 0x000fc00000000000 */
        /* <DEDUP_REMOVED lines=13> */
.L_x_20:


//--------------------- .nv.shared.matmul_kernel  --------------------------
	.section	.nv.shared.matmul_kernel,"aw",@nobits
	.sectionflags	@""
	.align	16
	.zero		1024


//--------------------- .nv.shared.reserved.0     --------------------------
	.section	.nv.shared.reserved.0,"aw",@nobits
	.align	8
	.weak		__nv_reservedSMEM_offset_0_alias
	.size		__nv_reservedSMEM_offset_0_alias, 0, 64
	.other		__nv_reservedSMEM_offset_0_alias,@"STO_CUDA_RESERVED_SHARED STV_DEFAULT"
__nv_reservedSMEM_offset_0_alias:
	.zero		0
.nv.shared.reserved.0:
	.zero		64
	.weak		__nv_reservedSMEM_allocation_phase
	.type		__nv_reservedSMEM_allocation_phase,@object
	.size		__nv_reservedSMEM_allocation_phase,(.L_0 - __nv_reservedSMEM_allocation_phase)
__nv_reservedSMEM_allocation_phase:
	.zero		1
.L_0:
	.zero		7
	.weak		__nv_reservedSMEM_devtool_atexit_pc
	.type		__nv_reservedSMEM_devtool_atexit_pc,@object
	.size		__nv_reservedSMEM_devtool_atexit_pc,(__nv_reservedSMEM_allocation_mask - __nv_reservedSMEM_devtool_atexit_pc)
__nv_reservedSMEM_devtool_atexit_pc:
	.zero		8
	.weak		__nv_reservedSMEM_allocation_mask
	.type		__nv_reservedSMEM_allocation_mask,@object
	.size		__nv_reservedSMEM_allocation_mask,(.L_2 - __nv_reservedSMEM_allocation_mask)
__nv_reservedSMEM_allocation_mask:
	.zero		4
.L_2:


//--------------------- .nv.constant0.matmul_kernel --------------------------
	.section	.nv.constant0.matmul_kernel,"a",@progbits
	.sectionflags	@""
	.align	4
.nv.constant0.matmul_kernel:
	.zero		976


//--------------------- SYMBOLS --------------------------

	.type		.nv.reservedSmem.offset0,@object
	.size		.nv.reservedSmem.offset0,0x4
	.type		.nv.reservedSmem.cap,@object
	.size		.nv.reservedSmem.cap,0x4
